	.target	sm_100a

	.elftype	@"ET_EXEC"


//--------------------- .note.nv.tkinfo           --------------------------
	.section	.note.nv.tkinfo,"",@"SHT_NOTE"
	.sectionflags	@"SHF_NOTE_NV_TKINFO"
	.tkinfo
        /*0018*/ 	.word	0x00000002
        /*0030*/ 	.string	""
        /*0030*/ 	.string	"ptxas"
        /*0030*/ 	.string	"Cuda compilation tools, release 13.0, V13.0.88"
        /*0030*/ 	.string	"Build cuda_13.0.r13.0/compiler.36424714_0"
        /*0030*/ 	.string	"-arch sm_100a -m 64 "



//--------------------- .note.nv.cuinfo           --------------------------
	.section	.note.nv.cuinfo,"",@"SHT_NOTE"
	.sectionflags	@"SHF_NOTE_NV_CUINFO"
        /*0018*/ 	.short	0x0002
        /*001a*/ 	.short	0x0064
        /*001c*/ 	.short	0x0082
	.zero		2


//--------------------- .nv.info                  --------------------------
	.section	.nv.info,"",@"SHT_CUDA_INFO"
	.align	4


	//----- nvinfo : EIATTR_REGCOUNT
	.align		4
        /*0000*/ 	.byte	0x04, 0x2f
        /*0002*/ 	.short	(.L_34 - .L_33)
	.align		4
.L_33:
        /*0004*/ 	.word	index@(_ZN7cutlass13device_kernelINS_4fmha6kernel36Sm100FmhaFwdKernelTmaWarpspecializedIN4cute5tupleIJiiiNS5_IJNS5_IJiiEEEiEEEEEENS1_10collective38Sm100FmhaFwdMainloopTmaWarpspecializedINS_10bfloat16_tEffNS5_IJNS4_1CILi256EEENSC_ILi128EEENSC_ILi64EEEEEENS5_IJiNSC_ILi1EEES7_EEENS5_IJiSH_NS5_IJNS5_IJNSC_ILi0EEEiEEEiEEEEEESM_NS9_10CausalMaskILb1EEENS5_IJNSC_ILi2EEESH_SH_EEENSC_ILb0EEEEENS9_38Sm100FmhaFwdEpilogueTmaWarpspecializedINS_6half_tEfNS5_IJSE_SF_SE_EEESI_NS5_IJSH_S7_EEESR_EENS2_23PersistentTileSchedulerENS2_41Sm100FmhaCtxKernelWarpspecializedScheduleEEEEEvNT_6ParamsE)
        /*0008*/ 	.word	0x00000080


	//----- nvinfo : EIATTR_FRAME_SIZE
	.align		4
.L_34:
        /*000c*/ 	.byte	0x04, 0x11
        /*000e*/ 	.short	(.L_36 - .L_35)
	.align		4
.L_35:
        /*0010*/ 	.word	index@($__internal_3_$__cuda_sm3x_div_rn_noftz_f32_slowpath)
        /*0014*/ 	.word	0x000000b8


	//----- nvinfo : EIATTR_FRAME_SIZE
	.align		4
.L_36:
        /*0018*/ 	.byte	0x04, 0x11
        /*001a*/ 	.short	(.L_38 - .L_37)
	.align		4
.L_37:
        /*001c*/ 	.word	index@($__internal_2_$__cuda_sm10x_tcgen05_guardrail_trap_unallocated_columns_being_dealloced)
        /*0020*/ 	.word	0x000000b8


	//----- nvinfo : EIATTR_FRAME_SIZE
	.align		4
.L_38:
        /*0024*/ 	.byte	0x04, 0x11
        /*0026*/ 	.short	(.L_40 - .L_39)
	.align		4
.L_39:
        /*0028*/ 	.word	index@($__internal_1_$__cuda_sm10x_tcgen05_guardrail_trap_phase_invalid_during_alloc)
        /*002c*/ 	.word	0x000000b8


	//----- nvinfo : EIATTR_FRAME_SIZE
	.align		4
.L_40:
        /*0030*/ 	.byte	0x04, 0x11
        /*0032*/ 	.short	(.L_42 - .L_41)
	.align		4
.L_41:
        /*0034*/ 	.word	index@($__internal_0_$__cuda_sm10x_tcgen05_guardrail_trap_col_being_dealloced_not_returned_by_alloc)
        /*0038*/ 	.word	0x000000b8


	//----- nvinfo : EIATTR_FRAME_SIZE
	.align		4
.L_42:
        /*003c*/ 	.byte	0x04, 0x11
        /*003e*/ 	.short	(.L_44 - .L_43)
	.align		4
.L_43:
        /*0040*/ 	.word	index@(_ZN7cutlass13device_kernelINS_4fmha6kernel36Sm100FmhaFwdKernelTmaWarpspecializedIN4cute5tupleIJiiiNS5_IJNS5_IJiiEEEiEEEEEENS1_10collective38Sm100FmhaFwdMainloopTmaWarpspecializedINS_10bfloat16_tEffNS5_IJNS4_1CILi256EEENSC_ILi128EEENSC_ILi64EEEEEENS5_IJiNSC_ILi1EEES7_EEENS5_IJiSH_NS5_IJNS5_IJNSC_ILi0EEEiEEEiEEEEEESM_NS9_10CausalMaskILb1EEENS5_IJNSC_ILi2EEESH_SH_EEENSC_ILb0EEEEENS9_38Sm100FmhaFwdEpilogueTmaWarpspecializedINS_6half_tEfNS5_IJSE_SF_SE_EEESI_NS5_IJSH_S7_EEESR_EENS2_23PersistentTileSchedulerENS2_41Sm100FmhaCtxKernelWarpspecializedScheduleEEEEEvNT_6ParamsE)
        /*0044*/ 	.word	0x000000b8


	//----- nvinfo : EIATTR_MIN_STACK_SIZE
	.align		4
.L_44:
        /*0048*/ 	.byte	0x04, 0x12
        /*004a*/ 	.short	(.L_46 - .L_45)
	.align		4
.L_45:
        /*004c*/ 	.word	index@(_ZN7cutlass13device_kernelINS_4fmha6kernel36Sm100FmhaFwdKernelTmaWarpspecializedIN4cute5tupleIJiiiNS5_IJNS5_IJiiEEEiEEEEEENS1_10collective38Sm100FmhaFwdMainloopTmaWarpspecializedINS_10bfloat16_tEffNS5_IJNS4_1CILi256EEENSC_ILi128EEENSC_ILi64EEEEEENS5_IJiNSC_ILi1EEES7_EEENS5_IJiSH_NS5_IJNS5_IJNSC_ILi0EEEiEEEiEEEEEESM_NS9_10CausalMaskILb1EEENS5_IJNSC_ILi2EEESH_SH_EEENSC_ILb0EEEEENS9_38Sm100FmhaFwdEpilogueTmaWarpspecializedINS_6half_tEfNS5_IJSE_SF_SE_EEESI_NS5_IJSH_S7_EEESR_EENS2_23PersistentTileSchedulerENS2_41Sm100FmhaCtxKernelWarpspecializedScheduleEEEEEvNT_6ParamsE)
        /*0050*/ 	.word	0x000000b8
.L_46:


//--------------------- .nv.compat                --------------------------
	.section	.nv.compat,"",@"SHT_CUDA_COMPAT_INFO"
	.align	4
        /*0000*/ 	.byte	0x02, 0x09, 0x01, 0x00, 0x02, 0x02, 0x02, 0x00, 0x02, 0x05, 0x05, 0x00, 0x03, 0x07, 0x01, 0x01
        /*0010*/ 	.byte	0x02, 0x03, 0x01, 0x00, 0x02, 0x06, 0x01, 0x00, 0x04, 0x0b, 0x08, 0x00, 0x01, 0x00, 0x00, 0x00
        /*0020*/ 	.byte	0x00, 0x00, 0x00, 0x00


//--------------------- .nv.info._ZN7cutlass13device_kernelINS_4fmha6kernel36Sm100FmhaFwdKernelTmaWarpspecializedIN4cute5tupleIJiiiNS5_IJNS5_IJiiEEEiEEEEEENS1_10collective38Sm100FmhaFwdMainloopTmaWarpspecializedINS_10bfloat16_tEffNS5_IJNS4_1CILi256EEENSC_ILi128EEENSC_ILi64EEEEEENS5_IJiNSC_ILi1EEES7_EEENS5_IJiSH_NS5_IJNS5_IJNSC_ILi0EEEiEEEiEEEEEESM_NS9_10CausalMaskILb1EEENS5_IJNSC_ILi2EEESH_SH_EEENSC_ILb0EEEEENS9_38Sm100FmhaFwdEpilogueTmaWarpspecializedINS_6half_tEfNS5_IJSE_SF_SE_EEESI_NS5_IJSH_S7_EEESR_EENS2_23PersistentTileSchedulerENS2_41Sm100FmhaCtxKernelWarpspecializedScheduleEEEEEvNT_6ParamsE --------------------------
	.section	.nv.info._ZN7cutlass13device_kernelINS_4fmha6kernel36Sm100FmhaFwdKernelTmaWarpspecializedIN4cute5tupleIJiiiNS5_IJNS5_IJiiEEEiEEEEEENS1_10collective38Sm100FmhaFwdMainloopTmaWarpspecializedINS_10bfloat16_tEffNS5_IJNS4_1CILi256EEENSC_ILi128EEENSC_ILi64EEEEEENS5_IJiNSC_ILi1EEES7_EEENS5_IJiSH_NS5_IJNS5_IJNSC_ILi0EEEiEEEiEEEEEESM_NS9_10CausalMaskILb1EEENS5_IJNSC_ILi2EEESH_SH_EEENSC_ILb0EEEEENS9_38Sm100FmhaFwdEpilogueTmaWarpspecializedINS_6half_tEfNS5_IJSE_SF_SE_EEESI_NS5_IJSH_S7_EEESR_EENS2_23PersistentTileSchedulerENS2_41Sm100FmhaCtxKernelWarpspecializedScheduleEEEEEvNT_6ParamsE,"",@"SHT_CUDA_INFO"
	.sectionflags	@""
	.align	4


	//----- nvinfo : EIATTR_CUDA_API_VERSION
	.align		4
        /*0000*/ 	.byte	0x04, 0x37
        /*0002*/ 	.short	(.L_48 - .L_47)
.L_47:
        /*0004*/ 	.word	0x00000082


	//----- nvinfo : EIATTR_KPARAM_INFO
	.align		4
.L_48:
        /*0008*/ 	.byte	0x04, 0x17
        /*000a*/ 	.short	(.L_50 - .L_49)
.L_49:
        /*000c*/ 	.word	0x00000000
        /*0010*/ 	.short	0x0000
        /*0012*/ 	.short	0x0000
        /*0014*/ 	.byte	0x00, 0xf0, 0x01, 0x18


	//----- nvinfo : EIATTR_AT_ENTRY_FRAGMENTS
	.align		4
.L_50:
        /*0018*/ 	.byte	0x04, 0x4f
        /*001a*/ 	.short	(.L_52 - .L_51)


	//   ....[0]....
.L_51:
        /*001c*/ 	.word	0x00000006


	//----- nvinfo : EIATTR_RESERVED_SMEM_USED
	.align		4
.L_52:
        /*0020*/ 	.byte	0x01, 0x41
	.zero		2


	//----- nvinfo : EIATTR_SPARSE_MMA_MASK
	.align		4
        /*0024*/ 	.byte	0x03, 0x50
        /*0026*/ 	.short	0x0000


	//----- nvinfo : EIATTR_TCGEN05_1CTA_USED
	.align		4
        /*0028*/ 	.byte	0x01, 0x51
	.zero		2


	//----- nvinfo : EIATTR_MAXREG_COUNT
	.align		4
        /*002c*/ 	.byte	0x03, 0x1b
        /*002e*/ 	.short	0x0080


	//----- nvinfo : EIATTR_NUM_BARRIERS
	.align		4
        /*0030*/ 	.byte	0x02, 0x4c
        /*0032*/ 	.byte	0x01
	.zero		1


	//----- nvinfo : EIATTR_EXTERNS
	.align		4
        /*0034*/ 	.byte	0x04, 0x0f
        /*0036*/ 	.short	(.L_54 - .L_53)


	//   ....[0]....
	.align		4
.L_53:
        /*0038*/ 	.word	index@(vprintf)


	//   ....[1]....
	.align		4
        /*003c*/ 	.word	index@(__assertfail)


	//----- nvinfo : EIATTR_ANNOTATIONS
	.align		4
.L_54:
        /*0040*/ 	.byte	0x04, 0x55
        /*0042*/ 	.short	(.L_56 - .L_55)


	//   ....[0]....
.L_55:
        /*0044*/ 	.word	0x00000001
        /*0048*/ 	.byte	0xc0, 0x7a, 0x00, 0x00, 0x01, 0x00, 0x00, 0x00, 0x00, 0x7b, 0x00, 0x00, 0x01, 0x00, 0x00, 0x00
        /* <DEDUP_REMOVED lines=55> */
        /*03c8*/ 	.byte	0xb0, 0x87, 0x01, 0x00


	//----- nvinfo : EIATTR_MERCURY_ISA_VERSION
	.align		4
.L_56:
        /*03cc*/ 	.byte	0x03, 0x5f
        /*03ce*/ 	.short	0x0101


	//----- nvinfo : EIATTR_INT_WARP_WIDE_INSTR_OFFSETS
	.align		4
        /*03d0*/ 	.byte	0x04, 0x31
        /*03d2*/ 	.short	(.L_58 - .L_57)


	//   ....[0]....
.L_57:
        /*03d4*/ 	.word	0x0001beb0


	//   ....[1]....
        /*03d8*/ 	.word	0x0001bed0


	//   ....[2]....
        /*03dc*/ 	.word	0x0001bf00


	//----- nvinfo : EIATTR_COOP_GROUP_MASK_REGIDS
	.align		4
.L_58:
        /*03e0*/ 	.byte	0x04, 0x29
        /*03e2*/ 	.short	(.L_60 - .L_59)


	//   ....[0]....
.L_59:
        /*03e4*/ 	.word	0xffffffff


	//   ....[1]....
        /*03e8*/ 	.word	0xffffffff


	//   ....[2]....
        /*03ec*/ 	.word	0xffffffff


	//   ....[3]....
        /*03f0*/ 	.word	0xffffffff


	//   ....[4]....
        /*03f4*/ 	.word	0xffffffff


	//   ....[5]....
        /*03f8*/ 	.word	0xffffffff


	//   ....[6]....
        /*03fc*/ 	.word	0xffffffff


	//   ....[7]....
        /*0400*/ 	.word	0xffffffff


	//   ....[8]....
        /*0404*/ 	.word	0xffffffff


	//   ....[9]....
        /*0408*/ 	.word	0xffffffff


	//   ....[10]....
        /*040c*/ 	.word	0xffffffff


	//   ....[11]....
        /*0410*/ 	.word	0xffffffff


	//   ....[12]....
        /*0414*/ 	.word	0xffffffff


	//   ....[13]....
        /*0418*/ 	.word	0xffffffff


	//   ....[14]....
        /*041c*/ 	.word	0xffffffff


	//   ....[15]....
        /*0420*/ 	.word	0xffffffff


	//   ....[16]....
        /*0424*/ 	.word	0xffffffff


	//   ....[17]....
        /*0428*/ 	.word	0xffffffff


	//   ....[18]....
        /*042c*/ 	.word	0xffffffff


	//----- nvinfo : EIATTR_COOP_GROUP_INSTR_OFFSETS
	.align		4
.L_60:
        /*0430*/ 	.byte	0x04, 0x28
        /*0432*/ 	.short	(.L_62 - .L_61)


	//   ....[0]....
.L_61:
        /*0434*/ 	.word	0x00000120


	//   ....[1]....
        /*0438*/ 	.word	0x000008e0


	//   ....[2]....
        /*043c*/ 	.word	0x00000b10


	//   ....[3]....
        /*0440*/ 	.word	0x00000c40


	//   ....[4]....
        /*0444*/ 	.word	0x00000d80


	//   ....[5]....
        /*0448*/ 	.word	0x00001040


	//   ....[6]....
        /*044c*/ 	.word	0x00001230


	//   ....[7]....
        /*0450*/ 	.word	0x00001340


	//   ....[8]....
        /*0454*/ 	.word	0x000014a0


	//   ....[9]....
        /*0458*/ 	.word	0x00001600


	//   ....[10]....
        /*045c*/ 	.word	0x000019d0


	//   ....[11]....
        /*0460*/ 	.word	0x00001be0


	//   ....[12]....
        /*0464*/ 	.word	0x00001bf0


	//   ....[13]....
        /*0468*/ 	.word	0x00009060


	//   ....[14]....
        /*046c*/ 	.word	0x00009ae0


	//   ....[15]....
        /*0470*/ 	.word	0x0000d390


	//   ....[16]....
        /*0474*/ 	.word	0x00011940


	//   ....[17]....
        /*0478*/ 	.word	0x0001bdb0


	//   ....[18]....
        /*047c*/ 	.word	0x0001bfd0


	//----- nvinfo : EIATTR_REG_RECONFIG
	.align		4
.L_62:
        /*0480*/ 	.byte	0x01, 0x54
	.zero		2


	//----- nvinfo : EIATTR_VRC_CTA_INIT_COUNT
	.align		4
        /*0484*/ 	.byte	0x02, 0x4a
        /*0486*/ 	.byte	0x80
	.zero		1


	//----- nvinfo : EIATTR_SYSCALL_OFFSETS
	.align		4
        /*0488*/ 	.byte	0x04, 0x46
        /*048a*/ 	.short	(.L_64 - .L_63)


	//   ....[0]....
.L_63:
        /*048c*/ 	.word	0x00004a60


	//   ....[1]....
        /*0490*/ 	.word	0x00004b20


	//   ....[2]....
        /*0494*/ 	.word	0x00004b90


	//   ....[3]....
        /*0498*/ 	.word	0x00004c00


	//   ....[4]....
        /*049c*/ 	.word	0x00004c70


	//   ....[5]....
        /*04a0*/ 	.word	0x00004d10


	//   ....[6]....
        /*04a4*/ 	.word	0x00004df0


	//   ....[7]....
        /*04a8*/ 	.word	0x00004e90


	//   ....[8]....
        /*04ac*/ 	.word	0x00004f30


	//   ....[9]....
        /*04b0*/ 	.word	0x00004fd0


	//   ....[10]....
        /*04b4*/ 	.word	0x00005040


	//   ....[11]....
        /*04b8*/ 	.word	0x000050e0


	//   ....[12]....
        /*04bc*/ 	.word	0x00005180


	//   ....[13]....
        /*04c0*/ 	.word	0x000051f0


	//   ....[14]....
        /*04c4*/ 	.word	0x00005290


	//   ....[15]....
        /*04c8*/ 	.word	0x00005330


	//   ....[16]....
        /*04cc*/ 	.word	0x000053d0


	//   ....[17]....
        /*04d0*/ 	.word	0x00005470


	//   ....[18]....
        /*04d4*/ 	.word	0x000054e0


	//   ....[19]....
        /*04d8*/ 	.word	0x00005580


	//   ....[20]....
        /*04dc*/ 	.word	0x00005620


	//   ....[21]....
        /*04e0*/ 	.word	0x00005690


	//   ....[22]....
        /*04e4*/ 	.word	0x00005730


	//   ....[23]....
        /*04e8*/ 	.word	0x000057d0


	//   ....[24]....
        /*04ec*/ 	.word	0x00005870


	//   ....[25]....
        /*04f0*/ 	.word	0x00005910


	//   ....[26]....
        /*04f4*/ 	.word	0x00005980


	//   ....[27]....
        /*04f8*/ 	.word	0x00005a20


	//   ....[28]....
        /*04fc*/ 	.word	0x00005ac0


	//   ....[29]....
        /*0500*/ 	.word	0x00005b30


	//   ....[30]....
        /*0504*/ 	.word	0x00005bd0


	//   ....[31]....
        /*0508*/ 	.word	0x00005c70


	//   ....[32]....
        /*050c*/ 	.word	0x00005d10


	//   ....[33]....
        /*0510*/ 	.word	0x00005db0


	//   ....[34]....
        /*0514*/ 	.word	0x00005e50


	//   ....[35]....
        /*0518*/ 	.word	0x00005ef0


	//   ....[36]....
        /*051c*/ 	.word	0x00005f60


	//   ....[37]....
        /*0520*/ 	.word	0x00006000


	//   ....[38]....
        /*0524*/ 	.word	0x000060a0


	//   ....[39]....
        /*0528*/ 	.word	0x00006110


	//   ....[40]....
        /*052c*/ 	.word	0x000061b0


	//   ....[41]....
        /*0530*/ 	.word	0x00006250


	//   ....[42]....
        /*0534*/ 	.word	0x000062f0


	//   ....[43]....
        /*0538*/ 	.word	0x00006390


	//   ....[44]....
        /*053c*/ 	.word	0x00006400


	//   ....[45]....
        /*0540*/ 	.word	0x000064a0


	//   ....[46]....
        /*0544*/ 	.word	0x00006540


	//   ....[47]....
        /*0548*/ 	.word	0x000065b0


	//   ....[48]....
        /*054c*/ 	.word	0x00006640


	//   ....[49]....
        /*0550*/ 	.word	0x000066e0


	//   ....[50]....
        /*0554*/ 	.word	0x00006780


	//   ....[51]....
        /*0558*/ 	.word	0x00006820


	//   ....[52]....
        /*055c*/ 	.word	0x00006890


	//   ....[53]....
        /*0560*/ 	.word	0x00006920


	//   ....[54]....
        /*0564*/ 	.word	0x000069c0


	//   ....[55]....
        /*0568*/ 	.word	0x00006a30


	//   ....[56]....
        /*056c*/ 	.word	0x00006ad0


	//   ....[57]....
        /*0570*/ 	.word	0x00006b70


	//   ....[58]....
        /*0574*/ 	.word	0x00006c10


	//   ....[59]....
        /*0578*/ 	.word	0x00006cb0


	//   ....[60]....
        /*057c*/ 	.word	0x00009200


	//   ....[61]....
        /*0580*/ 	.word	0x00009430


	//   ....[62]....
        /*0584*/ 	.word	0x00009660


	//   ....[63]....
        /*0588*/ 	.word	0x00009c80


	//   ....[64]....
        /*058c*/ 	.word	0x00009eb0


	//   ....[65]....
        /*0590*/ 	.word	0x0000a0e0


	//   ....[66]....
        /*0594*/ 	.word	0x0000aa30


	//   ....[67]....
        /*0598*/ 	.word	0x0000ad70


	//   ....[68]....
        /*059c*/ 	.word	0x0000b0b0


	//   ....[69]....
        /*05a0*/ 	.word	0x0000bf00


	//   ....[70]....
        /*05a4*/ 	.word	0x0000c240


	//   ....[71]....
        /*05a8*/ 	.word	0x0000c580


	//   ....[72]....
        /*05ac*/ 	.word	0x0000d5d0


	//   ....[73]....
        /*05b0*/ 	.word	0x0000d740


	//   ....[74]....
        /*05b4*/ 	.word	0x0000d8b0


	//   ....[75]....
        /*05b8*/ 	.word	0x0000da20


	//   ....[76]....
        /*05bc*/ 	.word	0x0000dfb0


	//   ....[77]....
        /*05c0*/ 	.word	0x00010ab0


	//   ....[78]....
        /*05c4*/ 	.word	0x00010db0


	//   ....[79]....
        /*05c8*/ 	.word	0x000117b0


	//   ....[80]....
        /*05cc*/ 	.word	0x00011b80


	//   ....[81]....
        /*05d0*/ 	.word	0x00011cf0


	//   ....[82]....
        /*05d4*/ 	.word	0x00011e60


	//   ....[83]....
        /*05d8*/ 	.word	0x00011fd0


	//   ....[84]....
        /*05dc*/ 	.word	0x00014e40


	//   ....[85]....
        /*05e0*/ 	.word	0x000179f0


	//   ....[86]....
        /*05e4*/ 	.word	0x00017d00


	//   ....[87]....
        /*05e8*/ 	.word	0x00018750


	//----- nvinfo : EIATTR_MBARRIER_INSTR_OFFSETS
	.align		4
.L_64:
        /*05ec*/ 	.byte	0x04, 0x39
        /*05ee*/ 	.short	(.L_66 - .L_65)


	//   ....[0]....
.L_65:
        /*05f0*/ 	.word	0x000009c0
        /*05f4*/ 	.word	0x000000ff
        /*05f8*/ 	.word	0x0001c000
        /*05fc*/ 	.short	0x0100
        /*05fe*/ 	.byte	0x05
	.zero		1


	//   ....[1]....
        /*0600*/ 	.word	0x000009d0
        /*0604*/ 	.word	0x000000ff
        /*0608*/ 	.word	0x0001c010
        /*060c*/ 	.short	0x0100
        /*060e*/ 	.byte	0x05
	.zero		1


	//   ....[2]....
        /*0610*/ 	.word	0x000009e0
        /*0614*/ 	.word	0x000000ff
        /*0618*/ 	.word	0x0001c008
        /*061c*/ 	.short	0x0100
        /*061e*/ 	.byte	0x05
	.zero		1


	//   ....[3]....
        /*0620*/ 	.word	0x000009f0
        /*0624*/ 	.word	0x000000ff
        /*0628*/ 	.word	0x0001c018
        /*062c*/ 	.short	0x0100
        /*062e*/ 	.byte	0x05
	.zero		1


	//   ....[4]....
        /*0630*/ 	.word	0x00000bd0
        /*0634*/ 	.word	0x000000ff
        /*0638*/ 	.word	0x0001c020
        /*063c*/ 	.short	0x0100
        /*063e*/ 	.byte	0x05
	.zero		1


	//   ....[5]....
        /*0640*/ 	.word	0x00000be0
        /*0644*/ 	.word	0x000000ff
        /*0648*/ 	.word	0x0001c038
        /*064c*/ 	.short	0x0100
        /*064e*/ 	.byte	0x05
	.zero		1


	//   ....[6]....
        /*0650*/ 	.word	0x00000bf0
        /*0654*/ 	.word	0x000000ff
        /*0658*/ 	.word	0x0001c028
        /*065c*/ 	.short	0x0100
        /*065e*/ 	.byte	0x05
	.zero		1


	//   ....[7]....
        /*0660*/ 	.word	0x00000c00
        /*0664*/ 	.word	0x000000ff
        /*0668*/ 	.word	0x0001c040
        /*066c*/ 	.short	0x0100
        /*066e*/ 	.byte	0x05
	.zero		1


	//   ....[8]....
        /*0670*/ 	.word	0x00000c10
        /*0674*/ 	.word	0x000000ff
        /*0678*/ 	.word	0x0001c030
        /*067c*/ 	.short	0x0100
        /*067e*/ 	.byte	0x05
	.zero		1


	//   ....[9]....
        /*0680*/ 	.word	0x00000c20
        /*0684*/ 	.word	0x000000ff
        /*0688*/ 	.word	0x0001c048
        /*068c*/ 	.short	0x0100
        /*068e*/ 	.byte	0x05
	.zero		1


	//   ....[10]....
        /*0690*/ 	.word	0x00000d50
        /*0694*/ 	.word	0x000000ff
        /*0698*/ 	.word	0x0001c050
        /*069c*/ 	.short	0x0100
        /*069e*/ 	.byte	0x06
	.zero		1


	//   ....[11]....
        /*06a0*/ 	.word	0x00000d60
        /*06a4*/ 	.word	0x000000ff
        /*06a8*/ 	.word	0x0001c058
        /*06ac*/ 	.short	0x0100
        /*06ae*/ 	.byte	0x06
	.zero		1


	//   ....[12]....
        /*06b0*/ 	.word	0x00000f10
        /*06b4*/ 	.word	0x000000ff
        /*06b8*/ 	.word	0x0001c060
        /*06bc*/ 	.short	0x0100
        /*06be*/ 	.byte	0x08
	.zero		1


	//   ....[13]....
        /*06c0*/ 	.word	0x00000f20
        /*06c4*/ 	.word	0x000000ff
        /*06c8*/ 	.word	0x0001c068
        /*06cc*/ 	.short	0x0100
        /*06ce*/ 	.byte	0x08
	.zero		1


	//   ....[14]....
        /*06d0*/ 	.word	0x00001100
        /*06d4*/ 	.word	0x000000ff
        /*06d8*/ 	.word	0x0001c070
        /*06dc*/ 	.short	0x0100
        /*06de*/ 	.byte	0x08
	.zero		1


	//   ....[15]....
        /*06e0*/ 	.word	0x00001110
        /*06e4*/ 	.word	0x000000ff
        /*06e8*/ 	.word	0x0001c078
        /*06ec*/ 	.short	0x0100
        /*06ee*/ 	.byte	0x08
	.zero		1


	//   ....[16]....
        /*06f0*/ 	.word	0x00001310
        /*06f4*/ 	.word	0x000000ff
        /*06f8*/ 	.word	0x0001c080
        /*06fc*/ 	.short	0x0100
        /*06fe*/ 	.byte	0x0a
	.zero		1


	//   ....[17]....
        /*0700*/ 	.word	0x00001320
        /*0704*/ 	.word	0x000000ff
        /*0708*/ 	.word	0x0001c088
        /*070c*/ 	.short	0x0100
        /*070e*/ 	.byte	0x0a
	.zero		1


	//   ....[18]....
        /*0710*/ 	.word	0x00001450
        /*0714*/ 	.word	0x000000ff
        /*0718*/ 	.word	0x0001c090
        /*071c*/ 	.short	0x0100
        /*071e*/ 	.byte	0x0b
	.zero		1


	//   ....[19]....
        /*0720*/ 	.word	0x00001460
        /*0724*/ 	.word	0x000000ff
        /*0728*/ 	.word	0x0001c0a0
        /*072c*/ 	.short	0x0100
        /*072e*/ 	.byte	0x0b
	.zero		1


	//   ....[20]....
        /*0730*/ 	.word	0x00001470
        /*0734*/ 	.word	0x000000ff
        /*0738*/ 	.word	0x0001c098
        /*073c*/ 	.short	0x0100
        /*073e*/ 	.byte	0x0b
	.zero		1


	//   ....[21]....
        /*0740*/ 	.word	0x00001480
        /*0744*/ 	.word	0x000000ff
        /*0748*/ 	.word	0x0001c0a8
        /*074c*/ 	.short	0x0100
        /*074e*/ 	.byte	0x0b
	.zero		1


	//   ....[22]....
        /*0750*/ 	.word	0x000015b0
        /*0754*/ 	.word	0x000000ff
        /*0758*/ 	.word	0x0001c0b0
        /*075c*/ 	.short	0x0100
        /*075e*/ 	.byte	0x0b
	.zero		1


	//   ....[23]....
        /*0760*/ 	.word	0x000015c0
        /*0764*/ 	.word	0x000000ff
        /*0768*/ 	.word	0x0001c0c0
        /*076c*/ 	.short	0x0100
        /*076e*/ 	.byte	0x0b
	.zero		1


	//   ....[24]....
        /*0770*/ 	.word	0x000015d0
        /*0774*/ 	.word	0x000000ff
        /*0778*/ 	.word	0x0001c0b8
        /*077c*/ 	.short	0x0100
        /*077e*/ 	.byte	0x0b
	.zero		1


	//   ....[25]....
        /*0780*/ 	.word	0x000015e0
        /*0784*/ 	.word	0x000000ff
        /*0788*/ 	.word	0x0001c0c8
        /*078c*/ 	.short	0x0100
        /*078e*/ 	.byte	0x0b
	.zero		1


	//   ....[26]....
        /*0790*/ 	.word	0x000016e0
        /*0794*/ 	.word	0x000000ff
        /*0798*/ 	.word	0x0001c0d0
        /*079c*/ 	.short	0x0100
        /*079e*/ 	.byte	0x0a
	.zero		1


	//   ....[27]....
        /*07a0*/ 	.word	0x000016f0
        /*07a4*/ 	.word	0x000000ff
        /*07a8*/ 	.word	0x0001c0d8
        /*07ac*/ 	.short	0x0100
        /*07ae*/ 	.byte	0x0a
	.zero		1


	//   ....[28]....
        /*07b0*/ 	.word	0x00001d70
        /*07b4*/ 	.word	0x000000ff
        /*07b8*/ 	.word	0x0001c000
        /*07bc*/ 	.short	0x010a
        /*07be*/ 	.byte	0x15
	.zero		1


	//   ....[29]....
        /*07c0*/ 	.word	0x00001df0
        /*07c4*/ 	.word	0x000000ff
        /*07c8*/ 	.word	0x0001c020
        /*07cc*/ 	.short	0x010a
        /*07ce*/ 	.byte	0x05
	.zero		1


	//   ....[30]....
        /*07d0*/ 	.word	0x00001ee0
        /*07d4*/ 	.word	0x000000ff
        /*07d8*/ 	.word	0x0001c058
        /*07dc*/ 	.short	0x010a
        /*07de*/ 	.byte	0x15
	.zero		1


	//   ....[31]....
        /*07e0*/ 	.word	0x000021c0
        /*07e4*/ 	.word	0x000000ff
        /*07e8*/ 	.word	0x0001c008
        /*07ec*/ 	.short	0x010a
        /*07ee*/ 	.byte	0x15
	.zero		1


	//   ....[32]....
        /*07f0*/ 	.word	0x00002250
        /*07f4*/ 	.word	0x000000ff
        /*07f8*/ 	.word	0x0001c068
        /*07fc*/ 	.short	0x010a
        /*07fe*/ 	.byte	0x15
	.zero		1


	//   ....[33]....
        /*0800*/ 	.word	0x00002520
        /*0804*/ 	.word	0x000000ff
        /*0808*/ 	.word	0x0001c020
        /*080c*/ 	.short	0x010a
        /*080e*/ 	.byte	0x04
	.zero		1


	//   ....[34]....
        /*0810*/ 	.word	0x000025d0
        /*0814*/ 	.word	0x000000ff
        /*0818*/ 	.word	0x0001c0a0
        /*081c*/ 	.short	0x010a
        /*081e*/ 	.byte	0x15
	.zero		1


	//   ....[35]....
        /*0820*/ 	.word	0x00002650
        /*0824*/ 	.word	0x000000ff
        /*0828*/ 	.word	0x0001c058
        /*082c*/ 	.short	0x010a
        /*082e*/ 	.byte	0x15
	.zero		1


	//   ....[36]....
        /*0830*/ 	.word	0x00002c50
        /*0834*/ 	.word	0x000000ff
        /*0838*/ 	.word	0x0001c020
        /*083c*/ 	.short	0x010a
        /*083e*/ 	.byte	0x07
	.zero		1


	//   ....[37]....
        /*0840*/ 	.word	0x00002f90
        /*0844*/ 	.word	0x000000ff
        /*0848*/ 	.word	0x0001c0a8
        /*084c*/ 	.short	0x010a
        /*084e*/ 	.byte	0x15
	.zero		1


	//   ....[38]....
        /*0850*/ 	.word	0x00003010
        /*0854*/ 	.word	0x000000ff
        /*0858*/ 	.word	0x0001c068
        /*085c*/ 	.short	0x010a
        /*085e*/ 	.byte	0x15
	.zero		1


	//   ....[39]....
        /*0860*/ 	.word	0x00003810
        /*0864*/ 	.word	0x000000ff
        /*0868*/ 	.word	0x0001c020
        /*086c*/ 	.short	0x010a
        /*086e*/ 	.byte	0x04
	.zero		1


	//   ....[40]....
        /*0870*/ 	.word	0x000038c0
        /*0874*/ 	.word	0x000000ff
        /*0878*/ 	.word	0x0001c0a0
        /*087c*/ 	.short	0x010a
        /*087e*/ 	.byte	0x15
	.zero		1


	//   ....[41]....
        /*0880*/ 	.word	0x00003970
        /*0884*/ 	.word	0x000000ff
        /*0888*/ 	.word	0x0001c058
        /*088c*/ 	.short	0x010a
        /*088e*/ 	.byte	0x15
	.zero		1


	//   ....[42]....
        /*0890*/ 	.word	0x00003f10
        /*0894*/ 	.word	0x000000ff
        /*0898*/ 	.word	0x0001c0a8
        /*089c*/ 	.short	0x010a
        /*089e*/ 	.byte	0x15
	.zero		1


	//   ....[43]....
        /*08a0*/ 	.word	0x00003f90
        /*08a4*/ 	.word	0x000000ff
        /*08a8*/ 	.word	0x0001c068
        /*08ac*/ 	.short	0x010a
        /*08ae*/ 	.byte	0x15
	.zero		1


	//   ....[44]....
        /*08b0*/ 	.word	0x00004960
        /*08b4*/ 	.word	0x00000010
        /*08b8*/ 	.word	0x0001c0c0
        /*08bc*/ 	.short	0x010a
        /*08be*/ 	.byte	0xff
	.zero		1


	//   ....[45]....
        /*08c0*/ 	.word	0x00007ae0
        /*08c4*/ 	.word	0x00000010
        /*08c8*/ 	.word	0x0001c0b0
        /*08cc*/ 	.short	0x0101
        /*08ce*/ 	.byte	0xff
	.zero		1


	//   ....[46]....
        /*08d0*/ 	.word	0x000087a0
        /*08d4*/ 	.word	0x00000010
        /*08d8*/ 	.word	0x0001c0c8
        /*08dc*/ 	.short	0x010a
        /*08de*/ 	.byte	0xff
	.zero		1


	//   ....[47]....
        /*08e0*/ 	.word	0x00008ba0
        /*08e4*/ 	.word	0x00000010
        /*08e8*/ 	.word	0x0001c0b8
        /*08ec*/ 	.short	0x0101
        /*08ee*/ 	.byte	0xff
	.zero		1


	//   ....[48]....
        /*08f0*/ 	.word	0x00008cf0
        /*08f4*/ 	.word	0x0000003d
        /*08f8*/ 	.word	0x0001c070
        /*08fc*/ 	.short	0x010a
        /*08fe*/ 	.byte	0xff
	.zero		1


	//   ....[49]....
        /*0900*/ 	.word	0x00008d80
        /*0904*/ 	.word	0x00000000
        /*0908*/ 	.word	0x00000000
        /*090c*/ 	.short	0x0101
        /*090e*/ 	.byte	0xff
	.zero		1


	//   ....[50]....
        /*0910*/ 	.word	0x00008de0
        /*0914*/ 	.word	0x0000003d
        /*0918*/ 	.word	0x0001c080
        /*091c*/ 	.short	0x010a
        /*091e*/ 	.byte	0xff
	.zero		1


	//   ....[51]....
        /*0920*/ 	.word	0x00008ec0
        /*0924*/ 	.word	0x0000003d
        /*0928*/ 	.word	0x0001c070
        /*092c*/ 	.short	0x010a
        /*092e*/ 	.byte	0xff
	.zero		1


	//   ....[52]....
        /*0930*/ 	.word	0x00009040
        /*0934*/ 	.word	0x0000003d
        /*0938*/ 	.word	0x0001c090
        /*093c*/ 	.short	0x010a
        /*093e*/ 	.byte	0xff
	.zero		1


	//   ....[53]....
        /*0940*/ 	.word	0x00009880
        /*0944*/ 	.word	0x00000000
        /*0948*/ 	.word	0x00000000
        /*094c*/ 	.short	0x0101
        /*094e*/ 	.byte	0xff
	.zero		1


	//   ....[54]....
        /*0950*/ 	.word	0x00009900
        /*0954*/ 	.word	0x00000000
        /*0958*/ 	.word	0x00000000
        /*095c*/ 	.short	0x0101
        /*095e*/ 	.byte	0xff
	.zero		1


	//   ....[55]....
        /*0960*/ 	.word	0x00009960
        /*0964*/ 	.word	0x0000003d
        /*0968*/ 	.word	0x0001c080
        /*096c*/ 	.short	0x010a
        /*096e*/ 	.byte	0xff
	.zero		1


	//   ....[56]....
        /*0970*/ 	.word	0x00009ac0
        /*0974*/ 	.word	0x0000003d
        /*0978*/ 	.word	0x0001c098
        /*097c*/ 	.short	0x010a
        /*097e*/ 	.byte	0xff
	.zero		1


	//   ....[57]....
        /*0980*/ 	.word	0x0000a2e0
        /*0984*/ 	.word	0x00000000
        /*0988*/ 	.word	0x00000000
        /*098c*/ 	.short	0x0101
        /*098e*/ 	.byte	0xff
	.zero		1


	//   ....[58]....
        /*0990*/ 	.word	0x0000a370
        /*0994*/ 	.word	0x00000003
        /*0998*/ 	.word	0x00000000
        /*099c*/ 	.short	0x0101
        /*099e*/ 	.byte	0xff
	.zero		1


	//   ....[59]....
        /*09a0*/ 	.word	0x0000a400
        /*09a4*/ 	.word	0x00000004
        /*09a8*/ 	.word	0x00000000
        /*09ac*/ 	.short	0x0101
        /*09ae*/ 	.byte	0xff
	.zero		1


	//   ....[60]....
        /*09b0*/ 	.word	0x0000a450
        /*09b4*/ 	.word	0x0000003d
        /*09b8*/ 	.word	0x0001c070
        /*09bc*/ 	.short	0x010a
        /*09be*/ 	.byte	0xff
	.zero		1


	//   ....[61]....
        /*09c0*/ 	.word	0x0000a4e0
        /*09c4*/ 	.word	0x00000000
        /*09c8*/ 	.word	0x00000000
        /*09cc*/ 	.short	0x0101
        /*09ce*/ 	.byte	0xff
	.zero		1


	//   ....[62]....
        /*09d0*/ 	.word	0x0000a540
        /*09d4*/ 	.word	0x0000003d
        /*09d8*/ 	.word	0x0001c090
        /*09dc*/ 	.short	0x010a
        /*09de*/ 	.byte	0xff
	.zero		1


	//   ....[63]....
        /*09e0*/ 	.word	0x0000a5c0
        /*09e4*/ 	.word	0x0000003d
        /*09e8*/ 	.word	0x0001c0c0
        /*09ec*/ 	.short	0x010a
        /*09ee*/ 	.byte	0xff
	.zero		1


	//   ....[64]....
        /*09f0*/ 	.word	0x0000b8d0
        /*09f4*/ 	.word	0x00000000
        /*09f8*/ 	.word	0x00000000
        /*09fc*/ 	.short	0x0101
        /*09fe*/ 	.byte	0xff
	.zero		1


	//   ....[65]....
        /*0a00*/ 	.word	0x0000b900
        /*0a04*/ 	.word	0x0000003d
        /*0a08*/ 	.word	0x0001c0b0
        /*0a0c*/ 	.short	0x0101
        /*0a0e*/ 	.byte	0xff
	.zero		1


	//   ....[66]....
        /*0a10*/ 	.word	0x0000b980
        /*0a14*/ 	.word	0x0000003d
        /*0a18*/ 	.word	0x0001c080
        /*0a1c*/ 	.short	0x010a
        /*0a1e*/ 	.byte	0xff
	.zero		1


	//   ....[67]....
        /*0a20*/ 	.word	0x0000ba10
        /*0a24*/ 	.word	0x00000021
        /*0a28*/ 	.word	0x00000000
        /*0a2c*/ 	.short	0x0101
        /*0a2e*/ 	.byte	0xff
	.zero		1


	//   ....[68]....
        /*0a30*/ 	.word	0x0000ba60
        /*0a34*/ 	.word	0x0000003d
        /*0a38*/ 	.word	0x0001c098
        /*0a3c*/ 	.short	0x010a
        /*0a3e*/ 	.byte	0xff
	.zero		1


	//   ....[69]....
        /*0a40*/ 	.word	0x0000bae0
        /*0a44*/ 	.word	0x0000003d
        /*0a48*/ 	.word	0x0001c0c8
        /*0a4c*/ 	.short	0x010a
        /*0a4e*/ 	.byte	0xff
	.zero		1


	//   ....[70]....
        /*0a50*/ 	.word	0x0000cdb0
        /*0a54*/ 	.word	0x00000003
        /*0a58*/ 	.word	0x00000000
        /*0a5c*/ 	.short	0x0101
        /*0a5e*/ 	.byte	0xff
	.zero		1


	//   ....[71]....
        /*0a60*/ 	.word	0x0000cde0
        /*0a64*/ 	.word	0x0000003d
        /*0a68*/ 	.word	0x0001c0b8
        /*0a6c*/ 	.short	0x0101
        /*0a6e*/ 	.byte	0xff
	.zero		1


	//   ....[72]....
        /*0a70*/ 	.word	0x0000d240
        /*0a74*/ 	.word	0x000000ff
        /*0a78*/ 	.word	0x00000000
        /*0a7c*/ 	.short	0x010a
        /*0a7e*/ 	.byte	0x06
	.zero		1


	//   ....[73]....
        /*0a80*/ 	.word	0x0000d4b0
        /*0a84*/ 	.word	0x000000ff
        /*0a88*/ 	.word	0x00000000
        /*0a8c*/ 	.short	0x010a
        /*0a8e*/ 	.byte	0x05
	.zero		1


	//   ....[74]....
        /*0a90*/ 	.word	0x0000e0e0
        /*0a94*/ 	.word	0x000000ff
        /*0a98*/ 	.word	0x00000000
        /*0a9c*/ 	.short	0x0101
        /*0a9e*/ 	.byte	0x04
	.zero		1


	//   ....[75]....
        /*0aa0*/ 	.word	0x0000e150
        /*0aa4*/ 	.word	0x000000ff
        /*0aa8*/ 	.word	0x00000000
        /*0aac*/ 	.short	0x010a
        /*0aae*/ 	.byte	0x2e
	.zero		1


	//   ....[76]....
        /*0ab0*/ 	.word	0x0000e4b0
        /*0ab4*/ 	.word	0x000000ff
        /*0ab8*/ 	.word	0x00000000
        /*0abc*/ 	.short	0x0101
        /*0abe*/ 	.byte	0x2d
	.zero		1


	//   ....[77]....
        /*0ac0*/ 	.word	0x00010eb0
        /*0ac4*/ 	.word	0x000000ff
        /*0ac8*/ 	.word	0x00000000
        /*0acc*/ 	.short	0x0101
        /*0ace*/ 	.byte	0x05
	.zero		1


	//   ....[78]....
        /*0ad0*/ 	.word	0x00011030
        /*0ad4*/ 	.word	0x000000ff
        /*0ad8*/ 	.word	0x00000000
        /*0adc*/ 	.short	0x010a
        /*0ade*/ 	.byte	0x06
	.zero		1


	//   ....[79]....
        /*0ae0*/ 	.word	0x00011690
        /*0ae4*/ 	.word	0x000000ff
        /*0ae8*/ 	.word	0x00000000
        /*0aec*/ 	.short	0x010a
        /*0aee*/ 	.byte	0x06
	.zero		1


	//   ....[80]....
        /*0af0*/ 	.word	0x00011a50
        /*0af4*/ 	.word	0x000000ff
        /*0af8*/ 	.word	0x00000000
        /*0afc*/ 	.short	0x010a
        /*0afe*/ 	.byte	0x04
	.zero		1


	//   ....[81]....
        /*0b00*/ 	.word	0x00014fa0
        /*0b04*/ 	.word	0x000000ff
        /*0b08*/ 	.word	0x00000000
        /*0b0c*/ 	.short	0x0101
        /*0b0e*/ 	.byte	0x04
	.zero		1


	//   ....[82]....
        /*0b10*/ 	.word	0x00015000
        /*0b14*/ 	.word	0x000000ff
        /*0b18*/ 	.word	0x00000000
        /*0b1c*/ 	.short	0x010a
        /*0b1e*/ 	.byte	0x2e
	.zero		1


	//   ....[83]....
        /*0b20*/ 	.word	0x00015560
        /*0b24*/ 	.word	0x000000ff
        /*0b28*/ 	.word	0x00000000
        /*0b2c*/ 	.short	0x0101
        /*0b2e*/ 	.byte	0x2d
	.zero		1


	//   ....[84]....
        /*0b30*/ 	.word	0x00017e00
        /*0b34*/ 	.word	0x000000ff
        /*0b38*/ 	.word	0x00000000
        /*0b3c*/ 	.short	0x0101
        /*0b3e*/ 	.byte	0x05
	.zero		1


	//   ....[85]....
        /*0b40*/ 	.word	0x00017fc0
        /*0b44*/ 	.word	0x000000ff
        /*0b48*/ 	.word	0x00000000
        /*0b4c*/ 	.short	0x010a
        /*0b4e*/ 	.byte	0x06
	.zero		1


	//   ....[86]....
        /*0b50*/ 	.word	0x00018630
        /*0b54*/ 	.word	0x000000ff
        /*0b58*/ 	.word	0x00000000
        /*0b5c*/ 	.short	0x010a
        /*0b5e*/ 	.byte	0x06
	.zero		1


	//   ....[87]....
        /*0b60*/ 	.word	0x000188d0
        /*0b64*/ 	.word	0x000000ff
        /*0b68*/ 	.word	0x00000000
        /*0b6c*/ 	.short	0x0101
        /*0b6e*/ 	.byte	0x04
	.zero		1


	//   ....[88]....
        /*0b70*/ 	.word	0x00018960
        /*0b74*/ 	.word	0x000000ff
        /*0b78*/ 	.word	0x00000000
        /*0b7c*/ 	.short	0x010a
        /*0b7e*/ 	.byte	0x04
	.zero		1


	//   ....[89]....
        /*0b80*/ 	.word	0x00018a10
        /*0b84*/ 	.word	0x000000ff
        /*0b88*/ 	.word	0x00000000
        /*0b8c*/ 	.short	0x0101
        /*0b8e*/ 	.byte	0x04
	.zero		1


	//   ....[90]....
        /*0b90*/ 	.word	0x00019100
        /*0b94*/ 	.word	0x000000ff
        /*0b98*/ 	.word	0x0001c010
        /*0b9c*/ 	.short	0x010a
        /*0b9e*/ 	.byte	0x08
	.zero		1


	//   ....[91]....
        /*0ba0*/ 	.word	0x000192b0
        /*0ba4*/ 	.word	0x000000ff
        /*0ba8*/ 	.word	0x0001c038
        /*0bac*/ 	.short	0x010a
        /*0bae*/ 	.byte	0x11
	.zero		1


	//   ....[92]....
        /*0bb0*/ 	.word	0x00019490
        /*0bb4*/ 	.word	0x000000ff
        /*0bb8*/ 	.word	0x0001c018
        /*0bbc*/ 	.short	0x010a
        /*0bbe*/ 	.byte	0x08
	.zero		1


	//   ....[93]....
        /*0bc0*/ 	.word	0x00019670
        /*0bc4*/ 	.word	0x000000ff
        /*0bc8*/ 	.word	0x0001c038
        /*0bcc*/ 	.short	0x010a
        /*0bce*/ 	.byte	0x11
	.zero		1


	//   ....[94]....
        /*0bd0*/ 	.word	0x00019950
        /*0bd4*/ 	.word	0x000000ff
        /*0bd8*/ 	.word	0x0001c038
        /*0bdc*/ 	.short	0x010a
        /*0bde*/ 	.byte	0x11
	.zero		1


	//   ....[95]....
        /*0be0*/ 	.word	0x00019b80
        /*0be4*/ 	.word	0x000000ff
        /*0be8*/ 	.word	0x0001c038
        /*0bec*/ 	.short	0x010a
        /*0bee*/ 	.byte	0x11
	.zero		1


	//   ....[96]....
        /*0bf0*/ 	.word	0x00019d80
        /*0bf4*/ 	.word	0x000000ff
        /*0bf8*/ 	.word	0x0001c038
        /*0bfc*/ 	.short	0x010a
        /*0bfe*/ 	.byte	0x11
	.zero		1


	//   ....[97]....
        /*0c00*/ 	.word	0x00019f80
        /*0c04*/ 	.word	0x000000ff
        /*0c08*/ 	.word	0x0001c038
        /*0c0c*/ 	.short	0x010a
        /*0c0e*/ 	.byte	0x11
	.zero		1


	//   ....[98]....
        /*0c10*/ 	.word	0x0001a180
        /*0c14*/ 	.word	0x000000ff
        /*0c18*/ 	.word	0x0001c038
        /*0c1c*/ 	.short	0x010a
        /*0c1e*/ 	.byte	0x11
	.zero		1


	//   ....[99]....
        /*0c20*/ 	.word	0x0001a380
        /*0c24*/ 	.word	0x000000ff
        /*0c28*/ 	.word	0x0001c038
        /*0c2c*/ 	.short	0x010a
        /*0c2e*/ 	.byte	0x11
	.zero		1


	//   ....[100]....
        /*0c30*/ 	.word	0x0001a590
        /*0c34*/ 	.word	0x000000ff
        /*0c38*/ 	.word	0x0001c038
        /*0c3c*/ 	.short	0x010a
        /*0c3e*/ 	.byte	0x11
	.zero		1


	//   ....[101]....
        /*0c40*/ 	.word	0x0001a790
        /*0c44*/ 	.word	0x000000ff
        /*0c48*/ 	.word	0x0001c038
        /*0c4c*/ 	.short	0x010a
        /*0c4e*/ 	.byte	0x11
	.zero		1


	//   ....[102]....
        /*0c50*/ 	.word	0x0001a9e0
        /*0c54*/ 	.word	0x000000ff
        /*0c58*/ 	.word	0x0001c038
        /*0c5c*/ 	.short	0x010a
        /*0c5e*/ 	.byte	0x11
	.zero		1


	//   ....[103]....
        /*0c60*/ 	.word	0x0001abe0
        /*0c64*/ 	.word	0x000000ff
        /*0c68*/ 	.word	0x0001c038
        /*0c6c*/ 	.short	0x010a
        /*0c6e*/ 	.byte	0x11
	.zero		1


	//   ....[104]....
        /*0c70*/ 	.word	0x0001ae00
        /*0c74*/ 	.word	0x000000ff
        /*0c78*/ 	.word	0x0001c038
        /*0c7c*/ 	.short	0x010a
        /*0c7e*/ 	.byte	0x11
	.zero		1


	//   ....[105]....
        /*0c80*/ 	.word	0x0001b000
        /*0c84*/ 	.word	0x000000ff
        /*0c88*/ 	.word	0x0001c038
        /*0c8c*/ 	.short	0x010a
        /*0c8e*/ 	.byte	0x11
	.zero		1


	//   ....[106]....
        /*0c90*/ 	.word	0x0001b230
        /*0c94*/ 	.word	0x000000ff
        /*0c98*/ 	.word	0x0001c038
        /*0c9c*/ 	.short	0x010a
        /*0c9e*/ 	.byte	0x11
	.zero		1


	//   ....[107]....
        /*0ca0*/ 	.word	0x0001b430
        /*0ca4*/ 	.word	0x000000ff
        /*0ca8*/ 	.word	0x0001c038
        /*0cac*/ 	.short	0x010a
        /*0cae*/ 	.byte	0x09
	.zero		1


	//   ....[108]....
        /*0cb0*/ 	.word	0x0001bad0
        /*0cb4*/ 	.word	0x000000ff
        /*0cb8*/ 	.word	0x0001c0b0
        /*0cbc*/ 	.short	0x010a
        /*0cbe*/ 	.byte	0x11
	.zero		1


	//   ....[109]....
        /*0cc0*/ 	.word	0x0001bb70
        /*0cc4*/ 	.word	0x000000ff
        /*0cc8*/ 	.word	0x0001c0b8
        /*0ccc*/ 	.short	0x010a
        /*0cce*/ 	.byte	0x11
	.zero		1


	//   ....[110]....
        /*0cd0*/ 	.word	0x0001bc50
        /*0cd4*/ 	.word	0x000000ff
        /*0cd8*/ 	.word	0x00000000
        /*0cdc*/ 	.short	0x0101
        /*0cde*/ 	.byte	0x08
	.zero		1


	//   ....[111]....
        /*0ce0*/ 	.word	0x0001bcd0
        /*0ce4*/ 	.word	0x000000ff
        /*0ce8*/ 	.word	0x00000000
        /*0cec*/ 	.short	0x0101
        /*0cee*/ 	.byte	0x11
	.zero		1


	//   ....[112]....
        /*0cf0*/ 	.word	0x0001c000
        /*0cf4*/ 	.word	0x00000000
        /*0cf8*/ 	.word	0x0001c000
        /*0cfc*/ 	.short	0x010a
        /*0cfe*/ 	.byte	0xff
	.zero		1


	//   ....[113]....
        /*0d00*/ 	.word	0x0001c060
        /*0d04*/ 	.word	0x00000000
        /*0d08*/ 	.word	0x0001c020
        /*0d0c*/ 	.short	0x010a
        /*0d0e*/ 	.byte	0xff
	.zero		1


	//   ....[114]....
        /*0d10*/ 	.word	0x0001c0c0
        /*0d14*/ 	.word	0x00000003
        /*0d18*/ 	.word	0x0001c058
        /*0d1c*/ 	.short	0x010a
        /*0d1e*/ 	.byte	0xff
	.zero		1


	//   ....[115]....
        /*0d20*/ 	.word	0x0001c120
        /*0d24*/ 	.word	0x00000000
        /*0d28*/ 	.word	0x0001c008
        /*0d2c*/ 	.short	0x010a
        /*0d2e*/ 	.byte	0xff
	.zero		1


	//   ....[116]....
        /*0d30*/ 	.word	0x0001c180
        /*0d34*/ 	.word	0x00000000
        /*0d38*/ 	.word	0x0001c068
        /*0d3c*/ 	.short	0x010a
        /*0d3e*/ 	.byte	0xff
	.zero		1


	//   ....[117]....
        /*0d40*/ 	.word	0x0001c1e0
        /*0d44*/ 	.word	0x00000000
        /*0d48*/ 	.word	0x0001c020
        /*0d4c*/ 	.short	0x010a
        /*0d4e*/ 	.byte	0xff
	.zero		1


	//   ....[118]....
        /*0d50*/ 	.word	0x0001c240
        /*0d54*/ 	.word	0x00000000
        /*0d58*/ 	.word	0x0001c0a0
        /*0d5c*/ 	.short	0x010a
        /*0d5e*/ 	.byte	0xff
	.zero		1


	//   ....[119]....
        /*0d60*/ 	.word	0x0001c2a0
        /*0d64*/ 	.word	0x00000000
        /*0d68*/ 	.word	0x0001c058
        /*0d6c*/ 	.short	0x010a
        /*0d6e*/ 	.byte	0xff
	.zero		1


	//   ....[120]....
        /*0d70*/ 	.word	0x0001c300
        /*0d74*/ 	.word	0x00000003
        /*0d78*/ 	.word	0x0001c020
        /*0d7c*/ 	.short	0x010a
        /*0d7e*/ 	.byte	0xff
	.zero		1


	//   ....[121]....
        /*0d80*/ 	.word	0x0001c360
        /*0d84*/ 	.word	0x00000000
        /*0d88*/ 	.word	0x0001c0a8
        /*0d8c*/ 	.short	0x010a
        /*0d8e*/ 	.byte	0xff
	.zero		1


	//   ....[122]....
        /*0d90*/ 	.word	0x0001c3c0
        /*0d94*/ 	.word	0x00000000
        /*0d98*/ 	.word	0x0001c068
        /*0d9c*/ 	.short	0x010a
        /*0d9e*/ 	.byte	0xff
	.zero		1


	//   ....[123]....
        /*0da0*/ 	.word	0x0001c420
        /*0da4*/ 	.word	0x00000000
        /*0da8*/ 	.word	0x0001c020
        /*0dac*/ 	.short	0x010a
        /*0dae*/ 	.byte	0xff
	.zero		1


	//   ....[124]....
        /*0db0*/ 	.word	0x0001c480
        /*0db4*/ 	.word	0x00000000
        /*0db8*/ 	.word	0x0001c0a0
        /*0dbc*/ 	.short	0x010a
        /*0dbe*/ 	.byte	0xff
	.zero		1


	//   ....[125]....
        /*0dc0*/ 	.word	0x0001c500
        /*0dc4*/ 	.word	0x00000006
        /*0dc8*/ 	.word	0x0001c058
        /*0dcc*/ 	.short	0x010a
        /*0dce*/ 	.byte	0xff
	.zero		1


	//   ....[126]....
        /*0dd0*/ 	.word	0x0001c560
        /*0dd4*/ 	.word	0x00000000
        /*0dd8*/ 	.word	0x0001c0a8
        /*0ddc*/ 	.short	0x010a
        /*0dde*/ 	.byte	0xff
	.zero		1


	//   ....[127]....
        /*0de0*/ 	.word	0x0001c5c0
        /*0de4*/ 	.word	0x00000000
        /*0de8*/ 	.word	0x0001c068
        /*0dec*/ 	.short	0x010a
        /*0dee*/ 	.byte	0xff
	.zero		1


	//   ....[128]....
        /*0df0*/ 	.word	0x0001c610
        /*0df4*/ 	.word	0x00000010
        /*0df8*/ 	.word	0x0001c0c0
        /*0dfc*/ 	.short	0x010a
        /*0dfe*/ 	.byte	0xff
	.zero		1


	//   ....[129]....
        /*0e00*/ 	.word	0x0001c660
        /*0e04*/ 	.word	0x00000010
        /*0e08*/ 	.word	0x0001c0c8
        /*0e0c*/ 	.short	0x010a
        /*0e0e*/ 	.byte	0xff
	.zero		1


	//   ....[130]....
        /*0e10*/ 	.word	0x0001c6b0
        /*0e14*/ 	.word	0x0000003d
        /*0e18*/ 	.word	0x0001c070
        /*0e1c*/ 	.short	0x010a
        /*0e1e*/ 	.byte	0xff
	.zero		1


	//   ....[131]....
        /*0e20*/ 	.word	0x0001c700
        /*0e24*/ 	.word	0x0000003d
        /*0e28*/ 	.word	0x0001c080
        /*0e2c*/ 	.short	0x010a
        /*0e2e*/ 	.byte	0xff
	.zero		1


	//   ....[132]....
        /*0e30*/ 	.word	0x0001c750
        /*0e34*/ 	.word	0x0000003d
        /*0e38*/ 	.word	0x0001c070
        /*0e3c*/ 	.short	0x010a
        /*0e3e*/ 	.byte	0xff
	.zero		1


	//   ....[133]....
        /*0e40*/ 	.word	0x0001c7a0
        /*0e44*/ 	.word	0x0000003d
        /*0e48*/ 	.word	0x0001c090
        /*0e4c*/ 	.short	0x010a
        /*0e4e*/ 	.byte	0xff
	.zero		1


	//   ....[134]....
        /*0e50*/ 	.word	0x0001c7f0
        /*0e54*/ 	.word	0x0000003d
        /*0e58*/ 	.word	0x0001c080
        /*0e5c*/ 	.short	0x010a
        /*0e5e*/ 	.byte	0xff
	.zero		1


	//   ....[135]....
        /*0e60*/ 	.word	0x0001c840
        /*0e64*/ 	.word	0x0000003d
        /*0e68*/ 	.word	0x0001c098
        /*0e6c*/ 	.short	0x010a
        /*0e6e*/ 	.byte	0xff
	.zero		1


	//   ....[136]....
        /*0e70*/ 	.word	0x0001c890
        /*0e74*/ 	.word	0x0000003d
        /*0e78*/ 	.word	0x0001c070
        /*0e7c*/ 	.short	0x010a
        /*0e7e*/ 	.byte	0xff
	.zero		1


	//   ....[137]....
        /*0e80*/ 	.word	0x0001c8e0
        /*0e84*/ 	.word	0x0000003d
        /*0e88*/ 	.word	0x0001c090
        /*0e8c*/ 	.short	0x010a
        /*0e8e*/ 	.byte	0xff
	.zero		1


	//   ....[138]....
        /*0e90*/ 	.word	0x0001c930
        /*0e94*/ 	.word	0x0000003d
        /*0e98*/ 	.word	0x0001c0c0
        /*0e9c*/ 	.short	0x010a
        /*0e9e*/ 	.byte	0xff
	.zero		1


	//   ....[139]....
        /*0ea0*/ 	.word	0x0001c980
        /*0ea4*/ 	.word	0x0000003d
        /*0ea8*/ 	.word	0x0001c080
        /*0eac*/ 	.short	0x010a
        /*0eae*/ 	.byte	0xff
	.zero		1


	//   ....[140]....
        /*0eb0*/ 	.word	0x0001c9d0
        /*0eb4*/ 	.word	0x0000003d
        /*0eb8*/ 	.word	0x0001c098
        /*0ebc*/ 	.short	0x010a
        /*0ebe*/ 	.byte	0xff
	.zero		1


	//   ....[141]....
        /*0ec0*/ 	.word	0x0001ca20
        /*0ec4*/ 	.word	0x0000003d
        /*0ec8*/ 	.word	0x0001c0c8
        /*0ecc*/ 	.short	0x010a
        /*0ece*/ 	.byte	0xff
	.zero		1


	//   ....[142]....
        /*0ed0*/ 	.word	0x0001ca80
        /*0ed4*/ 	.word	0x00000000
        /*0ed8*/ 	.word	0x00000000
        /*0edc*/ 	.short	0x010a
        /*0ede*/ 	.byte	0xff
	.zero		1


	//   ....[143]....
        /*0ee0*/ 	.word	0x0001cae0
        /*0ee4*/ 	.word	0x00000000
        /*0ee8*/ 	.word	0x00000000
        /*0eec*/ 	.short	0x010a
        /*0eee*/ 	.byte	0xff
	.zero		1


	//   ....[144]....
        /*0ef0*/ 	.word	0x0001cb40
        /*0ef4*/ 	.word	0x00000004
        /*0ef8*/ 	.word	0x00000000
        /*0efc*/ 	.short	0x010a
        /*0efe*/ 	.byte	0xff
	.zero		1


	//   ....[145]....
        /*0f00*/ 	.word	0x0001cba0
        /*0f04*/ 	.word	0x00000005
        /*0f08*/ 	.word	0x00000000
        /*0f0c*/ 	.short	0x010a
        /*0f0e*/ 	.byte	0xff
	.zero		1


	//   ....[146]....
        /*0f10*/ 	.word	0x0001cc00
        /*0f14*/ 	.word	0x00000003
        /*0f18*/ 	.word	0x00000000
        /*0f1c*/ 	.short	0x010a
        /*0f1e*/ 	.byte	0xff
	.zero		1


	//   ....[147]....
        /*0f20*/ 	.word	0x0001cc60
        /*0f24*/ 	.word	0x00000000
        /*0f28*/ 	.word	0x00000000
        /*0f2c*/ 	.short	0x010a
        /*0f2e*/ 	.byte	0xff
	.zero		1


	//   ....[148]....
        /*0f30*/ 	.word	0x0001ccc0
        /*0f34*/ 	.word	0x00000004
        /*0f38*/ 	.word	0x00000000
        /*0f3c*/ 	.short	0x010a
        /*0f3e*/ 	.byte	0xff
	.zero		1


	//   ....[149]....
        /*0f40*/ 	.word	0x0001cd20
        /*0f44*/ 	.word	0x00000009
        /*0f48*/ 	.word	0x00000000
        /*0f4c*/ 	.short	0x010a
        /*0f4e*/ 	.byte	0xff
	.zero		1


	//   ....[150]....
        /*0f50*/ 	.word	0x0001cd80
        /*0f54*/ 	.word	0x00000003
        /*0f58*/ 	.word	0x00000000
        /*0f5c*/ 	.short	0x010a
        /*0f5e*/ 	.byte	0xff
	.zero		1


	//   ....[151]....
        /*0f60*/ 	.word	0x0001cde0
        /*0f64*/ 	.word	0x00000000
        /*0f68*/ 	.word	0x00000000
        /*0f6c*/ 	.short	0x010a
        /*0f6e*/ 	.byte	0xff
	.zero		1


	//   ....[152]....
        /*0f70*/ 	.word	0x0001ce40
        /*0f74*/ 	.word	0x00000000
        /*0f78*/ 	.word	0x0001c010
        /*0f7c*/ 	.short	0x010a
        /*0f7e*/ 	.byte	0xff
	.zero		1


	//   ....[153]....
        /*0f80*/ 	.word	0x0001cea0
        /*0f84*/ 	.word	0x00000000
        /*0f88*/ 	.word	0x0001c038
        /*0f8c*/ 	.short	0x010a
        /*0f8e*/ 	.byte	0xff
	.zero		1


	//   ....[154]....
        /*0f90*/ 	.word	0x0001cf00
        /*0f94*/ 	.word	0x00000000
        /*0f98*/ 	.word	0x0001c018
        /*0f9c*/ 	.short	0x010a
        /*0f9e*/ 	.byte	0xff
	.zero		1


	//   ....[155]....
        /*0fa0*/ 	.word	0x0001cf60
        /*0fa4*/ 	.word	0x00000000
        /*0fa8*/ 	.word	0x0001c038
        /*0fac*/ 	.short	0x010a
        /*0fae*/ 	.byte	0xff
	.zero		1


	//   ....[156]....
        /*0fb0*/ 	.word	0x0001cfc0
        /*0fb4*/ 	.word	0x00000000
        /*0fb8*/ 	.word	0x0001c038
        /*0fbc*/ 	.short	0x010a
        /*0fbe*/ 	.byte	0xff
	.zero		1


	//   ....[157]....
        /*0fc0*/ 	.word	0x0001d020
        /*0fc4*/ 	.word	0x00000000
        /*0fc8*/ 	.word	0x0001c038
        /*0fcc*/ 	.short	0x010a
        /*0fce*/ 	.byte	0xff
	.zero		1


	//   ....[158]....
        /*0fd0*/ 	.word	0x0001d080
        /*0fd4*/ 	.word	0x00000000
        /*0fd8*/ 	.word	0x0001c038
        /*0fdc*/ 	.short	0x010a
        /*0fde*/ 	.byte	0xff
	.zero		1


	//   ....[159]....
        /*0fe0*/ 	.word	0x0001d0e0
        /*0fe4*/ 	.word	0x00000000
        /*0fe8*/ 	.word	0x0001c038
        /*0fec*/ 	.short	0x010a
        /*0fee*/ 	.byte	0xff
	.zero		1


	//   ....[160]....
        /*0ff0*/ 	.word	0x0001d140
        /*0ff4*/ 	.word	0x00000000
        /*0ff8*/ 	.word	0x0001c038
        /*0ffc*/ 	.short	0x010a
        /*0ffe*/ 	.byte	0xff
	.zero		1


	//   ....[161]....
        /*1000*/ 	.word	0x0001d1a0
        /*1004*/ 	.word	0x00000000
        /*1008*/ 	.word	0x0001c038
        /*100c*/ 	.short	0x010a
        /*100e*/ 	.byte	0xff
	.zero		1


	//   ....[162]....
        /*1010*/ 	.word	0x0001d200
        /*1014*/ 	.word	0x00000000
        /*1018*/ 	.word	0x0001c038
        /*101c*/ 	.short	0x010a
        /*101e*/ 	.byte	0xff
	.zero		1


	//   ....[163]....
        /*1020*/ 	.word	0x0001d260
        /*1024*/ 	.word	0x00000000
        /*1028*/ 	.word	0x0001c038
        /*102c*/ 	.short	0x010a
        /*102e*/ 	.byte	0xff
	.zero		1


	//   ....[164]....
        /*1030*/ 	.word	0x0001d2c0
        /*1034*/ 	.word	0x00000000
        /*1038*/ 	.word	0x0001c038
        /*103c*/ 	.short	0x010a
        /*103e*/ 	.byte	0xff
	.zero		1


	//   ....[165]....
        /*1040*/ 	.word	0x0001d320
        /*1044*/ 	.word	0x00000000
        /*1048*/ 	.word	0x0001c038
        /*104c*/ 	.short	0x010a
        /*104e*/ 	.byte	0xff
	.zero		1


	//   ....[166]....
        /*1050*/ 	.word	0x0001d380
        /*1054*/ 	.word	0x00000000
        /*1058*/ 	.word	0x0001c038
        /*105c*/ 	.short	0x010a
        /*105e*/ 	.byte	0xff
	.zero		1


	//   ....[167]....
        /*1060*/ 	.word	0x0001d3e0
        /*1064*/ 	.word	0x00000000
        /*1068*/ 	.word	0x0001c038
        /*106c*/ 	.short	0x010a
        /*106e*/ 	.byte	0xff
	.zero		1


	//   ....[168]....
        /*1070*/ 	.word	0x0001d440
        /*1074*/ 	.word	0x00000000
        /*1078*/ 	.word	0x0001c038
        /*107c*/ 	.short	0x010a
        /*107e*/ 	.byte	0xff
	.zero		1


	//   ....[169]....
        /*1080*/ 	.word	0x0001d4a0
        /*1084*/ 	.word	0x00000000
        /*1088*/ 	.word	0x0001c038
        /*108c*/ 	.short	0x010a
        /*108e*/ 	.byte	0xff
	.zero		1


	//   ....[170]....
        /*1090*/ 	.word	0x0001d500
        /*1094*/ 	.word	0x00000000
        /*1098*/ 	.word	0x0001c0b0
        /*109c*/ 	.short	0x010a
        /*109e*/ 	.byte	0xff
	.zero		1


	//   ....[171]....
        /*10a0*/ 	.word	0x0001d560
        /*10a4*/ 	.word	0x00000000
        /*10a8*/ 	.word	0x0001c0b8
        /*10ac*/ 	.short	0x010a
        /*10ae*/ 	.byte	0xff
	.zero		1


	//----- nvinfo : EIATTR_NUM_MBARRIERS
	.align		4
.L_66:
        /*10b0*/ 	.byte	0x03, 0x38
        /*10b2*/ 	.short	0x001c


	//----- nvinfo : EIATTR_EXIT_INSTR_OFFSETS
	.align		4
        /*10b4*/ 	.byte	0x04, 0x1c
        /*10b6*/ 	.short	(.L_68 - .L_67)


	//   ....[0]....
.L_67:
        /*10b8*/ 	.word	0x000017c0


	//   ....[1]....
        /*10bc*/ 	.word	0x00004560


	//   ....[2]....
        /*10c0*/ 	.word	0x000045c0


	//   ....[3]....
        /*10c4*/ 	.word	0x0000ce70


	//   ....[4]....
        /*10c8*/ 	.word	0x0000cee0


	//   ....[5]....
        /*10cc*/ 	.word	0x00018ab0


	//   ....[6]....
        /*10d0*/ 	.word	0x00018b40


	//   ....[7]....
        /*10d4*/ 	.word	0x00018b90


	//   ....[8]....
        /*10d8*/ 	.word	0x0001b620


	//   ....[9]....
        /*10dc*/ 	.word	0x0001b670


	//   ....[10]....
        /*10e0*/ 	.word	0x0001bd20


	//   ....[11]....
        /*10e4*/ 	.word	0x0001bfe0


	//----- nvinfo : EIATTR_INDIRECT_BRANCH_TARGETS
	.align		4
.L_68:
        /*10e8*/ 	.byte	0x04, 0x34
        /*10ea*/ 	.short	(.L_70 - .L_69)


	//   ....[0]....
.L_69:
        /*10ec*/ 	.word	.L_x_512@srel
        /*10f0*/ 	.short	0x0
        /*10f2*/ 	.short	0x0
        /*10f4*/ 	.word	0x3
        /*10f8*/ 	.word	.L_x_513@srel
        /*10fc*/ 	.word	.L_x_514@srel
        /*1100*/ 	.word	.L_x_515@srel


	//----- nvinfo : EIATTR_MAX_THREADS
	.align		4
.L_70:
        /*1104*/ 	.byte	0x04, 0x05
        /*1106*/ 	.short	(.L_72 - .L_71)
.L_71:
        /*1108*/ 	.word	0x00000200
        /*110c*/ 	.word	0x00000001
        /*1110*/ 	.word	0x00000001


	//----- nvinfo : EIATTR_CRS_STACK_SIZE
	.align		4
.L_72:
        /*1114*/ 	.byte	0x04, 0x1e
        /*1116*/ 	.short	(.L_74 - .L_73)
.L_73:
        /*1118*/ 	.word	0x00000000


	//----- nvinfo : EIATTR_CBANK_PARAM_SIZE
	.align		4
.L_74:
        /*111c*/ 	.byte	0x03, 0x19
        /*111e*/ 	.short	0x0600


	//----- nvinfo : EIATTR_PARAM_CBANK
	.align		4
        /*1120*/ 	.byte	0x04, 0x0a
        /*1122*/ 	.short	(.L_76 - .L_75)
	.align		4
.L_75:
        /*1124*/ 	.word	index@(.nv.constant0._ZN7cutlass13device_kernelINS_4fmha6kernel36Sm100FmhaFwdKernelTmaWarpspecializedIN4cute5tupleIJiiiNS5_IJNS5_IJiiEEEiEEEEEENS1_10collective38Sm100FmhaFwdMainloopTmaWarpspecializedINS_10bfloat16_tEffNS5_IJNS4_1CILi256EEENSC_ILi128EEENSC_ILi64EEEEEENS5_IJiNSC_ILi1EEES7_EEENS5_IJiSH_NS5_IJNS5_IJNSC_ILi0EEEiEEEiEEEEEESM_NS9_10CausalMaskILb1EEENS5_IJNSC_ILi2EEESH_SH_EEENSC_ILb0EEEEENS9_38Sm100FmhaFwdEpilogueTmaWarpspecializedINS_6half_tEfNS5_IJSE_SF_SE_EEESI_NS5_IJSH_S7_EEESR_EENS2_23PersistentTileSchedulerENS2_41Sm100FmhaCtxKernelWarpspecializedScheduleEEEEEvNT_6ParamsE)
        /*1128*/ 	.short	0x0380
        /*112a*/ 	.short	0x0600


	//----- nvinfo : EIATTR_SW_WAR
	.align		4
.L_76:
        /*112c*/ 	.byte	0x04, 0x36
        /*112e*/ 	.short	(.L_78 - .L_77)
.L_77:
        /*1130*/ 	.word	0x00000008
.L_78:


//--------------------- .nv.callgraph             --------------------------
	.section	.nv.callgraph,"",@"SHT_CUDA_CALLGRAPH"
	.align	4
	.sectionentsize	8
	.align		4
        /*0000*/ 	.word	0x00000000
	.align		4
        /*0004*/ 	.word	0xffffffff
	.align		4
        /*0008*/ 	.word	index@(_ZN7cutlass13device_kernelINS_4fmha6kernel36Sm100FmhaFwdKernelTmaWarpspecializedIN4cute5tupleIJiiiNS5_IJNS5_IJiiEEEiEEEEEENS1_10collective38Sm100FmhaFwdMainloopTmaWarpspecializedINS_10bfloat16_tEffNS5_IJNS4_1CILi256EEENSC_ILi128EEENSC_ILi64EEEEEENS5_IJiNSC_ILi1EEES7_EEENS5_IJiSH_NS5_IJNS5_IJNSC_ILi0EEEiEEEiEEEEEESM_NS9_10CausalMaskILb1EEENS5_IJNSC_ILi2EEESH_SH_EEENSC_ILb0EEEEENS9_38Sm100FmhaFwdEpilogueTmaWarpspecializedINS_6half_tEfNS5_IJSE_SF_SE_EEESI_NS5_IJSH_S7_EEESR_EENS2_23PersistentTileSchedulerENS2_41Sm100FmhaCtxKernelWarpspecializedScheduleEEEEEvNT_6ParamsE)
	.align		4
        /*000c*/ 	.word	index@(__assertfail)
	.align		4
        /*0010*/ 	.word	index@(_ZN7cutlass13device_kernelINS_4fmha6kernel36Sm100FmhaFwdKernelTmaWarpspecializedIN4cute5tupleIJiiiNS5_IJNS5_IJiiEEEiEEEEEENS1_10collective38Sm100FmhaFwdMainloopTmaWarpspecializedINS_10bfloat16_tEffNS5_IJNS4_1CILi256EEENSC_ILi128EEENSC_ILi64EEEEEENS5_IJiNSC_ILi1EEES7_EEENS5_IJiSH_NS5_IJNS5_IJNSC_ILi0EEEiEEEiEEEEEESM_NS9_10CausalMaskILb1EEENS5_IJNSC_ILi2EEESH_SH_EEENSC_ILb0EEEEENS9_38Sm100FmhaFwdEpilogueTmaWarpspecializedINS_6half_tEfNS5_IJSE_SF_SE_EEESI_NS5_IJSH_S7_EEESR_EENS2_23PersistentTileSchedulerENS2_41Sm100FmhaCtxKernelWarpspecializedScheduleEEEEEvNT_6ParamsE)
	.align		4
        /*0014*/ 	.word	index@(vprintf)
	.align		4
        /*0018*/ 	.word	0x00000000
	.align		4
        /*001c*/ 	.word	0xfffffffe
	.align		4
        /*0020*/ 	.word	0x00000000
	.align		4
        /*0024*/ 	.word	0xfffffffd
	.align		4
        /*0028*/ 	.word	0x00000000
	.align		4
        /*002c*/ 	.word	0xfffffffc


//--------------------- .nv.constant4             --------------------------
	.section	.nv.constant4,"a",@progbits
	.align	8
	.align		8
.nv.constant4:
        /*0000*/ 	.dword	vprintf
	.align		8
        /*0008*/ 	.dword	__assertfail
	.align		8
        /*0010*/ 	.dword	__unnamed_1
	.align		8
        /*0018*/ 	.dword	__unnamed_2
	.align		8
        /*0020*/ 	.dword	__unnamed_3
	.align		8
        /*0028*/ 	.dword	__unnamed_4
	.align		8
        /*0030*/ 	.dword	__unnamed_5
	.align		8
        /*0038*/ 	.dword	__unnamed_6
	.align		8
        /*0040*/ 	.dword	__unnamed_7
	.align		8
        /*0048*/ 	.dword	_ZN39_INTERNAL_a0ecafe5_4_k_cu_a55fba41_29054cuda3std3__45__cpo5beginE
	.align		8
        /*0050*/ 	.dword	_ZN39_INTERNAL_a0ecafe5_4_k_cu_a55fba41_29054cuda3std3__45__cpo3endE
	.align		8
        /*0058*/ 	.dword	_ZN39_INTERNAL_a0ecafe5_4_k_cu_a55fba41_29054cuda3std3__45__cpo6cbeginE
	.align		8
        /*0060*/ 	.dword	_ZN39_INTERNAL_a0ecafe5_4_k_cu_a55fba41_29054cuda3std3__45__cpo4cendE
	.align		8
        /*0068*/ 	.dword	_ZN39_INTERNAL_a0ecafe5_4_k_cu_a55fba41_29054cuda3std3__441_GLOBAL__N__a0ecafe5_4_k_cu_a55fba41_29056ignoreE
	.align		8
        /*0070*/ 	.dword	_ZN39_INTERNAL_a0ecafe5_4_k_cu_a55fba41_29054cuda3std3__419piecewise_constructE
	.align		8
        /*0078*/ 	.dword	_ZN39_INTERNAL_a0ecafe5_4_k_cu_a55fba41_29054cuda3std3__48in_placeE
	.align		8
        /*0080*/ 	.dword	_ZN39_INTERNAL_a0ecafe5_4_k_cu_a55fba41_29054cuda3std6ranges3__45__cpo4swapE
	.align		8
        /*0088*/ 	.dword	_ZN39_INTERNAL_a0ecafe5_4_k_cu_a55fba41_29054cuda3std6ranges3__45__cpo9iter_moveE
	.align		8
        /*0090*/ 	.dword	_ZN39_INTERNAL_a0ecafe5_4_k_cu_a55fba41_29054cute7productE
	.align		8
        /*0098*/ 	.dword	_ZN39_INTERNAL_a0ecafe5_4_k_cu_a55fba41_29054cute1_E
	.align		8
        /*00a0*/ 	.dword	$str$22
	.align		8
        /*00a8*/ 	.dword	$str$23
	.align		8
        /*00b0*/ 	.dword	$str$26
	.align		8
        /*00b8*/ 	.dword	$str$27
	.align		8
        /*00c0*/ 	.dword	$str$28
	.align		8
        /*00c8*/ 	.dword	$str$29
	.align		8
        /*00d0*/ 	.dword	$str$30
	.align		8
        /*00d8*/ 	.dword	$str$31
	.align		8
        /*00e0*/ 	.dword	$str$32
	.align		8
        /*00e8*/ 	.dword	$str$33
	.align		8
        /*00f0*/ 	.dword	$str$34
	.align		8
        /*00f8*/ 	.dword	$str$35
	.align		8
        /*0100*/ 	.dword	$str$36
	.align		8
        /*0108*/ 	.dword	$str$37


//--------------------- .nv.constant2._ZN7cutlass13device_kernelINS_4fmha6kernel36Sm100FmhaFwdKernelTmaWarpspecializedIN4cute5tupleIJiiiNS5_IJNS5_IJiiEEEiEEEEEENS1_10collective38Sm100FmhaFwdMainloopTmaWarpspecializedINS_10bfloat16_tEffNS5_IJNS4_1CILi256EEENSC_ILi128EEENSC_ILi64EEEEEENS5_IJiNSC_ILi1EEES7_EEENS5_IJiSH_NS5_IJNS5_IJNSC_ILi0EEEiEEEiEEEEEESM_NS9_10CausalMaskILb1EEENS5_IJNSC_ILi2EEESH_SH_EEENSC_ILb0EEEEENS9_38Sm100FmhaFwdEpilogueTmaWarpspecializedINS_6half_tEfNS5_IJSE_SF_SE_EEESI_NS5_IJSH_S7_EEESR_EENS2_23PersistentTileSchedulerENS2_41Sm100FmhaCtxKernelWarpspecializedScheduleEEEEEvNT_6ParamsE --------------------------
	.section	.nv.constant2._ZN7cutlass13device_kernelINS_4fmha6kernel36Sm100FmhaFwdKernelTmaWarpspecializedIN4cute5tupleIJiiiNS5_IJNS5_IJiiEEEiEEEEEENS1_10collective38Sm100FmhaFwdMainloopTmaWarpspecializedINS_10bfloat16_tEffNS5_IJNS4_1CILi256EEENSC_ILi128EEENSC_ILi64EEEEEENS5_IJiNSC_ILi1EEES7_EEENS5_IJiSH_NS5_IJNS5_IJNSC_ILi0EEEiEEEiEEEEEESM_NS9_10CausalMaskILb1EEENS5_IJNSC_ILi2EEESH_SH_EEENSC_ILb0EEEEENS9_38Sm100FmhaFwdEpilogueTmaWarpspecializedINS_6half_tEfNS5_IJSE_SF_SE_EEESI_NS5_IJSH_S7_EEESR_EENS2_23PersistentTileSchedulerENS2_41Sm100FmhaCtxKernelWarpspecializedScheduleEEEEEvNT_6ParamsE,"a",@progbits
	.sectionflags	@""
	.align	4
.nv.constant2._ZN7cutlass13device_kernelINS_4fmha6kernel36Sm100FmhaFwdKernelTmaWarpspecializedIN4cute5tupleIJiiiNS5_IJNS5_IJiiEEEiEEEEEENS1_10collective38Sm100FmhaFwdMainloopTmaWarpspecializedINS_10bfloat16_tEffNS5_IJNS4_1CILi256EEENSC_ILi128EEENSC_ILi64EEEEEENS5_IJiNSC_ILi1EEES7_EEENS5_IJiSH_NS5_IJNS5_IJNSC_ILi0EEEiEEEiEEEEEESM_NS9_10CausalMaskILb1EEENS5_IJNSC_ILi2EEESH_SH_EEENSC_ILb0EEEEENS9_38Sm100FmhaFwdEpilogueTmaWarpspecializedINS_6half_tEfNS5_IJSE_SF_SE_EEESI_NS5_IJSH_S7_EEESR_EENS2_23PersistentTileSchedulerENS2_41Sm100FmhaCtxKernelWarpspecializedScheduleEEEEEvNT_6ParamsE:
        /*0000*/ 	.byte	0x50, 0x8b, 0x01, 0x00, 0x30, 0xb6, 0x01, 0x00, 0x20, 0x8b, 0x01, 0x00


//--------------------- .text._ZN7cutlass13device_kernelINS_4fmha6kernel36Sm100FmhaFwdKernelTmaWarpspecializedIN4cute5tupleIJiiiNS5_IJNS5_IJiiEEEiEEEEEENS1_10collective38Sm100FmhaFwdMainloopTmaWarpspecializedINS_10bfloat16_tEffNS5_IJNS4_1CILi256EEENSC_ILi128EEENSC_ILi64EEEEEENS5_IJiNSC_ILi1EEES7_EEENS5_IJiSH_NS5_IJNS5_IJNSC_ILi0EEEiEEEiEEEEEESM_NS9_10CausalMaskILb1EEENS5_IJNSC_ILi2EEESH_SH_EEENSC_ILb0EEEEENS9_38Sm100FmhaFwdEpilogueTmaWarpspecializedINS_6half_tEfNS5_IJSE_SF_SE_EEESI_NS5_IJSH_S7_EEESR_EENS2_23PersistentTileSchedulerENS2_41Sm100FmhaCtxKernelWarpspecializedScheduleEEEEEvNT_6ParamsE --------------------------
	.section	.text._ZN7cutlass13device_kernelINS_4fmha6kernel36Sm100FmhaFwdKernelTmaWarpspecializedIN4cute5tupleIJiiiNS5_IJNS5_IJiiEEEiEEEEEENS1_10collective38Sm100FmhaFwdMainloopTmaWarpspecializedINS_10bfloat16_tEffNS5_IJNS4_1CILi256EEENSC_ILi128EEENSC_ILi64EEEEEENS5_IJiNSC_ILi1EEES7_EEENS5_IJiSH_NS5_IJNS5_IJNSC_ILi0EEEiEEEiEEEEEESM_NS9_10CausalMaskILb1EEENS5_IJNSC_ILi2EEESH_SH_EEENSC_ILb0EEEEENS9_38Sm100FmhaFwdEpilogueTmaWarpspecializedINS_6half_tEfNS5_IJSE_SF_SE_EEESI_NS5_IJSH_S7_EEESR_EENS2_23PersistentTileSchedulerENS2_41Sm100FmhaCtxKernelWarpspecializedScheduleEEEEEvNT_6ParamsE,"ax",@progbits
	.align	128
.text._ZN7cutlass13device_kernelINS_4fmha6kernel36Sm100FmhaFwdKernelTmaWarpspecializedIN4cute5tupleIJiiiNS5_IJNS5_IJiiEEEiEEEEEENS1_10collective38Sm100FmhaFwdMainloopTmaWarpspecializedINS_10bfloat16_tEffNS5_IJNS4_1CILi256EEENSC_ILi128EEENSC_ILi64EEEEEENS5_IJiNSC_ILi1EEES7_EEENS5_IJiSH_NS5_IJNS5_IJNSC_ILi0EEEiEEEiEEEEEESM_NS9_10CausalMaskILb1EEENS5_IJNSC_ILi2EEESH_SH_EEENSC_ILb0EEEEENS9_38Sm100FmhaFwdEpilogueTmaWarpspecializedINS_6half_tEfNS5_IJSE_SF_SE_EEESI_NS5_IJSH_S7_EEESR_EENS2_23PersistentTileSchedulerENS2_41Sm100FmhaCtxKernelWarpspecializedScheduleEEEEEvNT_6ParamsE:
        .type           _ZN7cutlass13device_kernelINS_4fmha6kernel36Sm100FmhaFwdKernelTmaWarpspecializedIN4cute5tupleIJiiiNS5_IJNS5_IJiiEEEiEEEEEENS1_10collective38Sm100FmhaFwdMainloopTmaWarpspecializedINS_10bfloat16_tEffNS5_IJNS4_1CILi256EEENSC_ILi128EEENSC_ILi64EEEEEENS5_IJiNSC_ILi1EEES7_EEENS5_IJiSH_NS5_IJNS5_IJNSC_ILi0EEEiEEEiEEEEEESM_NS9_10CausalMaskILb1EEENS5_IJNSC_ILi2EEESH_SH_EEENSC_ILb0EEEEENS9_38Sm100FmhaFwdEpilogueTmaWarpspecializedINS_6half_tEfNS5_IJSE_SF_SE_EEESI_NS5_IJSH_S7_EEESR_EENS2_23PersistentTileSchedulerENS2_41Sm100FmhaCtxKernelWarpspecializedScheduleEEEEEvNT_6ParamsE,@function
        .size           _ZN7cutlass13device_kernelINS_4fmha6kernel36Sm100FmhaFwdKernelTmaWarpspecializedIN4cute5tupleIJiiiNS5_IJNS5_IJiiEEEiEEEEEENS1_10collective38Sm100FmhaFwdMainloopTmaWarpspecializedINS_10bfloat16_tEffNS5_IJNS4_1CILi256EEENSC_ILi128EEENSC_ILi64EEEEEENS5_IJiNSC_ILi1EEES7_EEENS5_IJiSH_NS5_IJNS5_IJNSC_ILi0EEEiEEEiEEEEEESM_NS9_10CausalMaskILb1EEENS5_IJNSC_ILi2EEESH_SH_EEENSC_ILb0EEEEENS9_38Sm100FmhaFwdEpilogueTmaWarpspecializedINS_6half_tEfNS5_IJSE_SF_SE_EEESI_NS5_IJSH_S7_EEESR_EENS2_23PersistentTileSchedulerENS2_41Sm100FmhaCtxKernelWarpspecializedScheduleEEEEEvNT_6ParamsE,(.L_x_516 - _ZN7cutlass13device_kernelINS_4fmha6kernel36Sm100FmhaFwdKernelTmaWarpspecializedIN4cute5tupleIJiiiNS5_IJNS5_IJiiEEEiEEEEEENS1_10collective38Sm100FmhaFwdMainloopTmaWarpspecializedINS_10bfloat16_tEffNS5_IJNS4_1CILi256EEENSC_ILi128EEENSC_ILi64EEEEEENS5_IJiNSC_ILi1EEES7_EEENS5_IJiSH_NS5_IJNS5_IJNSC_ILi0EEEiEEEiEEEEEESM_NS9_10CausalMaskILb1EEENS5_IJNSC_ILi2EEESH_SH_EEENSC_ILb0EEEEENS9_38Sm100FmhaFwdEpilogueTmaWarpspecializedINS_6half_tEfNS5_IJSE_SF_SE_EEESI_NS5_IJSH_S7_EEESR_EENS2_23PersistentTileSchedulerENS2_41Sm100FmhaCtxKernelWarpspecializedScheduleEEEEEvNT_6ParamsE)
        .other          _ZN7cutlass13device_kernelINS_4fmha6kernel36Sm100FmhaFwdKernelTmaWarpspecializedIN4cute5tupleIJiiiNS5_IJNS5_IJiiEEEiEEEEEENS1_10collective38Sm100FmhaFwdMainloopTmaWarpspecializedINS_10bfloat16_tEffNS5_IJNS4_1CILi256EEENSC_ILi128EEENSC_ILi64EEEEEENS5_IJiNSC_ILi1EEES7_EEENS5_IJiSH_NS5_IJNS5_IJNSC_ILi0EEEiEEEiEEEEEESM_NS9_10CausalMaskILb1EEENS5_IJNSC_ILi2EEESH_SH_EEENSC_ILb0EEEEENS9_38Sm100FmhaFwdEpilogueTmaWarpspecializedINS_6half_tEfNS5_IJSE_SF_SE_EEESI_NS5_IJSH_S7_EEESR_EENS2_23PersistentTileSchedulerENS2_41Sm100FmhaCtxKernelWarpspecializedScheduleEEEEEvNT_6ParamsE,@"STO_CUDA_ENTRY STV_DEFAULT"
_ZN7cutlass13device_kernelINS_4fmha6kernel36Sm100FmhaFwdKernelTmaWarpspecializedIN4cute5tupleIJiiiNS5_IJNS5_IJiiEEEiEEEEEENS1_10collective38Sm100FmhaFwdMainloopTmaWarpspecializedINS_10bfloat16_tEffNS5_IJNS4_1CILi256EEENSC_ILi128EEENSC_ILi64EEEEEENS5_IJiNSC_ILi1EEES7_EEENS5_IJiSH_NS5_IJNS5_IJNSC_ILi0EEEiEEEiEEEEEESM_NS9_10CausalMaskILb1EEENS5_IJNSC_ILi2EEESH_SH_EEENSC_ILb0EEEEENS9_38Sm100FmhaFwdEpilogueTmaWarpspecializedINS_6half_tEfNS5_IJSE_SF_SE_EEESI_NS5_IJSH_S7_EEESR_EENS2_23PersistentTileSchedulerENS2_41Sm100FmhaCtxKernelWarpspecializedScheduleEEEEEvNT_6ParamsE:
[----:B------:R-:W1:Y:S02]  /*0000*/  LDC R1, c[0x0][0x37c] ;  /* 0x0000df00ff017b82 */ /* 0x000e640000000800 */
[----:B-1----:R-:W-:-:S04]  /*0010*/  IADD3 R1, PT, PT, R1, -0xb8, RZ ;  /* 0xffffff4801017810 */ /* 0x002fc80007ffe0ff */
[----:B------:R-:W-:Y:S01]  /*0020*/  R2UR UR38, R1 ;  /* 0x00000000012672ca */ /* 0x000fe200000e0000 */
[----:B------:R-:W1:Y:S01]  /*0030*/  S2R R23, SR_TID.X ;  /* 0x0000000000177919 */ /* 0x000e620000002100 */
[----:B------:R-:W2:Y:S01]  /*0040*/  LDCU UR4, c[0x0][0x2f8] ;  /* 0x00005f00ff0477ac */ /* 0x000ea20008000800 */
[----:B------:R-:W3:Y:S01]  /*0050*/  LDCU UR37, c[0x0][0x2fc] ;  /* 0x00005f80ff2577ac */ /* 0x000ee20008000800 */
[----:B------:R-:W-:Y:S02]  /*0060*/  UPLOP3.LUT UP3, UPT, UPT, UPT, UPT, 0x40, 0x4 ;  /* 0x000000000004789c */ /* 0x000fe40003f6e870 */
[----:B------:R-:W-:Y:S02]  /*0070*/  UPLOP3.LUT UP1, UPT, UPT, UPT, UPT, 0x80, 0x8 ;  /* 0x000000000008789c */ /* 0x000fe40003f2f070 */
[----:B------:R-:W-:Y:S02]  /*0080*/  UPLOP3.LUT UP0, UPT, UPT, UPT, UPT, 0x40, 0x4 ;  /* 0x000000000004789c */ /* 0x000fe40003f0e870 */
[----:B------:R-:W-:-:S02]  /*0090*/  UPLOP3.LUT UP6, UPT, UPT, UPT, UPT, 0x40, 0x4 ;  /* 0x000000000004789c */ /* 0x000fc40003fce870 */
[----:B------:R-:W-:Y:S02]  /*00a0*/  UPLOP3.LUT UP5, UPT, UPT, UPT, UPT, 0x40, 0x4 ;  /* 0x000000000004789c */ /* 0x000fe40003fae870 */
[----:B--2---:R-:W-:Y:S02]  /*00b0*/  UIADD3 UR38, UP2, UPT, UR38, UR4, URZ ;  /* 0x0000000426267290 */ /* 0x004fe4000ff5e0ff */
[----:B------:R-:W-:Y:S02]  /*00c0*/  UP2UR UR41, UPR, URZ, 0x8 ;  /* 0x00000008ff297883 */ /* 0x000fe40008000000 */
[----:B---3--:R-:W-:Y:S02]  /*00d0*/  UIADD3.X UR37, UPT, UPT, URZ, UR37, URZ, UP2, !UPT ;  /* 0x00000025ff257290 */ /* 0x008fe400097fe4ff */
[----:B------:R-:W-:Y:S02]  /*00e0*/  UPLOP3.LUT UP2, UPT, UPT, UPT, UPT, 0x80, 0x8 ;  /* 0x000000000008789c */ /* 0x000fe40003f4f070 */
[----:B------:R-:W-:-:S02]  /*00f0*/  UPLOP3.LUT UP4, UPT, UPT, UPT, UPT, 0x40, 0x4 ;  /* 0x000000000004789c */ /* 0x000fc40003f8e870 */
[----:B------:R-:W-:Y:S01]  /*0100*/  UP2UR UR56, UPR, URZ, 0x4 ;  /* 0x00000004ff387883 */ /* 0x000fe20008000000 */
[----:B-1----:R-:W-:-:S05]  /*0110*/  SHF.R.U32.HI R3, RZ, 0x5, R23 ;  /* 0x00000005ff037819 */ /* 0x002fca0000011617 */
[----:B------:R-:W1:Y:S02]  /*0120*/  SHFL.IDX PT, R0, R3, RZ, 0x1f ;  /* 0x00001fff03007589 */ /* 0x000e6400000e0000 */
[----:B-1----:R-:W-:-:S04]  /*0130*/  SHF.R.S32.HI R5, RZ, 0x1f, R0 ;  /* 0x0000001fff057819 */ /* 0x002fc80000011400 */
[----:B------:R-:W-:-:S04]  /*0140*/  LEA.HI R2, R5, R0, RZ, 0x2 ;  /* 0x0000000005027211 */ /* 0x000fc800078f10ff */
[----:B------:R-:W-:-:S04]  /*0150*/  SHF.R.S32.HI R2, RZ, 0x2, R2 ;  /* 0x00000002ff027819 */ /* 0x000fc80000011402 */
[----:B------:R-:W-:-:S13]  /*0160*/  ISETP.NE.AND P0, PT, R2, RZ, PT ;  /* 0x000000ff0200720c */ /* 0x000fda0003f05270 */
[----:B------:R-:W-:Y:S05]  /*0170*/  @!P0 BRA `(.L_x_0) ;  /* 0x0000000400248947 */ /* 0x000fea0003800000 */
[----:B------:R-:W-:-:S13]  /*0180*/  ISETP.NE.AND P0, PT, R2, 0x2, PT ;  /* 0x000000020200780c */ /* 0x000fda0003f05270 */
[----:B------:R-:W-:Y:S05]  /*0190*/  @!P0 BRA `(.L_x_1) ;  /* 0x0000000000f48947 */ /* 0x000fea0003800000 */
[----:B------:R-:W-:-:S13]  /*01a0*/  ISETP.NE.AND P0, PT, R2, 0x1, PT ;  /* 0x000000010200780c */ /* 0x000fda0003f05270 */
[----:B------:R-:W-:Y:S05]  /*01b0*/  @P0 BRA `(.L_x_2) ;  /* 0x00000000002c0947 */ /* 0x000fea0003800000 */
[----:B------:R-:W-:Y:S01]  /*01c0*/  HFMA2 R2, -RZ, RZ, 0, 5.9604644775390625e-08 ;  /* 0x00000001ff027431 */ /* 0x000fe200000001ff */
[----:B------:R-:W-:Y:S02]  /*01d0*/  UPLOP3.LUT UP3, UPT, UPT, UPT, UPT, 0x40, 0x4 ;  /* 0x000000000004789c */ /* 0x000fe40003f6e870 */
[----:B------:R-:W-:Y:S02]  /*01e0*/  UPLOP3.LUT UP2, UPT, UPT, UPT, UPT, 0x40, 0x4 ;  /* 0x000000000004789c */ /* 0x000fe40003f4e870 */
[----:B------:R-:W-:Y:S02]  /*01f0*/  UPLOP3.LUT UP1, UPT, UPT, UPT, UPT, 0x80, 0x8 ;  /* 0x000000000008789c */ /* 0x000fe40003f2f070 */
[----:B------:R-:W-:Y:S02]  /*0200*/  UPLOP3.LUT UP0, UPT, UPT, UPT, UPT, 0x40, 0x4 ;  /* 0x000000000004789c */ /* 0x000fe40003f0e870 */
[----:B------:R-:W-:Y:S02]  /*0210*/  UPLOP3.LUT UP6, UPT, UPT, UPT, UPT, 0x40, 0x4 ;  /* 0x000000000004789c */ /* 0x000fe40003fce870 */
[----:B------:R-:W-:-:S02]  /*0220*/  UPLOP3.LUT UP5, UPT, UPT, UPT, UPT, 0x40, 0x4 ;  /* 0x000000000004789c */ /* 0x000fc40003fae870 */
[----:B------:R-:W-:Y:S02]  /*0230*/  UPLOP3.LUT UP4, UPT, UPT, UPT, UPT, 0x80, 0x8 ;  /* 0x000000000008789c */ /* 0x000fe40003f8f070 */
[----:B------:R-:W-:Y:S02]  /*0240*/  UP2UR UR41, UPR, URZ, 0x8 ;  /* 0x00000008ff297883 */ /* 0x000fe40008000000 */
[----:B------:R-:W-:Y:S01]  /*0250*/  UP2UR UR56, UPR, URZ, 0x4 ;  /* 0x00000004ff387883 */ /* 0x000fe20008000000 */
[----:B------:R-:W-:Y:S11]  /*0260*/  BRA `(.L_x_0) ;  /* 0x0000000000e87947 */ /* 0x000ff60003800000 */
.L_x_2:
[----:B------:R-:W-:Y:S01]  /*0270*/  ISETP.NE.AND P0, PT, R0, 0xc, PT ;  /* 0x0000000c0000780c */ /* 0x000fe20003f05270 */
[----:B------:R-:W-:Y:S01]  /*0280*/  UPLOP3.LUT UP2, UPT, UPT, UPT, UPT, 0x40, 0x4 ;  /* 0x000000000004789c */ /* 0x000fe20003f4e870 */
[----:B------:R-:W-:Y:S01]  /*0290*/  HFMA2 R2, -RZ, RZ, 0, 1.78813934326171875e-07 ;  /* 0x00000003ff027431 */ /* 0x000fe200000001ff */
[----:B------:R-:W-:Y:S02]  /*02a0*/  UPLOP3.LUT UP1, UPT, UPT, UPT, UPT, 0x80, 0x8 ;  /* 0x000000000008789c */ /* 0x000fe40003f2f070 */
[----:B------:R-:W-:Y:S02]  /*02b0*/  UP2UR UR41, UPR, URZ, 0x4 ;  /* 0x00000004ff297883 */ /* 0x000fe40008000000 */
[----:B------:R-:W-:Y:S02]  /*02c0*/  UPLOP3.LUT UP2, UPT, UPT, UPT, UPT, 0x40, 0x4 ;  /* 0x000000000004789c */ /* 0x000fe40003f4e870 */
[----:B------:R-:W-:Y:S02]  /*02d0*/  UPLOP3.LUT UP0, UPT, UPT, UPT, UPT, 0x40, 0x4 ;  /* 0x000000000004789c */ /* 0x000fe40003f0e870 */
[----:B------:R-:W-:-:S02]  /*02e0*/  UPLOP3.LUT UP6, UPT, UPT, UPT, UPT, 0x40, 0x4 ;  /* 0x000000000004789c */ /* 0x000fc40003fce870 */
[----:B------:R-:W-:Y:S02]  /*02f0*/  UPLOP3.LUT UP5, UPT, UPT, UPT, UPT, 0x80, 0x8 ;  /* 0x000000000008789c */ /* 0x000fe40003faf070 */
[----:B------:R-:W-:Y:S02]  /*0300*/  UPLOP3.LUT UP4, UPT, UPT, UPT, UPT, 0x40, 0x4 ;  /* 0x000000000004789c */ /* 0x000fe40003f8e870 */
[----:B------:R-:W-:Y:S01]  /*0310*/  UP2UR UR56, UPR, URZ, 0x4 ;  /* 0x00000004ff387883 */ /* 0x000fe20008000000 */
[----:B------:R-:W-:Y:S11]  /*0320*/  @!P0 BRA `(.L_x_0) ;  /* 0x0000000000b88947 */ /* 0x000ff60003800000 */
[----:B------:R-:W-:-:S13]  /*0330*/  ISETP.NE.AND P0, PT, R0, 0xe, PT ;  /* 0x0000000e0000780c */ /* 0x000fda0003f05270 */
[----:B------:R-:W-:Y:S05]  /*0340*/  @!P0 BRA `(.L_x_3) ;  /* 0x00000000005c8947 */ /* 0x000fea0003800000 */
[----:B------:R-:W-:-:S13]  /*0350*/  ISETP.NE.AND P0, PT, R0, 0xd, PT ;  /* 0x0000000d0000780c */ /* 0x000fda0003f05270 */
[----:B------:R-:W-:Y:S05]  /*0360*/  @P0 BRA `(.L_x_4) ;  /* 0x00000000002c0947 */ /* 0x000fea0003800000 */
[----:B------:R-:W-:Y:S01]  /*0370*/  HFMA2 R2, -RZ, RZ, 0, 2.384185791015625e-07 ;  /* 0x00000004ff027431 */ /* 0x000fe200000001ff */
        /* <DEDUP_REMOVED lines=10> */
.L_x_4:
[----:B------:R-:W-:Y:S01]  /*0420*/  HFMA2 R2, -RZ, RZ, 0, 3.5762786865234375e-07 ;  /* 0x00000006ff027431 */ /* 0x000fe200000001ff */
[----:B------:R-:W-:Y:S02]  /*0430*/  UPLOP3.LUT UP3, UPT, UPT, UPT, UPT, 0x40, 0x4 ;  /* 0x000000000004789c */ /* 0x000fe40003f6e870 */
[----:B------:R-:W-:Y:S02]  /*0440*/  UPLOP3.LUT UP2, UPT, UPT, UPT, UPT, 0x40, 0x4 ;  /* 0x000000000004789c */ /* 0x000fe40003f4e870 */
[----:B------:R-:W-:Y:S02]  /*0450*/  UPLOP3.LUT UP0, UPT, UPT, UPT, UPT, 0x40, 0x4 ;  /* 0x000000000004789c */ /* 0x000fe40003f0e870 */
[----:B------:R-:W-:Y:S02]  /*0460*/  UPLOP3.LUT UP6, UPT, UPT, UPT, UPT, 0x40, 0x4 ;  /* 0x000000000004789c */ /* 0x000fe40003fce870 */
[----:B------:R-:W-:Y:S02]  /*0470*/  UPLOP3.LUT UP5, UPT, UPT, UPT, UPT, 0x40, 0x4 ;  /* 0x000000000004789c */ /* 0x000fe40003fae870 */
[----:B------:R-:W-:-:S02]  /*0480*/  UPLOP3.LUT UP4, UPT, UPT, UPT, UPT, 0x40, 0x4 ;  /* 0x000000000004789c */ /* 0x000fc40003f8e870 */
[----:B------:R-:W-:Y:S02]  /*0490*/  UP2UR UR41, UPR, URZ, 0x8 ;  /* 0x00000008ff297883 */ /* 0x000fe40008000000 */
[----:B------:R-:W-:Y:S01]  /*04a0*/  UP2UR UR56, UPR, URZ, 0x4 ;  /* 0x00000004ff387883 */ /* 0x000fe20008000000 */
[----:B------:R-:W-:Y:S11]  /*04b0*/  BRA `(.L_x_0) ;  /* 0x0000000000547947 */ /* 0x000ff60003800000 */
.L_x_3:
[----:B------:R-:W-:Y:S01]  /*04c0*/  HFMA2 R2, -RZ, RZ, 0, 2.98023223876953125e-07 ;  /* 0x00000005ff027431 */ /* 0x000fe200000001ff */
        /* <DEDUP_REMOVED lines=10> */
.L_x_1:
[----:B------:R-:W-:Y:S01]  /*0570*/  HFMA2 R2, -RZ, RZ, 0, 1.1920928955078125e-07 ;  /* 0x00000002ff027431 */ /* 0x000fe200000001ff */
        /* <DEDUP_REMOVED lines=8> */
[----:B------:R-:W-:-:S12]  /*0600*/  UP2UR UR56, UPR, URZ, 0x4 ;  /* 0x00000004ff387883 */ /* 0x000fd80008000000 */
.L_x_0:
[----:B------:R-:W-:Y:S01]  /*0610*/  ELECT P0, URZ, PT ;  /* 0x0000000000ff782f */ /* 0x000fe20003800000 */
[----:B------:R-:W-:Y:S03]  /*0620*/  BSSY.RECONVERGENT B0, `(.L_x_5) ;  /* 0x000000f000007945 */ /* 0x000fe60003800200 */
[----:B------:R-:W-:Y:S02]  /*0630*/  PLOP3.LUT P2, PT, P0, PT, UP0, 0x5d, 0xd5 ;  /* 0x0000000000d5781c */ /* 0x000fe4000074eb0d */
[----:B------:R-:W-:-:S11]  /*0640*/  PLOP3.LUT P1, PT, P0, PT, UP6, 0x5d, 0xd5 ;  /* 0x0000000000d5781c */ /* 0x000fd6000072eb6d */
[----:B------:R-:W-:Y:S05]  /*0650*/  @P2 BRA `(.L_x_6) ;  /* 0x00000000002c2947 */ /* 0x000fea0003800000 */
[----:B------:R-:W1:Y:S02]  /*0660*/  LDCU.64 UR4, c[0x0][0x348] ;  /* 0x00006900ff0477ac */ /* 0x000e640008000a00 */
[----:B-1----:R-:W-:-:S04]  /*0670*/  UIADD3 UR8, UP0, UPT, UR4, 0x80, URZ ;  /* 0x0000008004087890 */ /* 0x002fc8000ff1e0ff */
[----:B------:R-:W-:Y:S02]  /*0680*/  UIADD3.X UR9, UPT, UPT, URZ, UR5, URZ, UP0, !UPT ;  /* 0x00000005ff097290 */ /* 0x000fe400087fe4ff */
[----:B------:R-:W-:-:S04]  /*0690*/  UIADD3 UR6, UP0, UPT, UR4, 0x180, URZ ;  /* 0x0000018004067890 */ /* 0x000fc8000ff1e0ff */
[----:B------:R-:W-:Y:S02]  /*06a0*/  UIADD3.X UR7, UPT, UPT, URZ, UR5, URZ, UP0, !UPT ;  /* 0x00000005ff077290 */ /* 0x000fe400087fe4ff */
[----:B------:R-:W-:Y:S01]  /*06b0*/  UIADD3 UR4, UP0, UPT, UR4, 0x280, URZ ;  /* 0x0000028004047890 */ /* 0x000fe2000ff1e0ff */
[----:B------:R1:W-:Y:S03]  /*06c0*/  UTMACCTL.PF [UR8] ;  /* 0x00000000080079b9 */ /* 0x0003e60008040000 */
[----:B------:R-:W-:-:S03]  /*06d0*/  UIADD3.X UR5, UPT, UPT, URZ, UR5, URZ, UP0, !UPT ;  /* 0x00000005ff057290 */ /* 0x000fc600087fe4ff */
[----:B------:R1:W-:Y:S06]  /*06e0*/  UTMACCTL.PF [UR6] ;  /* 0x00000000060079b9 */ /* 0x0003ec0008040000 */
[----:B------:R1:W-:Y:S02]  /*06f0*/  UTMACCTL.PF [UR4] ;  /* 0x00000000040079b9 */ /* 0x0003e40008040000 */
[----:B-1----:R-:W-:Y:S01]  /*0700*/  NOP ;  /* 0x0000000000007918 */ /* 0x002fe20000000000 */
.L_x_6:
[----:B------:R-:W-:Y:S05]  /*0710*/  BSYNC.RECONVERGENT B0 ;  /* 0x0000000000007941 */ /* 0x000fea0003800200 */
.L_x_5:
[----:B------:R-:W-:Y:S04]  /*0720*/  BSSY.RECONVERGENT B0, `(.L_x_7) ;  /* 0x000001b000007945 */ /* 0x000fe80003800200 */
[----:B------:R-:W-:Y:S05]  /*0730*/  @P1 BRA `(.L_x_8) ;  /* 0x0000000000241947 */ /* 0x000fea0003800000 */
[----:B------:R-:W1:Y:S01]  /*0740*/  LDCU.64 UR4, c[0x0][0x348] ;  /* 0x00006900ff0477ac */ /* 0x000e620008000a00 */
[----:B------:R-:W-:Y:S02]  /*0750*/  PLOP3.LUT P6, PT, PT, PT, PT, 0x80, 0x8 ;  /* 0x000000000008781c */ /* 0x000fe40003fcf070 */
[----:B------:R-:W-:Y:S02]  /*0760*/  PLOP3.LUT P5, PT, PT, PT, PT, 0x8, 0x80 ;  /* 0x000000000080781c */ /* 0x000fe40003fae170 */
[----:B------:R-:W-:Y:S02]  /*0770*/  PLOP3.LUT P4, PT, PT, PT, PT, 0x80, 0x8 ;  /* 0x000000000008781c */ /* 0x000fe40003f8f070 */
[----:B------:R-:W-:Y:S01]  /*0780*/  PLOP3.LUT P3, PT, PT, PT, PT, 0x80, 0x8 ;  /* 0x000000000008781c */ /* 0x000fe20003f6f070 */
[----:B-1----:R-:W-:-:S04]  /*0790*/  UIADD3 UR4, UP0, UPT, UR4, 0x400, URZ ;  /* 0x0000040004047890 */ /* 0x002fc8000ff1e0ff */
[----:B------:R-:W-:-:S09]  /*07a0*/  UIADD3.X UR5, UPT, UPT, URZ, UR5, URZ, UP0, !UPT ;  /* 0x00000005ff057290 */ /* 0x000fd200087fe4ff */
[----:B------:R1:W-:Y:S02]  /*07b0*/  UTMACCTL.PF [UR4] ;  /* 0x00000000040079b9 */ /* 0x0003e40008040000 */
[----:B-1----:R-:W-:Y:S05]  /*07c0*/  BRA `(.L_x_9) ;  /* 0x0000000000407947 */ /* 0x002fea0003800000 */
.L_x_8:
[----:B------:R-:W-:-:S13]  /*07d0*/  ISETP.NE.AND P1, PT, R2, 0x3, PT ;  /* 0x000000030200780c */ /* 0x000fda0003f25270 */
[----:B------:R-:W-:Y:S05]  /*07e0*/  @!P1 BRA `(.L_x_10) ;  /* 0x0000000000289947 */ /* 0x000fea0003800000 */
[----:B------:R-:W-:Y:S02]  /*07f0*/  ISETP.NE.AND P1, PT, R2, 0x4, PT ;  /* 0x000000040200780c */ /* 0x000fe40003f25270 */
[----:B------:R-:W-:Y:S02]  /*0800*/  PLOP3.LUT P4, PT, PT, PT, PT, 0x80, 0x8 ;  /* 0x000000000008781c */ /* 0x000fe40003f8f070 */
[----:B------:R-:W-:Y:S02]  /*0810*/  PLOP3.LUT P5, PT, PT, PT, PT, 0x8, 0x80 ;  /* 0x000000000080781c */ /* 0x000fe40003fae170 */
[----:B------:R-:W-:Y:S02]  /*0820*/  PLOP3.LUT P6, PT, PT, PT, PT, 0x80, 0x8 ;  /* 0x000000000008781c */ /* 0x000fe40003fcf070 */
[----:B------:R-:W-:-:S05]  /*0830*/  PLOP3.LUT P3, PT, PT, PT, PT, 0x80, 0x8 ;  /* 0x000000000008781c */ /* 0x000fca0003f6f070 */
[----:B------:R-:W-:Y:S08]  /*0840*/  @P1 BRA `(.L_x_9) ;  /* 0x0000000000201947 */ /* 0x000ff00003800000 */
[----:B------:R-:W-:Y:S02]  /*0850*/  PLOP3.LUT P5, PT, PT, PT, PT, 0x8, 0x80 ;  /* 0x000000000080781c */ /* 0x000fe40003fae170 */
[----:B------:R-:W-:Y:S02]  /*0860*/  PLOP3.LUT P6, PT, PT, PT, PT, 0x8, 0x80 ;  /* 0x000000000080781c */ /* 0x000fe40003fce170 */
[----:B------:R-:W-:Y:S01]  /*0870*/  PLOP3.LUT P3, PT, PT, PT, PT, 0x8, 0x80 ;  /* 0x000000000080781c */ /* 0x000fe20003f6e170 */
[----:B------:R-:W-:-:S12]  /*0880*/  BRA `(.L_x_9) ;  /* 0x0000000000107947 */ /* 0x000fd80003800000 */
.L_x_10:
[----:B------:R-:W-:Y:S02]  /*0890*/  PLOP3.LUT P6, PT, PT, PT, PT, 0x8, 0x80 ;  /* 0x000000000080781c */ /* 0x000fe40003fce170 */
[----:B------:R-:W-:Y:S02]  /*08a0*/  PLOP3.LUT P5, PT, PT, PT, PT, 0x80, 0x8 ;  /* 0x000000000008781c */ /* 0x000fe40003faf070 */
[----:B------:R-:W-:Y:S02]  /*08b0*/  PLOP3.LUT P4, PT, PT, PT, PT, 0x8, 0x80 ;  /* 0x000000000080781c */ /* 0x000fe40003f8e170 */
[----:B------:R-:W-:-:S13]  /*08c0*/  PLOP3.LUT P3, PT, PT, PT, PT, 0x80, 0x8 ;  /* 0x000000000008781c */ /* 0x000fda0003f6f070 */
.L_x_9:
[----:B------:R-:W-:Y:S05]  /*08d0*/  BSYNC.RECONVERGENT B0 ;  /* 0x0000000000007941 */ /* 0x000fea0003800200 */
.L_x_7:
[----:B------:R-:W1:Y:S01]  /*08e0*/  SHFL.IDX PT, R0, R3, RZ, 0x1f ;  /* 0x00001fff03007589 */ /* 0x000e6200000e0000 */
[----:B------:R-:W-:Y:S02]  /*08f0*/  ISETP.NE.AND P1, PT, R2, 0x3, PT ;  /* 0x000000030200780c */ /* 0x000fe40003f25270 */
[----:B------:R-:W-:Y:S02]  /*0900*/  PLOP3.LUT P0, PT, P0, PT, UP1, 0xae, 0xea ;  /* 0x0000000000ea781c */ /* 0x000fe4000070f51e */
[----:B-1----:R-:W-:-:S13]  /*0910*/  ISETP.NE.AND P2, PT, R0, RZ, PT ;  /* 0x000000ff0000720c */ /* 0x002fda0003f45270 */
[----:B------:R-:W-:Y:S05]  /*0920*/  @P2 BRA `(.L_x_11) ;  /* 0x0000000000382947 */ /* 0x000fea0003800000 */
[----:B------:R-:W1:Y:S01]  /*0930*/  S2UR UR5, SR_CgaCtaId ;  /* 0x00000000000579c3 */ /* 0x000e620000008800 */
[----:B------:R-:W-:Y:S01]  /*0940*/  UMOV UR6, 0x400 ;  /* 0x0000040000067882 */ /* 0x000fe20000000000 */
[----:B------:R-:W-:Y:S01]  /*0950*/  UMOV UR4, 0x1 ;  /* 0x0000000100047882 */ /* 0x000fe20000000000 */
[----:B------:R-:W-:Y:S01]  /*0960*/  ELECT P2, URZ, PT ;  /* 0x0000000000ff782f */ /* 0x000fe20003840000 */
[----:B-1----:R-:W-:Y:S02]  /*0970*/  ULEA UR5, UR5, UR6, 0x18 ;  /* 0x0000000605057291 */ /* 0x002fe4000f8ec0ff */
[----:B------:R-:W-:-:S04]  /*0980*/  UIADD3 UR6, UPT, UPT, -UR4, 0x100000, URZ ;  /* 0x0010000004067890 */ /* 0x000fc8000fffe1ff */
[----:B------:R-:W-:Y:S02]  /*0990*/  USHF.L.U32 UR7, UR6, 0xb, URZ ;  /* 0x0000000b06077899 */ /* 0x000fe400080006ff */
[----:B------:R-:W-:Y:S01]  /*09a0*/  USHF.L.U32 UR6, UR6, 0x1, URZ ;  /* 0x0000000106067899 */ /* 0x000fe200080006ff */
[----:B------:R-:W1:Y:S11]  /*09b0*/  FENCE.VIEW.ASYNC.S ;  /* 0x00000000000073c6 */ /* 0x000e760000000000 */
[----:B-1----:R1:W2:Y:S01]  /*09c0*/  SYNCS.EXCH.64 URZ, [UR5+0x1c000], UR6 ;  /* 0x01c0000605ff75b2 */ /* 0x0022a20008000100 */
[----:B------:R1:W3:Y:S01]  /*09d0*/  SYNCS.EXCH.64 URZ, [UR5+0x1c010], UR6 ;  /* 0x01c0100605ff75b2 */ /* 0x0002e20008000100 */
[----:B------:R1:W4:Y:S01]  /*09e0*/  SYNCS.EXCH.64 URZ, [UR5+0x1c008], UR6 ;  /* 0x01c0080605ff75b2 */ /* 0x0003220008000100 */
[----:B------:R1:W1:Y:S01]  /*09f0*/  SYNCS.EXCH.64 URZ, [UR5+0x1c018], UR6 ;  /* 0x01c0180605ff75b2 */ /* 0x0002620008000100 */
[----:B------:R-:W-:Y:S01]  /*0a00*/  NOP ;  /* 0x0000000000007918 */ /* 0x000fe20000000000 */
.L_x_11:
[----:B------:R-:W-:Y:S01]  /*0a10*/  NOP ;  /* 0x0000000000007918 */ /* 0x000fe20000000000 */
[----:B------:R-:W-:Y:S05]  /*0a20*/  @!P1 BRA `(.L_x_12) ;  /* 0x0000000000289947 */ /* 0x000fea0003800000 */
[----:B------:R-:W-:Y:S01]  /*0a30*/  ISETP.NE.AND P1, PT, R2, 0x4, PT ;  /* 0x000000040200780c */ /* 0x000fe20003f25270 */
[----:B------:R-:W-:Y:S02]  /*0a40*/  UPLOP3.LUT UP3, UPT, UPT, UPT, UPT, 0x80, 0x8 ;  /* 0x000000000008789c */ /* 0x000fe40003f6f070 */
[----:B------:R-:W-:Y:S02]  /*0a50*/  UPLOP3.LUT UP2, UPT, UPT, UPT, UPT, 0x40, 0x4 ;  /* 0x000000000004789c */ /* 0x000fe40003f4e870 */
[----:B------:R-:W-:Y:S02]  /*0a60*/  UPLOP3.LUT UP1, UPT, UPT, UPT, UPT, 0x80, 0x8 ;  /* 0x000000000008789c */ /* 0x000fe40003f2f070 */
[----:B------:R-:W-:-:S06]  /*0a70*/  UPLOP3.LUT UP0, UPT, UPT, UPT, UPT, 0x80, 0x8 ;  /* 0x000000000008789c */ /* 0x000fcc0003f0f070 */
[----:B------:R-:W-:Y:S05]  /*0a80*/  @P1 BRA `(.L_x_13) ;  /* 0x0000000000201947 */ /* 0x000fea0003800000 */
[----:B------:R-:W-:Y:S02]  /*0a90*/  UPLOP3.LUT UP2, UPT, UPT, UPT, UPT, 0x40, 0x4 ;  /* 0x000000000004789c */ /* 0x000fe40003f4e870 */
[----:B------:R-:W-:Y:S02]  /*0aa0*/  UPLOP3.LUT UP3, UPT, UPT, UPT, UPT, 0x40, 0x4 ;  /* 0x000000000004789c */ /* 0x000fe40003f6e870 */
[----:B------:R-:W-:Y:S01]  /*0ab0*/  UPLOP3.LUT UP0, UPT, UPT, UPT, UPT, 0x40, 0x4 ;  /* 0x000000000004789c */ /* 0x000fe20003f0e870 */
[----:B------:R-:W-:Y:S05]  /*0ac0*/  BRA `(.L_x_13) ;  /* 0x0000000000107947 */ /* 0x000fea0003800000 */
.L_x_12:
[----:B------:R-:W-:Y:S02]  /*0ad0*/  UPLOP3.LUT UP3, UPT, UPT, UPT, UPT, 0x40, 0x4 ;  /* 0x000000000004789c */ /* 0x000fe40003f6e870 */
[----:B------:R-:W-:Y:S02]  /*0ae0*/  UPLOP3.LUT UP2, UPT, UPT, UPT, UPT, 0x80, 0x8 ;  /* 0x000000000008789c */ /* 0x000fe40003f4f070 */
[----:B------:R-:W-:Y:S02]  /*0af0*/  UPLOP3.LUT UP1, UPT, UPT, UPT, UPT, 0x40, 0x4 ;  /* 0x000000000004789c */ /* 0x000fe40003f2e870 */
[----:B------:R-:W-:Y:S02]  /*0b00*/  UPLOP3.LUT UP0, UPT, UPT, UPT, UPT, 0x80, 0x8 ;  /* 0x000000000008789c */ /* 0x000fe40003f0f070 */
.L_x_13:
[----:B------:R-:W5:Y:S02]  /*0b10*/  SHFL.IDX PT, R0, R3, RZ, 0x1f ;  /* 0x00001fff03007589 */ /* 0x000f6400000e0000 */
[----:B-----5:R-:W-:-:S13]  /*0b20*/  ISETP.NE.AND P1, PT, R0, RZ, PT ;  /* 0x000000ff0000720c */ /* 0x020fda0003f25270 */
[----:B------:R-:W-:Y:S05]  /*0b30*/  @P1 BRA `(.L_x_14) ;  /* 0x0000000000401947 */ /* 0x000fea0003800000 */
[----:B-1----:R-:W1:Y:S01]  /*0b40*/  S2UR UR5, SR_CgaCtaId ;  /* 0x00000000000579c3 */ /* 0x002e620000008800 */
        /* <DEDUP_REMOVED lines=8> */
[----:B-1----:R1:W1:Y:S01]  /*0bd0*/  SYNCS.EXCH.64 URZ, [UR5+0x1c020], UR6 ;  /* 0x01c0200605ff75b2 */ /* 0x0022620008000100 */
[----:B------:R1:W1:Y:S01]  /*0be0*/  SYNCS.EXCH.64 URZ, [UR5+0x1c038], UR6 ;  /* 0x01c0380605ff75b2 */ /* 0x0002620008000100 */
[----:B------:R1:W1:Y:S01]  /*0bf0*/  SYNCS.EXCH.64 URZ, [UR5+0x1c028], UR6 ;  /* 0x01c0280605ff75b2 */ /* 0x0002620008000100 */
[----:B------:R1:W1:Y:S01]  /*0c00*/  SYNCS.EXCH.64 URZ, [UR5+0x1c040], UR6 ;  /* 0x01c0400605ff75b2 */ /* 0x0002620008000100 */
[----:B------:R1:W1:Y:S01]  /*0c10*/  SYNCS.EXCH.64 URZ, [UR5+0x1c030], UR6 ;  /* 0x01c0300605ff75b2 */ /* 0x0002620008000100 */
[----:B------:R1:W1:Y:S01]  /*0c20*/  SYNCS.EXCH.64 URZ, [UR5+0x1c048], UR6 ;  /* 0x01c0480605ff75b2 */ /* 0x0002620008000100 */
[----:B------:R-:W-:Y:S01]  /*0c30*/  NOP ;  /* 0x0000000000007918 */ /* 0x000fe20000000000 */
.L_x_14:
[----:B------:R-:W5:Y:S01]  /*0c40*/  SHFL.IDX PT, R0, R3, RZ, 0x1f ;  /* 0x00001fff03007589 */ /* 0x000f6200000e0000 */
[----:B------:R-:W-:Y:S01]  /*0c50*/  NOP ;  /* 0x0000000000007918 */ /* 0x000fe20000000000 */
[----:B-----5:R-:W-:-:S13]  /*0c60*/  ISETP.NE.AND P1, PT, R0, RZ, PT ;  /* 0x000000ff0000720c */ /* 0x020fda0003f25270 */
[----:B------:R-:W-:Y:S05]  /*0c70*/  @P1 BRA `(.L_x_15) ;  /* 0x0000000000401947 */ /* 0x000fea0003800000 */
[----:B-1----:R-:W1:Y:S01]  /*0c80*/  S2UR UR6, SR_CgaCtaId ;  /* 0x00000000000679c3 */ /* 0x002e620000008800 */
[----:B------:R-:W-:Y:S01]  /*0c90*/  UMOV UR7, 0x400 ;  /* 0x0000040000077882 */ /* 0x000fe20000000000 */
[----:B------:R-:W-:Y:S01]  /*0ca0*/  UMOV UR5, 0x1 ;  /* 0x0000000100057882 */ /* 0x000fe20000000000 */
[----:B------:R-:W-:Y:S01]  /*0cb0*/  UMOV UR4, 0x80 ;  /* 0x0000008000047882 */ /* 0x000fe20000000000 */
[----:B------:R-:W-:-:S04]  /*0cc0*/  UIADD3 UR8, UPT, UPT, -UR5, 0x100000, URZ ;  /* 0x0010000005087890 */ /* 0x000fc8000fffe1ff */
[----:B------:R-:W-:Y:S02]  /*0cd0*/  USHF.L.U32 UR9, UR8, 0xb, URZ ;  /* 0x0000000b08097899 */ /* 0x000fe400080006ff */
[----:B------:R-:W-:Y:S02]  /*0ce0*/  USHF.L.U32 UR8, UR8, 0x1, URZ ;  /* 0x0000000108087899 */ /* 0x000fe400080006ff */
[----:B------:R-:W-:-:S04]  /*0cf0*/  UIADD3 UR4, UPT, UPT, -UR4, 0x100000, URZ ;  /* 0x0010000004047890 */ /* 0x000fc8000fffe1ff */
[----:B------:R-:W-:Y:S02]  /*0d00*/  USHF.L.U32 UR5, UR4, 0xb, URZ ;  /* 0x0000000b04057899 */ /* 0x000fe400080006ff */
[----:B------:R-:W-:Y:S01]  /*0d10*/  USHF.L.U32 UR4, UR4, 0x1, URZ ;  /* 0x0000000104047899 */ /* 0x000fe200080006ff */
[----:B------:R-:W-:Y:S01]  /*0d20*/  ELECT P1, URZ, PT ;  /* 0x0000000000ff782f */ /* 0x000fe20003820000 */
[----:B-1----:R-:W-:Y:S01]  /*0d30*/  ULEA UR6, UR6, UR7, 0x18 ;  /* 0x0000000706067291 */ /* 0x002fe2000f8ec0ff */
[----:B------:R-:W1:Y:S11]  /*0d40*/  FENCE.VIEW.ASYNC.S ;  /* 0x00000000000073c6 */ /* 0x000e760000000000 */
[----:B-1----:R1:W1:Y:S01]  /*0d50*/  SYNCS.EXCH.64 URZ, [UR6+0x1c050], UR8 ;  /* 0x01c0500806ff75b2 */ /* 0x0022620008000100 */
[----:B------:R1:W1:Y:S01]  /*0d60*/  SYNCS.EXCH.64 URZ, [UR6+0x1c058], UR4 ;  /* 0x01c0580406ff75b2 */ /* 0x0002620008000100 */
[----:B------:R-:W-:Y:S01]  /*0d70*/  NOP ;  /* 0x0000000000007918 */ /* 0x000fe20000000000 */
.L_x_15:
[----:B------:R-:W5:Y:S01]  /*0d80*/  SHFL.IDX PT, R0, R3, RZ, 0x1f ;  /* 0x00001fff03007589 */ /* 0x000f6200000e0000 */
[----:B-1----:R-:W-:Y:S01]  /*0d90*/  UP2UR UR4, UPR, URZ, 0x1 ;  /* 0x00000001ff047883 */ /* 0x002fe20008000000 */
[----:B------:R-:W-:Y:S01]  /*0da0*/  ISETP.NE.AND P2, PT, R2, 0x2, PT ;  /* 0x000000020200780c */ /* 0x000fe20003f45270 */
[----:B------:R-:W-:Y:S01]  /*0db0*/  UISETP.NE.AND UP0, UPT, UR56, URZ, UPT ;  /* 0x000000ff3800728c */ /* 0x000fe2000bf05270 */
[----:B------:R-:W-:Y:S01]  /*0dc0*/  NOP ;  /* 0x0000000000007918 */ /* 0x000fe20000000000 */
[----:B------:R-:W-:Y:S02]  /*0dd0*/  USEL UR5, URZ, 0x2, !UP4 ;  /* 0x00000002ff057887 */ /* 0x000fe4000e000000 */
[----:B------:R-:W-:Y:S02]  /*0de0*/  USEL UR6, URZ, 0x2, !UP0 ;  /* 0x00000002ff067887 */ /* 0x000fe4000c000000 */
[----:B------:R-:W-:Y:S02]  /*0df0*/  UISETP.NE.AND UP0, UPT, UR4, URZ, UPT ;  /* 0x000000ff0400728c */ /* 0x000fe4000bf05270 */
[----:B------:R-:W-:-:S02]  /*0e00*/  USEL UR6, UR6, 0x1, !UP5 ;  /* 0x0000000106067887 */ /* 0x000fc4000e800000 */
[----:B------:R-:W-:Y:S01]  /*0e10*/  USEL UR5, UR5, 0x1, !UP5 ;  /* 0x0000000105057887 */ /* 0x000fe2000e800000 */
[----:B-----5:R-:W-:-:S13]  /*0e20*/  ISETP.NE.AND P1, PT, R0, RZ, PT ;  /* 0x000000ff0000720c */ /* 0x020fda0003f25270 */
[----:B------:R-:W-:Y:S05]  /*0e30*/  @P1 BRA `(.L_x_16) ;  /* 0x0000000000401947 */ /* 0x000fea0003800000 */
[----:B------:R-:W1:Y:S01]  /*0e40*/  S2UR UR8, SR_CgaCtaId ;  /* 0x00000000000879c3 */ /* 0x000e620000008800 */
        /* <DEDUP_REMOVED lines=15> */
.L_x_16:
[----:B------:R-:W-:Y:S01]  /*0f40*/  NOP ;  /* 0x0000000000007918 */ /* 0x000fe20000000000 */
[----:B------:R-:W-:Y:S05]  /*0f50*/  @!P2 BRA `(.L_x_17) ;  /* 0x000000000024a947 */ /* 0x000fea0003800000 */
[----:B------:R-:W-:Y:S01]  /*0f60*/  ISETP.NE.AND P1, PT, R2, RZ, PT ;  /* 0x000000ff0200720c */ /* 0x000fe20003f25270 */
[----:B------:R-:W-:Y:S02]  /*0f70*/  UP2UR UR4, UPR, URZ, 0x1 ;  /* 0x00000001ff047883 */ /* 0x000fe40008000000 */
[----:B------:R-:W-:Y:S01]  /*0f80*/  UPLOP3.LUT UP0, UPT, UPT, UPT, UPT, 0x80, 0x8 ;  /* 0x000000000008789c */ /* 0x000fe20003f0f070 */
[----:B------:R-:W-:-:S03]  /*0f90*/  UMOV UR7, URZ ;  /* 0x000000ff00077c82 */ /* 0x000fc60008000000 */
[----:B------:R-:W-:Y:S02]  /*0fa0*/  UP2UR UR40, UPR, URZ, 0x1 ;  /* 0x00000001ff287883 */ /* 0x000fe40008000000 */
[----:B------:R-:W-:-:S04]  /*0fb0*/  UISETP.NE.AND UP0, UPT, UR4, URZ, UPT ;  /* 0x000000ff0400728c */ /* 0x000fc8000bf05270 */
[----:B------:R-:W-:Y:S07]  /*0fc0*/  @P1 BRA `(.L_x_18) ;  /* 0x00000000001c1947 */ /* 0x000fee0003800000 */
[----:B------:R-:W-:Y:S01]  /*0fd0*/  UMOV UR7, 0x1 ;  /* 0x0000000100077882 */ /* 0x000fe20000000000 */
[----:B------:R-:W-:Y:S05]  /*0fe0*/  BRA `(.L_x_18) ;  /* 0x0000000000147947 */ /* 0x000fea0003800000 */
.L_x_17:
[----:B------:R-:W-:Y:S02]  /*0ff0*/  UP2UR UR4, UPR, URZ, 0x1 ;  /* 0x00000001ff047883 */ /* 0x000fe40008000000 */
[----:B------:R-:W-:Y:S01]  /*1000*/  UPLOP3.LUT UP0, UPT, UPT, UPT, UPT, 0x40, 0x4 ;  /* 0x000000000004789c */ /* 0x000fe20003f0e870 */
[----:B------:R-:W-:-:S03]  /*1010*/  UMOV UR7, 0x2 ;  /* 0x0000000200077882 */ /* 0x000fc60000000000 */
[----:B------:R-:W-:Y:S02]  /*1020*/  UP2UR UR40, UPR, URZ, 0x1 ;  /* 0x00000001ff287883 */ /* 0x000fe40008000000 */
[----:B------:R-:W-:Y:S02]  /*1030*/  UISETP.NE.AND UP0, UPT, UR4, URZ, UPT ;  /* 0x000000ff0400728c */ /* 0x000fe4000bf05270 */
.L_x_18:
[----:B------:R-:W5:Y:S02]  /*1040*/  SHFL.IDX PT, R0, R3, RZ, 0x1f ;  /* 0x00001fff03007589 */ /* 0x000f6400000e0000 */
[----:B-----5:R-:W-:-:S13]  /*1050*/  ISETP.NE.AND P1, PT, R0, RZ, PT ;  /* 0x000000ff0000720c */ /* 0x020fda0003f25270 */
[----:B------:R-:W-:Y:S05]  /*1060*/  @P1 BRA `(.L_x_19) ;  /* 0x0000000000301947 */ /* 0x000fea0003800000 */
[----:B-1----:R-:W1:Y:S01]  /*1070*/  S2UR UR8, SR_CgaCtaId ;  /* 0x00000000000879c3 */ /* 0x002e620000008800 */
[----:B------:R-:W-:Y:S01]  /*1080*/  UMOV UR9, 0x400 ;  /* 0x0000040000097882 */ /* 0x000fe20000000000 */
[----:B------:R-:W-:Y:S01]  /*1090*/  UMOV UR4, 0x80 ;  /* 0x0000008000047882 */ /* 0x000fe20000000000 */
[----:B------:R-:W-:Y:S01]  /*10a0*/  ELECT P1, URZ, PT ;  /* 0x0000000000ff782f */ /* 0x000fe20003820000 */
[----:B------:R-:W-:-:S04]  /*10b0*/  UIADD3 UR10, UPT, UPT, -UR4, 0x100000, URZ ;  /* 0x00100000040a7890 */ /* 0x000fc8000fffe1ff */
[----:B------:R-:W-:Y:S02]  /*10c0*/  USHF.L.U32 UR11, UR10, 0xb, URZ ;  /* 0x0000000b0a0b7899 */ /* 0x000fe400080006ff */
[----:B------:R-:W-:Y:S02]  /*10d0*/  USHF.L.U32 UR10, UR10, 0x1, URZ ;  /* 0x000000010a0a7899 */ /* 0x000fe400080006ff */
[----:B-1----:R-:W-:Y:S01]  /*10e0*/  ULEA UR8, UR8, UR9, 0x18 ;  /* 0x0000000908087291 */ /* 0x002fe2000f8ec0ff */
[----:B------:R-:W1:Y:S11]  /*10f0*/  FENCE.VIEW.ASYNC.S ;  /* 0x00000000000073c6 */ /* 0x000e760000000000 */
[----:B-1----:R1:W1:Y:S01]  /*1100*/  SYNCS.EXCH.64 URZ, [UR8+0x1c070], UR10 ;  /* 0x01c0700a08ff75b2 */ /* 0x0022620008000100 */
[----:B------:R1:W1:Y:S01]  /*1110*/  SYNCS.EXCH.64 URZ, [UR8+0x1c078], UR10 ;  /* 0x01c0780a08ff75b2 */ /* 0x0002620008000100 */
[----:B------:R-:W-:Y:S01]  /*1120*/  NOP ;  /* 0x0000000000007918 */ /* 0x000fe20000000000 */
.L_x_19:
[----:B------:R-:W-:Y:S01]  /*1130*/  NOP ;  /* 0x0000000000007918 */ /* 0x000fe20000000000 */
[----:B------:R-:W-:Y:S05]  /*1140*/  @!P2 BRA `(.L_x_20) ;  /* 0x000000000024a947 */ /* 0x000fea0003800000 */
[----:B------:R-:W-:Y:S01]  /*1150*/  ISETP.NE.AND P1, PT, R2, 0x1, PT ;  /* 0x000000010200780c */ /* 0x000fe20003f25270 */
[----:B-1----:R-:W-:Y:S02]  /*1160*/  UP2UR UR8, UPR, URZ, 0x1 ;  /* 0x00000001ff087883 */ /* 0x002fe40008000000 */
[----:B------:R-:W-:Y:S01]  /*1170*/  UPLOP3.LUT UP0, UPT, UPT, UPT, UPT, 0x80, 0x8 ;  /* 0x000000000008789c */ /* 0x000fe20003f0f070 */
[----:B------:R-:W-:-:S03]  /*1180*/  UMOV UR4, URZ ;  /* 0x000000ff00047c82 */ /* 0x000fc60008000000 */
[----:B------:R-:W-:Y:S02]  /*1190*/  UP2UR UR39, UPR, URZ, 0x1 ;  /* 0x00000001ff277883 */ /* 0x000fe40008000000 */
[----:B------:R-:W-:-:S04]  /*11a0*/  UISETP.NE.AND UP0, UPT, UR8, URZ, UPT ;  /* 0x000000ff0800728c */ /* 0x000fc8000bf05270 */
[----:B------:R-:W-:Y:S07]  /*11b0*/  @P1 BRA `(.L_x_21) ;  /* 0x00000000001c1947 */ /* 0x000fee0003800000 */
[----:B------:R-:W-:Y:S01]  /*11c0*/  UMOV UR4, 0x1 ;  /* 0x0000000100047882 */ /* 0x000fe20000000000 */
[----:B------:R-:W-:Y:S05]  /*11d0*/  BRA `(.L_x_21) ;  /* 0x0000000000147947 */ /* 0x000fea0003800000 */
.L_x_20:
[----:B-1----:R-:W-:Y:S02]  /*11e0*/  UP2UR UR8, UPR, URZ, 0x1 ;  /* 0x00000001ff087883 */ /* 0x002fe40008000000 */
[----:B------:R-:W-:Y:S01]  /*11f0*/  UPLOP3.LUT UP0, UPT, UPT, UPT, UPT, 0x40, 0x4 ;  /* 0x000000000004789c */ /* 0x000fe20003f0e870 */
[----:B------:R-:W-:-:S03]  /*1200*/  UMOV UR4, 0x2 ;  /* 0x0000000200047882 */ /* 0x000fc60000000000 */
[----:B------:R-:W-:Y:S02]  /*1210*/  UP2UR UR39, UPR, URZ, 0x1 ;  /* 0x00000001ff277883 */ /* 0x000fe40008000000 */
[----:B------:R-:W-:-:S11]  /*1220*/  UISETP.NE.AND UP0, UPT, UR8, URZ, UPT ;  /* 0x000000ff0800728c */ /* 0x000fd6000bf05270 */
.L_x_21:
[----:B------:R-:W1:Y:S01]  /*1230*/  SHFL.IDX PT, R0, R3, RZ, 0x1f ;  /* 0x00001fff03007589 */ /* 0x000e6200000e0000 */
[----:B------:R-:W-:Y:S02]  /*1240*/  USEL UR8, URZ, 0x1, !UP4 ;  /* 0x00000001ff087887 */ /* 0x000fe4000e000000 */
[----:B------:R-:W-:Y:S01]  /*1250*/  USEL UR55, URZ, 0x1, UP4 ;  /* 0x00000001ff377887 */ /* 0x000fe2000a000000 */
[----:B-1----:R-:W-:-:S13]  /*1260*/  ISETP.NE.AND P1, PT, R0, RZ, PT ;  /* 0x000000ff0000720c */ /* 0x002fda0003f25270 */
[----:B------:R-:W-:Y:S05]  /*1270*/  @P1 BRA `(.L_x_22) ;  /* 0x0000000000301947 */ /* 0x000fea0003800000 */
[----:B------:R-:W1:Y:S01]  /*1280*/  S2UR UR10, SR_CgaCtaId ;  /* 0x00000000000a79c3 */ /* 0x000e620000008800 */
        /* <DEDUP_REMOVED lines=11> */
.L_x_22:
[----:B------:R-:W5:Y:S01]  /*1340*/  SHFL.IDX PT, R0, R3, RZ, 0x1f ;  /* 0x00001fff03007589 */ /* 0x000f6200000e0000 */
[----:B------:R-:W-:Y:S01]  /*1350*/  NOP ;  /* 0x0000000000007918 */ /* 0x000fe20000000000 */
[----:B-----5:R-:W-:-:S13]  /*1360*/  ISETP.NE.AND P1, PT, R0, RZ, PT ;  /* 0x000000ff0000720c */ /* 0x020fda0003f25270 */
[----:B------:R-:W-:Y:S05]  /*1370*/  @P1 BRA `(.L_x_23) ;  /* 0x0000000000481947 */ /* 0x000fea0003800000 */
[----:B------:R-:W5:Y:S01]  /*1380*/  S2UR UR11, SR_CgaCtaId ;  /* 0x00000000000b79c3 */ /* 0x000f620000008800 */
[----:B-1----:R-:W-:Y:S01]  /*1390*/  UMOV UR12, 0x400 ;  /* 0x00000400000c7882 */ /* 0x002fe20000000000 */
[----:B------:R-:W-:Y:S01]  /*13a0*/  UMOV UR10, 0x1 ;  /* 0x00000001000a7882 */ /* 0x000fe20000000000 */
[----:B------:R-:W-:Y:S01]  /*13b0*/  UMOV UR9, 0x80 ;  /* 0x0000008000097882 */ /* 0x000fe20000000000 */
[----:B------:R-:W-:Y:S01]  /*13c0*/  ELECT P1, URZ, PT ;  /* 0x0000000000ff782f */ /* 0x000fe20003820000 */
[----:B------:R-:W-:-:S04]  /*13d0*/  UIADD3 UR14, UPT, UPT, -UR9, 0x100000, URZ ;  /* 0x00100000090e7890 */ /* 0x000fc8000fffe1ff */
[----:B------:R-:W-:Y:S02]  /*13e0*/  USHF.L.U32 UR15, UR14, 0xb, URZ ;  /* 0x0000000b0e0f7899 */ /* 0x000fe400080006ff */
[----:B------:R-:W-:Y:S02]  /*13f0*/  USHF.L.U32 UR14, UR14, 0x1, URZ ;  /* 0x000000010e0e7899 */ /* 0x000fe400080006ff */
[----:B-----5:R-:W-:Y:S02]  /*1400*/  ULEA UR11, UR11, UR12, 0x18 ;  /* 0x0000000c0b0b7291 */ /* 0x020fe4000f8ec0ff */
        /* <DEDUP_REMOVED lines=8> */
[----:B------:R-:W-:Y:S01]  /*1490*/  NOP ;  /* 0x0000000000007918 */ /* 0x000fe20000000000 */
.L_x_23:
        /* <DEDUP_REMOVED lines=8> */
[----:B------:R-:W-:Y:S01]  /*1520*/  ELECT P1, URZ, PT ;  /* 0x0000000000ff782f */ /* 0x000fe20003820000 */
[----:B------:R-:W-:-:S04]  /*1530*/  UIADD3 UR14, UPT, UPT, -UR9, 0x100000, URZ ;  /* 0x00100000090e7890 */ /* 0x000fc8000fffe1ff */
[----:B------:R-:W-:Y:S02]  /*1540*/  USHF.L.U32 UR15, UR14, 0xb, URZ ;  /* 0x0000000b0e0f7899 */ /* 0x000fe400080006ff */
[----:B------:R-:W-:Y:S02]  /*1550*/  USHF.L.U32 UR14, UR14, 0x1, URZ ;  /* 0x000000010e0e7899 */ /* 0x000fe400080006ff */
        /* <DEDUP_REMOVED lines=10> */
.L_x_24:
[----:B------:R-:W5:Y:S01]  /*1600*/  SHFL.IDX PT, R3, R3, RZ, 0x1f ;  /* 0x00001fff03037589 */ /* 0x000f6200000e0000 */
[----:B------:R-:W1:Y:S01]  /*1610*/  S2UR UR36, SR_CTAID.X ;  /* 0x00000000002479c3 */ /* 0x000e620000002500 */
[----:B------:R-:W-:Y:S01]  /*1620*/  NOP ;  /* 0x0000000000007918 */ /* 0x000fe20000000000 */
[----:B-----5:R-:W-:-:S13]  /*1630*/  ISETP.NE.AND P1, PT, R3, RZ, PT ;  /* 0x000000ff0300720c */ /* 0x020fda0003f25270 */
[----:B-1----:R-:W-:Y:S05]  /*1640*/  @P1 BRA `(.L_x_25) ;  /* 0x0000000000301947 */ /* 0x002fea0003800000 */
        /* <DEDUP_REMOVED lines=12> */
.L_x_25:
[----:B------:R-:W-:Y:S01]  /*1710*/  ISETP.GT.AND P1, PT, R2, 0x3, PT ;  /* 0x000000030200780c */ /* 0x000fe20003f24270 */
[----:B------:R-:W-:Y:S01]  /*1720*/  NOP ;  /* 0x0000000000007918 */ /* 0x000fe20000000000 */
[----:B-1234-:R-:W-:Y:S11]  /*1730*/  BAR.SYNC.DEFER_BLOCKING 0x0 ;  /* 0x0000000000007b1d */ /* 0x01eff60000010000 */
[----:B------:R-:W-:Y:S05]  /*1740*/  @P1 BRA `(.L_x_26) ;  /* 0x0000017000dc1947 */ /* 0x000fea0003800000 */
[----:B------:R-:W-:-:S13]  /*1750*/  ISETP.GE.U32.AND P0, PT, R2, 0x2, PT ;  /* 0x000000020200780c */ /* 0x000fda0003f06070 */
[----:B------:R-:W-:Y:S05]  /*1760*/  @!P0 BRA `(.L_x_27) ;  /* 0x000000b400c48947 */ /* 0x000fea0003800000 */
[----:B------:R-:W-:Y:S05]  /*1770*/  @!P2 BRA `(.L_x_28) ;  /* 0x0000002c007ca947 */ /* 0x000fea0003800000 */
[----:B------:R-:W-:-:S08]  /*1780*/  NOP ;  /* 0x0000000000007918 */ /* 0x000fd00000000000 */
[----:B------:R-:W1:-:S00]  /*1790*/  USETMAXREG.DEALLOC.CTAPOOL 0x20 ;  /* 0x00000020000079c8 */ /* 0x000e4000080e0500 */
[----:B-1----:R-:W1:Y:S02]  /*17a0*/  LDC R0, c[0x0][0x900] ;  /* 0x00024000ff007b82 */ /* 0x002e640000000800 */
[----:B-1----:R-:W-:-:S13]  /*17b0*/  ISETP.LE.AND P0, PT, R0, UR36, PT ;  /* 0x0000002400007c0c */ /* 0x002fda000bf03270 */
[----:B------:R-:W-:Y:S05]  /*17c0*/  @P0 EXIT ;  /* 0x000000000000094d */ /* 0x000fea0003800000 */
[----:B------:R-:W1:Y:S01]  /*17d0*/  S2UR UR4, SR_CgaCtaId ;  /* 0x00000000000479c3 */ /* 0x000e620000008800 */
[----:B------:R-:W-:Y:S01]  /*17e0*/  UMOV UR7, 0x400 ;  /* 0x0000040000077882 */ /* 0x000fe20000000000 */
[----:B------:R-:W-:Y:S01]  /*17f0*/  HFMA2 R7, -RZ, RZ, 0, 0 ;  /* 0x00000000ff077431 */ /* 0x000fe200000001ff */
[----:B------:R-:W-:Y:S01]  /*1800*/  PRMT R8, RZ, 0x7610, R8 ;  /* 0x00007610ff087816 */ /* 0x000fe20000000008 */
[----:B------:R-:W-:Y:S02]  /*1810*/  ULOP3.LUT UR24, UR6, 0x1, URZ, 0xc0, !UPT ;  /* 0x0000000106187892 */ /* 0x000fe4000f8ec0ff */
[----:B------:R-:W-:Y:S01]  /*1820*/  ULOP3.LUT UR23, UR5, 0x1, URZ, 0xc0, !UPT ;  /* 0x0000000105177892 */ /* 0x000fe2000f8ec0ff */
[----:B------:R-:W-:Y:S01]  /*1830*/  UMOV UR31, 0x1 ;  /* 0x00000001001f7882 */ /* 0x000fe20000000000 */
[----:B------:R-:W-:Y:S01]  /*1840*/  UMOV UR30, 0x1 ;  /* 0x00000001001e7882 */ /* 0x000fe20000000000 */
[----:B------:R-:W-:Y:S01]  /*1850*/  UMOV UR29, 0x1 ;  /* 0x00000001001d7882 */ /* 0x000fe20000000000 */
[----:B------:R-:W-:Y:S01]  /*1860*/  UMOV UR22, URZ ;  /* 0x000000ff00167c82 */ /* 0x000fe20008000000 */
[----:B-1----:R-:W-:-:S04]  /*1870*/  ULEA UR4, UR4, UR7, 0x18 ;  /* 0x0000000704047291 */ /* 0x002fc8000f8ec0ff */
[----:B------:R-:W-:-:S04]  /*1880*/  UIADD3 UR4, UPT, UPT, UR4, 0x8000, URZ ;  /* 0x0000800004047890 */ /* 0x000fc8000fffe0ff */
[----:B------:R-:W-:-:S03]  /*1890*/  USHF.R.U32.HI UR32, URZ, 0x4, UR4 ;  /* 0x00000004ff207899 */ /* 0x000fc60008011604 */
[----:B------:R-:W-:Y:S01]  /*18a0*/  UMOV UR4, URZ ;  /* 0x000000ff00047c82 */ /* 0x000fe20008000000 */
[----:B------:R-:W-:-:S04]  /*18b0*/  ULOP3.LUT UR32, UR32, 0x3fff, URZ, 0xc0, !UPT ;  /* 0x00003fff20207892 */ /* 0x000fc8000f8ec0ff */
[----:B------:R-:W-:-:S12]  /*18c0*/  ULOP3.LUT UR25, UR32, 0x10000, URZ, 0xfc, !UPT ;  /* 0x0001000020197892 */ /* 0x000fd8000f8efcff */
.L_x_89:
[----:B------:R-:W1:Y:S01]  /*18d0*/  LDCU.64 UR6, c[0x0][0x908] ;  /* 0x00012100ff0677ac */ /* 0x000e620008000a00 */
[----:B--2---:R-:W2:Y:S01]  /*18e0*/  LDCU UR5, c[0x0][0x904] ;  /* 0x00012080ff0577ac */ /* 0x004ea20008000800 */
[----:B-1----:R-:W-:Y:S01]  /*18f0*/  UIMAD.WIDE.U32 UR8, UR36, UR6, URZ ;  /* 0x00000006240872a5 */ /* 0x002fe2000f8e00ff */
[----:B------:R-:W1:Y:S01]  /*1900*/  LDCU UR6, c[0x0][0x380] ;  /* 0x00007000ff0677ac */ /* 0x000e620008000800 */
[----:B--2---:R-:W-:Y:S02]  /*1910*/  UISETP.NE.AND UP0, UPT, UR5, 0x1, UPT ;  /* 0x000000010500788c */ /* 0x004fe4000bf05270 */
[----:B------:R-:W-:-:S04]  /*1920*/  USHF.R.U32.HI UR7, URZ, UR7, UR9 ;  /* 0x00000007ff077299 */ /* 0x000fc80008011609 */
[----:B------:R-:W-:-:S04]  /*1930*/  USEL UR7, UR36, UR7, !UP0 ;  /* 0x0000000724077287 */ /* 0x000fc8000c000000 */
[----:B------:R-:W-:-:S04]  /*1940*/  UIADD3 UR7, UPT, UPT, -UR7, URZ, URZ ;  /* 0x000000ff07077290 */ /* 0x000fc8000fffe1ff */
[----:B------:R-:W-:-:S04]  /*1950*/  UIMAD UR7, UR5, UR7, UR36 ;  /* 0x00000007050772a4 */ /* 0x000fc8000f8e0224 */
[----:B------:R-:W-:-:S04]  /*1960*/  USHF.L.U32 UR7, UR7, 0x8, URZ ;  /* 0x0000000807077899 */ /* 0x000fc800080006ff */
[----:B-1----:R-:W-:-:S09]  /*1970*/  UISETP.GE.AND UP0, UPT, UR7, UR6, UPT ;  /* 0x000000060700728c */ /* 0x002fd2000bf06270 */
[----:B------:R-:W-:Y:S05]  /*1980*/  BRA.U UP0, `(.L_x_29) ;  /* 0x0000002900e07547 */ /* 0x000fea000b800000 */
[----:B------:R-:W-:-:S13]  /*1990*/  LOP3.LUT P0, RZ, R8, 0xff, RZ, 0xc0, !PT ;  /* 0x000000ff08ff7812 */ /* 0x000fda000780c0ff */
[----:B------:R-:W-:Y:S05]  /*19a0*/  @P0 BRA `(.L_x_30) ;  /* 0x0000000000940947 */ /* 0x000fea0003800000 */
[----:B------:R-:W1:Y:S01]  /*19b0*/  S2UR UR6, SR_CgaCtaId ;  /* 0x00000000000679c3 */ /* 0x000e620000008800 */
[----:B------:R-:W-:Y:S01]  /*19c0*/  UMOV UR8, 0x40 ;  /* 0x0000004000087882 */ /* 0x000fe20000000000 */
[----:B------:R-:W-:Y:S01]  /*19d0*/  NOP ;  /* 0x0000000000007918 */ /* 0x000fe20000000000 */
[----:B------:R-:W-:Y:S01]  /*19e0*/  UMOV UR5, 0x400 ;  /* 0x0000040000057882 */ /* 0x000fe20000000000 */
[----:B-1----:R-:W-:Y:S02]  /*19f0*/  ULEA UR8, UR6, UR8, 0x18 ;  /* 0x0000000806087291 */ /* 0x002fe4000f8ec0ff */
[----:B------:R-:W-:-:S07]  /*1a00*/  ULEA UR6, UR6, UR5, 0x18 ;  /* 0x0000000506067291 */ /* 0x000fce000f8ec0ff */
[----:B------:R-:W1:Y:S02]  /*1a10*/  LDS.U8 R0, [UR8+0x1c] ;  /* 0x00001c08ff007984 */ /* 0x000e640008000000 */
[----:B-1----:R-:W-:-:S13]  /*1a20*/  ISETP.NE.AND P0, PT, R0, RZ, PT ;  /* 0x000000ff0000720c */ /* 0x002fda0003f05270 */
[----:B------:R-:W-:Y:S05]  /*1a30*/  @P0 BRA `(.L_x_31) ;  /* 0x0000000000580947 */ /* 0x000fea0003800000 */
[----:B------:R-:W-:-:S13]  /*1a40*/  ELECT P0, URZ, PT ;  /* 0x0000000000ff782f */ /* 0x000fda0003800000 */
[----:B------:R-:W-:Y:S05]  /*1a50*/  @!P0 BRA `(.L_x_32) ;  /* 0x0000000000608947 */ /* 0x000fea0003800000 */
[----:B------:R-:W-:Y:S01]  /*1a60*/  UMOV UR5, 0x10 ;  /* 0x0000001000057882 */ /* 0x000fe20000000000 */
[----:B------:R-:W-:Y:S01]  /*1a70*/  HFMA2 R0, -RZ, RZ, 0, 5.9604644775390625e-08 ;  /* 0x00000001ff007431 */ /* 0x000fe200000001ff */
[----:B------:R-:W-:-:S03]  /*1a80*/  MOV R2, 0xffff ;  /* 0x0000ffff00027802 */ /* 0x000fc60000000f00 */
[----:B------:R-:W-:Y:S04]  /*1a90*/  DEPBAR.LE SB1, 0x36 ;  /* 0x00009d800000791a */ /* 0x000fe80000000000 */
[----:B------:R-:W1:Y:S02]  /*1aa0*/  UTCATOMSWS.FIND_AND_SET.ALIGN UP0, UR5, UR5 ;  /* 0x00000005000575e3 */ /* 0x000e640008000800 */
[----:B-1----:R-:W-:Y:S01]  /*1ab0*/  MOV R3, UR5 ;  /* 0x0000000500037c02 */ /* 0x002fe20008000f00 */
[----:B------:R-:W-:Y:S06]  /*1ac0*/  BRA.U UP0, `(.L_x_33) ;  /* 0x0000000100187547 */ /* 0x000fec000b800000 */
.L_x_34:
[----:B------:R-:W-:Y:S05]  /*1ad0*/  NANOSLEEP 0x64 ;  /* 0x000000640000795d */ /* 0x000fea0003800000 */
[----:B------:R-:W-:-:S05]  /*1ae0*/  UMOV UR5, 0x10 ;  /* 0x0000001000057882 */ /* 0x000fca0000000000 */
[----:B------:R-:W-:Y:S04]  /*1af0*/  DEPBAR.LE SB1, 0x36 ;  /* 0x00009d800000791a */ /* 0x000fe80000000000 */
[----:B------:R-:W1:Y:S02]  /*1b00*/  UTCATOMSWS.FIND_AND_SET.ALIGN UP0, UR5, UR5 ;  /* 0x00000005000575e3 */ /* 0x000e640008000800 */
[----:B-1----:R-:W-:Y:S01]  /*1b10*/  MOV R3, UR5 ;  /* 0x0000000500037c02 */ /* 0x002fe20008000f00 */
[----:B------:R-:W-:Y:S05]  /*1b20*/  BRA.U !UP0, `(.L_x_34) ;  /* 0xfffffffd08e87547 */ /* 0x000fea000b83ffff */
.L_x_33:
[-C--:B------:R-:W-:Y:S02]  /*1b30*/  SHF.L.U32 R2, R2, R3.reuse, RZ ;  /* 0x0000000302027219 */ /* 0x080fe400000006ff */
[----:B------:R-:W-:Y:S01]  /*1b40*/  SHF.L.U32 R0, R0, R3, RZ ;  /* 0x0000000300007219 */ /* 0x000fe200000006ff */
[----:B------:R-:W-:Y:S02]  /*1b50*/  IMAD.SHL.U32 R3, R3, 0x20, RZ ;  /* 0x0000002003037824 */ /* 0x000fe400078e00ff */
[----:B------:R1:W-:Y:S04]  /*1b60*/  ATOMS.OR RZ, [UR8+0x14], R2 ;  /* 0x00001402ffff798c */ /* 0x0003e8000b000008 */
[----:B------:R1:W-:Y:S04]  /*1b70*/  ATOMS.OR RZ, [UR8+0x18], R0 ;  /* 0x00001800ffff798c */ /* 0x0003e8000b000008 */
[----:B------:R1:W-:Y:S01]  /*1b80*/  STS [UR6+0x1c0e0], R3 ;  /* 0x01c0e003ff007988 */ /* 0x0003e20008000806 */
[----:B------:R-:W-:Y:S05]  /*1b90*/  BRA `(.L_x_32) ;  /* 0x0000000000107947 */ /* 0x000fea0003800000 */
.L_x_31:
[----:B------:R-:W-:Y:S02]  /*1ba0*/  MOV R0, 0xffffffff ;  /* 0xffffffff00007802 */ /* 0x000fe40000000f00 */
[----:B------:R-:W-:-:S03]  /*1bb0*/  MOV R2, 0x1be0 ;  /* 0x00001be000027802 */ /* 0x000fc60000000f00 */
[----:B------:R1:W-:Y:S04]  /*1bc0*/  STS [UR6+0x1c0e0], R0 ;  /* 0x01c0e000ff007988 */ /* 0x0003e80008000806 */
[----:B-1----:R-:W-:Y:S05]  /*1bd0*/  CALL.REL.NOINC `($__internal_1_$__cuda_sm10x_tcgen05_guardrail_trap_phase_invalid_during_alloc) ;  /* 0x000001b800807944 */ /* 0x002fea0003c00000 */
.L_x_32:
[----:B------:R-:W-:Y:S05]  /*1be0*/  WARPSYNC.ALL ;  /* 0x0000000000007948 */ /* 0x000fea0003800000 */
[----:B------:R-:W-:Y:S01]  /*1bf0*/  NOP ;  /* 0x0000000000007918 */ /* 0x000fe20000000000 */
.L_x_30:
[----:B------:R-:W2:Y:S01]  /*1c00*/  LDCU UR8, c[0x0][0x384] ;  /* 0x00007080ff0877ac */ /* 0x000ea20008000800 */
[----:B------:R-:W-:Y:S01]  /*1c10*/  HFMA2 R8, -RZ, RZ, 0, 5.9604644775390625e-08 ;  /* 0x00000001ff087431 */ /* 0x000fe200000001ff */
[----:B--2---:R-:W-:-:S09]  /*1c20*/  UISETP.NE.AND UP0, UPT, UR8, URZ, UPT ;  /* 0x000000ff0800728c */ /* 0x004fd2000bf05270 */
[----:B------:R-:W-:Y:S05]  /*1c30*/  BRA.U !UP0, `(.L_x_29) ;  /* 0x0000002908347547 */ /* 0x000fea000b800000 */
[----:B------:R-:W-:Y:S01]  /*1c40*/  UIADD3 UR7, UPT, UPT, UR7, 0x100, URZ ;  /* 0x0000010007077890 */ /* 0x000fe2000fffe0ff */
[----:B------:R-:W-:Y:S01]  /*1c50*/  BSSY.RECONVERGENT B0, `(.L_x_35) ;  /* 0x000000d000007945 */ /* 0x000fe20003800200 */
[----:B------:R-:W-:Y:S02]  /*1c60*/  UIADD3 UR8, UPT, UPT, UR8, 0x7f, URZ ;  /* 0x0000007f08087890 */ /* 0x000fe4000fffe0ff */
[----:B------:R-:W-:Y:S02]  /*1c70*/  USHF.R.S32.HI UR5, URZ, 0x1f, UR7 ;  /* 0x0000001fff057899 */ /* 0x000fe40008011407 */
[----:B------:R-:W-:Y:S02]  /*1c80*/  USHF.R.S32.HI UR6, URZ, 0x1f, UR8 ;  /* 0x0000001fff067899 */ /* 0x000fe40008011408 */
[----:B------:R-:W-:Y:S02]  /*1c90*/  ULEA.HI UR5, UR5, UR7, URZ, 0x7 ;  /* 0x0000000705057291 */ /* 0x000fe4000f8f38ff */
[----:B------:R-:W-:-:S02]  /*1ca0*/  ULEA.HI UR6, UR6, UR8, URZ, 0x7 ;  /* 0x0000000806067291 */ /* 0x000fc4000f8f38ff */
[----:B------:R-:W-:Y:S02]  /*1cb0*/  UIADD3 UR5, UPT, UPT, UR5, 0x7f, URZ ;  /* 0x0000007f05057890 */ /* 0x000fe4000fffe0ff */
[----:B------:R-:W-:Y:S02]  /*1cc0*/  USHF.R.S32.HI UR6, URZ, 0x7, UR6 ;  /* 0x00000007ff067899 */ /* 0x000fe40008011406 */
[----:B------:R-:W-:-:S04]  /*1cd0*/  USHF.R.S32.HI UR5, URZ, 0x7, UR5 ;  /* 0x00000007ff057899 */ /* 0x000fc80008011405 */
[----:B------:R-:W-:-:S04]  /*1ce0*/  UISETP.LT.AND UP0, UPT, UR6, UR5, UPT ;  /* 0x000000050600728c */ /* 0x000fc8000bf01270 */
[----:B------:R-:W-:Y:S01]  /*1cf0*/  USEL UR28, UR6, UR5, UP0 ;  /* 0x00000005061c7287 */ /* 0x000fe20008000000 */
[----:B------:R-:W-:Y:S11]  /*1d00*/  @!P4 BRA `(.L_x_36) ;  /* 0x000000000004c947 */ /* 0x000ff60003800000 */
[----:B------:R-:W-:Y:S05]  /*1d10*/  BPT.TRAP 0x1 ;  /* 0x000000040000795c */ /* 0x000fea0000300000 */
.L_x_36:
[----:B------:R-:W-:Y:S05]  /*1d20*/  BSYNC.RECONVERGENT B0 ;  /* 0x0000000000007941 */ /* 0x000fea0003800200 */
.L_x_35:
[----:B------:R-:W2:Y:S01]  /*1d30*/  S2UR UR21, SR_CgaCtaId ;  /* 0x00000000001579c3 */ /* 0x000ea20000008800 */
[----:B------:R-:W-:Y:S01]  /*1d40*/  UMOV UR5, 0x400 ;  /* 0x0000040000057882 */ /* 0x000fe20000000000 */
[----:B------:R-:W-:Y:S01]  /*1d50*/  SHF.L.U32 R5, R7, 0x1f, RZ ;  /* 0x0000001f07057819 */ /* 0x000fe200000006ff */
[----:B--2---:R-:W-:-:S09]  /*1d60*/  ULEA UR21, UR21, UR5, 0x18 ;  /* 0x0000000515157291 */ /* 0x004fd2000f8ec0ff */
[----:B------:R-:W2:Y:S02]  /*1d70*/  SYNCS.PHASECHK.TRANS64.TRYWAIT P0, [UR21+0x1c000], R5 ;  /* 0x01c00005ff0075a7 */ /* 0x000ea40008001115 */
[----:B--2---:R-:W-:Y:S05]  /*1d80*/  @!P0 BRA `(.L_x_37) ;  /* 0x000001a000988947 */ /* 0x004fea0003800000 */
.L_x_397:
[----:B------:R-:W-:Y:S05]  /*1d90*/  BRA.U !UP1, `(.L_x_38) ;  /* 0x0000000109047547 */ /* 0x000fea000b800000 */
[----:B------:R-:W-:Y:S05]  /*1da0*/  BPT.TRAP 0x1 ;  /* 0x000000040000795c */ /* 0x000fea0000300000 */
.L_x_38:
[----:B------:R-:W-:Y:S01]  /*1db0*/  ULEA UR5, UR4, UR21, 0x3 ;  /* 0x0000001504057291 */ /* 0x000fe2000f8e18ff */
[----:B-1----:R-:W-:Y:S01]  /*1dc0*/  MOV R3, UR22 ;  /* 0x0000001600037c02 */ /* 0x002fe20008000f00 */
[----:B------:R-:W-:-:S03]  /*1dd0*/  UISETP.NE.AND UP4, UPT, UR24, URZ, UPT ;  /* 0x000000ff1800728c */ /* 0x000fc6000bf85270 */
[----:B------:R-:W-:-:S04]  /*1de0*/  SHF.L.U32 R3, R3, 0x1f, RZ ;  /* 0x0000001f03037819 */ /* 0x000fc800000006ff */
[----:B------:R-:W1:Y:S02]  /*1df0*/  SYNCS.PHASECHK.TRANS64.TRYWAIT P0, [UR5+0x1c020], R3 ;  /* 0x01c02003ff0075a7 */ /* 0x000e640008001105 */
[----:B-1----:R-:W-:Y:S05]  /*1e00*/  @!P0 BRA `(.L_x_39) ;  /* 0x000001a000908947 */ /* 0x002fea0003800000 */
.L_x_399:
[----:B------:R-:W-:-:S04]  /*1e10*/  UIADD3 UR27, UPT, UPT, UR4, 0x1, URZ ;  /* 0x00000001041b7890 */ /* 0x000fc8000fffe0ff */
[----:B------:R-:W-:-:S04]  /*1e20*/  UISETP.NE.AND UP0, UPT, UR27, 0x3, UPT ;  /* 0x000000031b00788c */ /* 0x000fc8000bf05270 */
[----:B------:R-:W-:Y:S02]  /*1e30*/  USEL UR6, URZ, 0x1, UP0 ;  /* 0x00000001ff067887 */ /* 0x000fe40008000000 */
[----:B------:R-:W-:Y:S02]  /*1e40*/  USEL UR27, UR27, URZ, UP0 ;  /* 0x000000ff1b1b7287 */ /* 0x000fe40008000000 */
[----:B------:R-:W-:Y:S01]  /*1e50*/  ULOP3.LUT UR22, UR22, UR6, URZ, 0x3c, !UPT ;  /* 0x0000000616167292 */ /* 0x000fe2000f8e3cff */
[----:B------:R-:W-:Y:S11]  /*1e60*/  BRA.U UP4, `(.L_x_40) ;  /* 0x0000000104047547 */ /* 0x000ff6000b800000 */
[----:B------:R-:W-:Y:S05]  /*1e70*/  BPT.TRAP 0x1 ;  /* 0x000000040000795c */ /* 0x000fea0000300000 */
.L_x_40:
[----:B------:R-:W-:Y:S01]  /*1e80*/  IMAD.U32 R4, RZ, RZ, UR29 ;  /* 0x0000001dff047e24 */ /* 0x000fe2000f8e00ff */
[----:B------:R-:W-:Y:S01]  /*1e90*/  USHF.R.U32.HI UR6, URZ, 0x4, UR21 ;  /* 0x00000004ff067899 */ /* 0x000fe20008011615 */
[----:B------:R-:W-:Y:S01]  /*1ea0*/  MOV R2, RZ ;  /* 0x000000ff00027202 */ /* 0x000fe20000000f00 */
[----:B-1----:R-:W-:Y:S02]  /*1eb0*/  IMAD.MOV.U32 R0, RZ, RZ, RZ ;  /* 0x000000ffff007224 */ /* 0x002fe400078e00ff */
[----:B------:R-:W-:Y:S01]  /*1ec0*/  SHF.L.U32 R4, R4, 0x1f, RZ ;  /* 0x0000001f04047819 */ /* 0x000fe200000006ff */
[----:B------:R-:W-:-:S03]  /*1ed0*/  ULOP3.LUT UR6, UR6, 0x3fff, URZ, 0xc0, !UPT ;  /* 0x00003fff06067892 */ /* 0x000fc6000f8ec0ff */
[----:B------:R-:W1:Y:S01]  /*1ee0*/  SYNCS.PHASECHK.TRANS64.TRYWAIT P0, [UR21+0x1c058], R4 ;  /* 0x01c05804ff0075a7 */ /* 0x000e620008001115 */
[----:B------:R-:W-:Y:S01]  /*1ef0*/  ULOP3.LUT UR6, UR6, 0x10000, URZ, 0xfc, !UPT ;  /* 0x0001000006067892 */ /* 0x000fe2000f8efcff */
[----:B-1----:R-:W-:Y:S11]  /*1f00*/  @!P0 BRA `(.L_x_41) ;  /* 0x000001a000688947 */ /* 0x002ff60003800000 */
.L_x_401:
[----:B------:R-:W-:Y:S01]  /*1f10*/  R2UR UR8, R2 ;  /* 0x00000000020872ca */ /* 0x000fe200000e0000 */
[----:B------:R-:W-:Y:S01]  /*1f20*/  IMAD.MOV.U32 R2, RZ, RZ, RZ ;  /* 0x000000ffff027224 */ /* 0x000fe200078e00ff */
[----:B------:R-:W-:Y:S01]  /*1f30*/  R2UR UR7, R0 ;  /* 0x00000000000772ca */ /* 0x000fe200000e0000 */
[----:B------:R-:W-:Y:S01]  /*1f40*/  IMAD.MOV.U32 R0, RZ, RZ, RZ ;  /* 0x000000ffff007224 */ /* 0x000fe200078e00ff */
[----:B------:R-:W-:Y:S02]  /*1f50*/  ULEA UR34, UR4, UR25, 0xa ;  /* 0x0000001904227291 */ /* 0x000fe4000f8e50ff */
[----:B------:R-:W-:Y:S01]  /*1f60*/  R2UR UR9, R2 ;  /* 0x00000000020972ca */ /* 0x000fe200000e0000 */
[----:B------:R-:W-:Y:S01]  /*1f70*/  UIADD3 UR48, UPT, UPT, UR6, 0x2, URZ ;  /* 0x0000000206307890 */ /* 0x000fe2000fffe0ff */
[----:B------:R-:W-:Y:S01]  /*1f80*/  R2UR UR4, R0 ;  /* 0x00000000000472ca */ /* 0x000fe200000e0000 */
[----:B------:R-:W-:Y:S02]  /*1f90*/  UIADD3 UR16, UPT, UPT, UR34, 0x2, URZ ;  /* 0x0000000222107890 */ /* 0x000fe4000fffe0ff */
[----:B------:R-:W-:-:S02]  /*1fa0*/  UIADD3 UR44, UPT, UPT, UR6, 0x4, URZ ;  /* 0x00000004062c7890 */ /* 0x000fc4000fffe0ff */
[----:B------:R-:W-:Y:S02]  /*1fb0*/  UIADD3 UR12, UPT, UPT, UR34, 0x4, URZ ;  /* 0x00000004220c7890 */ /* 0x000fe4000fffe0ff */
[----:B------:R-:W-:Y:S02]  /*1fc0*/  UIADD3 UR42, UPT, UPT, UR6, 0x6, URZ ;  /* 0x00000006062a7890 */ /* 0x000fe4000fffe0ff */
[----:B------:R-:W-:Y:S01]  /*1fd0*/  UIADD3 UR46, UPT, UPT, UR34, 0x6, URZ ;  /* 0x00000006222e7890 */ /* 0x000fe2000fffe0ff */
[----:B------:R-:W-:Y:S01]  /*1fe0*/  UMOV UR38, 0x0 ;  /* 0x0000000000267882 */ /* 0x000fe20000000000 */
[----:B------:R-:W-:Y:S01]  /*1ff0*/  UMOV UR39, 0x8200490 ;  /* 0x0820049000277882 */ /* 0x000fe20000000000 */
[----:B------:R-:W-:Y:S01]  /*2000*/  UMOV UR40, UR6 ;  /* 0x0000000600287c82 */ /* 0x000fe20008000000 */
[----:B------:R-:W-:Y:S01]  /*2010*/  UMOV UR41, 0x40004040 ;  /* 0x4000404000297882 */ /* 0x000fe20000000000 */
        /* <DEDUP_REMOVED lines=9> */
[----:B------:R2:W-:Y:S01]  /*20b0*/  UTCHMMA gdesc[UR40], gdesc[UR34], tmem[UR8], tmem[UR38], idesc[UR39], !UPT ;  /* 0x00ff2622280075ea */ /* 0x0005e2000f800008 */
[----:B------:R-:W-:Y:S01]  /*20c0*/  UMOV UR10, 0x0 ;  /* 0x00000000000a7882 */ /* 0x000fe20000000000 */
[----:B------:R-:W-:Y:S01]  /*20d0*/  UMOV UR11, 0x8200490 ;  /* 0x08200490000b7882 */ /* 0x000fe20000000000 */
[----:B------:R-:W-:Y:S01]  /*20e0*/  UMOV UR43, 0x40004040 ;  /* 0x40004040002b7882 */ /* 0x000fe20000000000 */
[----:B------:R-:W-:Y:S01]  /*20f0*/  UMOV UR47, 0x40004040 ;  /* 0x40004040002f7882 */ /* 0x000fe20000000000 */
[----:B------:R2:W-:Y:S01]  /*2100*/  UTCHMMA gdesc[UR48], gdesc[UR16], tmem[UR7], tmem[UR18], idesc[UR19], UPT ;  /* 0x00ff1210300075ea */ /* 0x0005e2000b800007 */
[----:B------:R2:W-:Y:S01]  /*2110*/  UTCHMMA gdesc[UR44], gdesc[UR12], tmem[UR9], tmem[UR14], idesc[UR15], UPT ;  /* 0x00ff0e0c2c0075ea */ /* 0x0005e2000b800009 */
[----:B------:R2:W-:Y:S01]  /*2120*/  UTCHMMA gdesc[UR42], gdesc[UR46], tmem[UR4], tmem[UR10], idesc[UR11], UPT ;  /* 0x00ff0a2e2a0075ea */ /* 0x0005e2000b800004 */
[----:B------:R-:W-:Y:S05]  /*2130*/  BRA.U UP4, `(.L_x_42) ;  /* 0x0000000104047547 */ /* 0x000fea000b800000 */
[----:B--2---:R-:W-:Y:S05]  /*2140*/  BPT.TRAP 0x1 ;  /* 0x000000040000795c */ /* 0x004fea0000300000 */
.L_x_42:
[----:B--2---:R-:W-:Y:S01]  /*2150*/  UIADD3 UR4, UPT, UPT, UR21, 0x1c050, URZ ;  /* 0x0001c05015047890 */ /* 0x004fe2000fffe0ff */
[----:B------:R-:W-:Y:S01]  /*2160*/  BSSY.RECONVERGENT B0, `(.L_x_43) ;  /* 0x0000005000007945 */ /* 0x000fe20003800200 */
[----:B------:R-:W-:-:S07]  /*2170*/  ULOP3.LUT UR33, UR29, 0x1, URZ, 0x3c, !UPT ;  /* 0x000000011d217892 */ /* 0x000fce000f8e3cff */
[----:B------:R2:W-:Y:S01]  /*2180*/  UTCBAR [UR4], URZ ;  /* 0x000000ff040073e9 */ /* 0x0005e200080000ff */
[----:B------:R-:W-:Y:S05]  /*2190*/  @!P4 BRA `(.L_x_44) ;  /* 0x000000000004c947 */ /* 0x000fea0003800000 */
[----:B--2---:R-:W-:Y:S05]  /*21a0*/  BPT.TRAP 0x1 ;  /* 0x000000040000795c */ /* 0x004fea0000300000 */
.L_x_44:
[----:B--2---:R-:W-:Y:S05]  /*21b0*/  BSYNC.RECONVERGENT B0 ;  /* 0x0000000000007941 */ /* 0x004fea0003800200 */
.L_x_43:
[----:B------:R-:W2:Y:S01]  /*21c0*/  SYNCS.PHASECHK.TRANS64.TRYWAIT P0, [UR21+0x1c008], R5 ;  /* 0x01c00805ff0075a7 */ /* 0x000ea20008001115 */
[----:B------:R-:W-:Y:S01]  /*21d0*/  UISETP.NE.AND UP3, UPT, UR23, URZ, UPT ;  /* 0x000000ff1700728c */ /* 0x000fe2000bf65270 */
[----:B--2---:R-:W-:Y:S10]  /*21e0*/  @!P0 BRA `(.L_x_45) ;  /* 0x0000019c00c88947 */ /* 0x004ff40003800000 */
.L_x_403:
[----:B------:R-:W-:Y:S05]  /*21f0*/  BRA.U UP3, `(.L_x_46) ;  /* 0x0000000103047547 */ /* 0x000fea000b800000 */
[----:B------:R-:W-:Y:S05]  /*2200*/  BPT.TRAP 0x1 ;  /* 0x000000040000795c */ /* 0x000fea0000300000 */
.L_x_46:
[----:B--2---:R-:W-:Y:S02]  /*2210*/  IMAD.U32 R5, RZ, RZ, UR30 ;  /* 0x0000001eff057e24 */ /* 0x004fe4000f8e00ff */
[----:B-1----:R-:W-:Y:S02]  /*2220*/  HFMA2 R4, -RZ, RZ, 0, 7.62939453125e-06 ;  /* 0x00000080ff047431 */ /* 0x002fe400000001ff */
[----:B------:R-:W-:Y:S01]  /*2230*/  IMAD.MOV.U32 R3, RZ, RZ, 0x80 ;  /* 0x00000080ff037424 */ /* 0x000fe200078e00ff */
[----:B------:R-:W-:-:S04]  /*2240*/  SHF.L.U32 R5, R5, 0x1f, RZ ;  /* 0x0000001f05057819 */ /* 0x000fc800000006ff */
[----:B------:R-:W1:Y:S02]  /*2250*/  SYNCS.PHASECHK.TRANS64.TRYWAIT P0, [UR21+0x1c068], R5 ;  /* 0x01c06805ff0075a7 */ /* 0x000e640008001115 */
[----:B-1----:R-:W-:Y:S05]  /*2260*/  @!P0 BRA `(.L_x_47) ;  /* 0x0000019c00c08947 */ /* 0x002fea0003800000 */
.L_x_405:
[----:B------:R-:W-:Y:S01]  /*2270*/  IMAD.MOV.U32 R2, RZ, RZ, 0x80 ;  /* 0x00000080ff027424 */ /* 0x000fe200078e00ff */
[----:B------:R-:W-:Y:S01]  /*2280*/  R2UR UR9, R4 ;  /* 0x00000000040972ca */ /* 0x000fe200000e0000 */
[----:B-1----:R-:W-:Y:S01]  /*2290*/  IMAD.MOV.U32 R0, RZ, RZ, 0x80 ;  /* 0x00000080ff007424 */ /* 0x002fe200078e00ff */
[----:B------:R-:W-:Y:S01]  /*22a0*/  R2UR UR8, R3 ;  /* 0x00000000030872ca */ /* 0x000fe200000e0000 */
[----:B------:R-:W-:Y:S01]  /*22b0*/  UIADD3 UR42, UPT, UPT, UR6, 0x400, URZ ;  /* 0x00000400062a7890 */ /* 0x000fe2000fffe0ff */
[----:B------:R-:W-:Y:S01]  /*22c0*/  R2UR UR7, R2 ;  /* 0x00000000020772ca */ /* 0x000fe200000e0000 */
[----:B------:R-:W-:Y:S01]  /*22d0*/  UIADD3 UR40, UPT, UPT, UR6, 0x402, URZ ;  /* 0x0000040206287890 */ /* 0x000fe2000fffe0ff */
[----:B------:R-:W-:Y:S01]  /*22e0*/  R2UR UR4, R0 ;  /* 0x00000000000472ca */ /* 0x000fe200000e0000 */
[----:B------:R-:W-:Y:S02]  /*22f0*/  UIADD3 UR38, UPT, UPT, UR6, 0x404, URZ ;  /* 0x0000040406267890 */ /* 0x000fe4000fffe0ff */
[----:B------:R-:W-:Y:S01]  /*2300*/  UIADD3 UR48, UPT, UPT, UR6, 0x406, URZ ;  /* 0x0000040606307890 */ /* 0x000fe2000fffe0ff */
        /* <DEDUP_REMOVED lines=21> */
[----:B-1----:R-:W-:Y:S05]  /*2460*/  BPT.TRAP 0x1 ;  /* 0x000000040000795c */ /* 0x002fea0000300000 */
.L_x_48:
[----:B-1----:R-:W-:-:S09]  /*2470*/  UIADD3 UR4, UPT, UPT, UR21, 0x1c060, URZ ;  /* 0x0001c06015047890 */ /* 0x002fd2000fffe0ff */
[----:B------:R1:W-:Y:S01]  /*2480*/  UTCBAR [UR4], URZ ;  /* 0x000000ff040073e9 */ /* 0x0003e200080000ff */
[----:B------:R-:W-:Y:S05]  /*2490*/  BRA.U !UP1, `(.L_x_49) ;  /* 0x0000000109047547 */ /* 0x000fea000b800000 */
[----:B-1----:R-:W-:Y:S05]  /*24a0*/  BPT.TRAP 0x1 ;  /* 0x000000040000795c */ /* 0x002fea0000300000 */
.L_x_49:
[----:B------:R-:W-:-:S09]  /*24b0*/  UIADD3 UR5, UPT, UPT, UR5, 0x1c038, URZ ;  /* 0x0001c03805057890 */ /* 0x000fd2000fffe0ff */
[----:B------:R2:W-:Y:S01]  /*24c0*/  UTCBAR [UR5], URZ ;  /* 0x000000ff050073e9 */ /* 0x0005e200080000ff */
[----:B------:R-:W-:Y:S05]  /*24d0*/  BRA.U !UP1, `(.L_x_50) ;  /* 0x0000000109047547 */ /* 0x000fea000b800000 */
[----:B-12---:R-:W-:Y:S05]  /*24e0*/  BPT.TRAP 0x1 ;  /* 0x000000040000795c */ /* 0x006fea0000300000 */
.L_x_50:
[----:B-1----:R-:W-:Y:S01]  /*24f0*/  ULEA UR4, UR27, UR21, 0x3 ;  /* 0x000000151b047291 */ /* 0x002fe2000f8e18ff */
[----:B------:R-:W-:-:S04]  /*2500*/  MOV R3, UR22 ;  /* 0x0000001600037c02 */ /* 0x000fc80008000f00 */
[----:B------:R-:W-:-:S04]  /*2510*/  SHF.L.U32 R3, R3, 0x1f, RZ ;  /* 0x0000001f03037819 */ /* 0x000fc800000006ff */
[----:B------:R-:W1:Y:S02]  /*2520*/  SYNCS.PHASECHK.TRANS64.TRYWAIT P0, [UR4+0x1c020], R3 ;  /* 0x01c02003ff0075a7 */ /* 0x000e640008001104 */
[----:B-1----:R-:W-:Y:S05]  /*2530*/  @!P0 BRA `(.L_x_51) ;  /* 0x0000019c00248947 */ /* 0x002fea0003800000 */
.L_x_407:
[----:B------:R-:W-:-:S04]  /*2540*/  UIADD3 UR4, UPT, UPT, UR27, 0x1, URZ ;  /* 0x000000011b047890 */ /* 0x000fc8000fffe0ff */
[----:B------:R-:W-:-:S04]  /*2550*/  UISETP.NE.AND UP0, UPT, UR4, 0x3, UPT ;  /* 0x000000030400788c */ /* 0x000fc8000bf05270 */
[----:B--2---:R-:W-:Y:S02]  /*2560*/  USEL UR5, URZ, 0x1, UP0 ;  /* 0x00000001ff057887 */ /* 0x004fe40008000000 */
[----:B------:R-:W-:Y:S02]  /*2570*/  USEL UR4, UR4, URZ, UP0 ;  /* 0x000000ff04047287 */ /* 0x000fe40008000000 */
[----:B------:R-:W-:Y:S01]  /*2580*/  ULOP3.LUT UR22, UR22, UR5, URZ, 0x3c, !UPT ;  /* 0x0000000516167292 */ /* 0x000fe2000f8e3cff */
[----:B------:R-:W-:Y:S11]  /*2590*/  BRA.U UP5, `(.L_x_52) ;  /* 0x0000000105047547 */ /* 0x000ff6000b800000 */
[----:B------:R-:W-:Y:S05]  /*25a0*/  BPT.TRAP 0x1 ;  /* 0x000000040000795c */ /* 0x000fea0000300000 */
.L_x_52:
[----:B-1----:R-:W-:-:S04]  /*25b0*/  MOV R3, UR31 ;  /* 0x0000001f00037c02 */ /* 0x002fc80008000f00 */
[----:B------:R-:W-:-:S04]  /*25c0*/  SHF.L.U32 R3, R3, 0x1f, RZ ;  /* 0x0000001f03037819 */ /* 0x000fc800000006ff */
[----:B------:R-:W1:Y:S02]  /*25d0*/  SYNCS.PHASECHK.TRANS64.TRYWAIT P0, [UR21+0x1c0a0], R3 ;  /* 0x01c0a003ff0075a7 */ /* 0x000e640008001115 */
[----:B-1----:R-:W-:Y:S05]  /*25e0*/  @!P0 BRA `(.L_x_53) ;  /* 0x0000019c00108947 */ /* 0x002fea0003800000 */
.L_x_409:
[----:B------:R-:W-:Y:S05]  /*25f0*/  BRA.U UP4, `(.L_x_54) ;  /* 0x0000000104047547 */ /* 0x000fea000b800000 */
[----:B------:R-:W-:Y:S05]  /*2600*/  BPT.TRAP 0x1 ;  /* 0x000000040000795c */ /* 0x000fea0000300000 */
.L_x_54:
[----:B------:R-:W-:Y:S01]  /*2610*/  IMAD.U32 R5, RZ, RZ, UR33 ;  /* 0x00000021ff057e24 */ /* 0x000fe2000f8e00ff */
[----:B------:R-:W-:Y:S01]  /*2620*/  MOV R4, 0x20 ;  /* 0x0000002000047802 */ /* 0x000fe20000000f00 */
[----:B-1----:R-:W-:-:S03]  /*2630*/  IMAD.MOV.U32 R3, RZ, RZ, 0x100 ;  /* 0x00000100ff037424 */ /* 0x002fc600078e00ff */
[----:B------:R-:W-:-:S04]  /*2640*/  SHF.L.U32 R5, R5, 0x1f, RZ ;  /* 0x0000001f05057819 */ /* 0x000fc800000006ff */
[----:B------:R-:W1:Y:S02]  /*2650*/  SYNCS.PHASECHK.TRANS64.TRYWAIT P0, [UR21+0x1c058], R5 ;  /* 0x01c05805ff0075a7 */ /* 0x000e640008001115 */
[----:B-1----:R-:W-:Y:S05]  /*2660*/  @!P0 BRA `(.L_x_55) ;  /* 0x0000019c00088947 */ /* 0x002fea0003800000 */
.L_x_411:
[----:B------:R-:W-:Y:S01]  /*2670*/  IMAD.MOV.U32 R2, RZ, RZ, 0x28 ;  /* 0x00000028ff027424 */ /* 0x000fe200078e00ff */
[----:B------:R-:W-:Y:S01]  /*2680*/  R2UR UR19, R4 ;  /* 0x00000000041372ca */ /* 0x000fe200000e0000 */
[----:B------:R-:W-:Y:S01]  /*2690*/  IMAD.MOV.U32 R4, RZ, RZ, 0x30 ;  /* 0x00000030ff047424 */ /* 0x000fe200078e00ff */
[----:B------:R-:W-:Y:S01]  /*26a0*/  R2UR UR20, R3 ;  /* 0x00000000031472ca */ /* 0x000fe200000e0000 */
[----:B-1----:R-:W-:Y:S01]  /*26b0*/  IMAD.MOV.U32 R0, RZ, RZ, 0x100 ;  /* 0x00000100ff007424 */ /* 0x002fe200078e00ff */
[----:B------:R-:W-:Y:S01]  /*26c0*/  R2UR UR17, R2 ;  /* 0x00000000021172ca */ /* 0x000fe200000e0000 */
[----:B------:R-:W-:Y:S01]  /*26d0*/  IMAD.MOV.U32 R2, RZ, RZ, 0x38 ;  /* 0x00000038ff027424 */ /* 0x000fe200078e00ff */
[----:B------:R-:W-:Y:S01]  /*26e0*/  R2UR UR15, R4 ;  /* 0x00000000040f72ca */ /* 0x000fe200000e0000 */
[----:B------:R-:W-:Y:S01]  /*26f0*/  IMAD.MOV.U32 R3, RZ, RZ, 0x100 ;  /* 0x00000100ff037424 */ /* 0x000fe200078e00ff */
[----:B------:R-:W-:Y:S01]  /*2700*/  R2UR UR18, R0 ;  /* 0x00000000001272ca */ /* 0x000fe200000e0000 */
[----:B------:R-:W-:Y:S01]  /*2710*/  IMAD.MOV.U32 R4, RZ, RZ, 0x40 ;  /* 0x00000040ff047424 */ /* 0x000fe200078e00ff */
[----:B------:R-:W-:Y:S01]  /*2720*/  R2UR UR13, R2 ;  /* 0x00000000020d72ca */ /* 0x000fe200000e0000 */
[----:B------:R-:W-:Y:S01]  /*2730*/  IMAD.MOV.U32 R2, RZ, RZ, 0x48 ;  /* 0x00000048ff027424 */ /* 0x000fe200078e00ff */
[----:B------:R-:W-:Y:S01]  /*2740*/  ULEA UR66, UR27, UR32, 0xa ;  /* 0x000000201b427291 */ /* 0x000fe2000f8e50ff */
[C---:B------:R-:W-:Y:S01]  /*2750*/  R2UR UR16, R3.reuse ;  /* 0x00000000031072ca */ /* 0x040fe200000e0000 */
[----:B------:R-:W-:Y:S01]  /*2760*/  UMOV UR50, 0x0 ;  /* 0x0000000000327882 */ /* 0x000fe20000000000 */
[----:B------:R-:W-:Y:S01]  /*2770*/  R2UR UR14, R0 ;  /* 0x00000000000e72ca */ /* 0x000fe200000e0000 */
[----:B------:R-:W-:Y:S01]  /*2780*/  UIADD3 UR64, UPT, UPT, UR66, 0x80, URZ ;  /* 0x0000008042407890 */ /* 0x000fe2000fffe0ff */
[----:B------:R-:W-:Y:S01]  /*2790*/  R2UR UR9, R2 ;  /* 0x00000000020972ca */ /* 0x000fe200000e0000 */
[----:B------:R-:W-:Y:S01]  /*27a0*/  IMAD.MOV.U32 R2, RZ, RZ, 0x50 ;  /* 0x00000050ff027424 */ /* 0x000fe200078e00ff */
[----:B------:R-:W-:Y:S01]  /*27b0*/  R2UR UR11, R4 ;  /* 0x00000000040b72ca */ /* 0x000fe200000e0000 */
[----:B------:R-:W-:Y:S01]  /*27c0*/  UIADD3 UR62, UPT, UPT, UR66, 0x100, URZ ;  /* 0x00000100423e7890 */ /* 0x000fe2000fffe0ff */
[----:B------:R-:W-:Y:S01]  /*27d0*/  R2UR UR12, R3 ;  /* 0x00000000030c72ca */ /* 0x000fe200000e0000 */
[----:B------:R-:W-:Y:S01]  /*27e0*/  UIADD3 UR60, UPT, UPT, UR66, 0x180, URZ ;  /* 0x00000180423c7890 */ /* 0x000fe2000fffe0ff */
[----:B------:R-:W-:Y:S01]  /*27f0*/  R2UR UR7, R2 ;  /* 0x00000000020772ca */ /* 0x000fe200000e0000 */
[----:B------:R-:W-:Y:S01]  /*2800*/  IMAD.MOV.U32 R2, RZ, RZ, 0x58 ;  /* 0x00000058ff027424 */ /* 0x000fe200078e00ff */
[C---:B------:R-:W-:Y:S01]  /*2810*/  R2UR UR10, R0.reuse ;  /* 0x00000000000a72ca */ /* 0x040fe200000e0000 */
[----:B------:R-:W-:Y:S01]  /*2820*/  UIADD3 UR58, UPT, UPT, UR66, 0x200, URZ ;  /* 0x00000200423a7890 */ /* 0x000fe2000fffe0ff */
[----:B------:R-:W-:Y:S01]  /*2830*/  R2UR UR8, R0 ;  /* 0x00000000000872ca */ /* 0x000fe200000e0000 */
[----:B------:R-:W-:Y:S01]  /*2840*/  UIADD3 UR56, UPT, UPT, UR66, 0x280, URZ ;  /* 0x0000028042387890 */ /* 0x000fe2000fffe0ff */
[----:B------:R-:W-:Y:S01]  /*2850*/  R2UR UR5, R2 ;  /* 0x00000000020572ca */ /* 0x000fe200000e0000 */
[----:B------:R-:W-:Y:S01]  /*2860*/  UIADD3 UR54, UPT, UPT, UR66, 0x300, URZ ;  /* 0x0000030042367890 */ /* 0x000fe2000fffe0ff */
[----:B------:R-:W-:Y:S01]  /*2870*/  R2UR UR6, R0 ;  /* 0x00000000000672ca */ /* 0x000fe200000e0000 */
[----:B------:R-:W-:Y:S01]  /*2880*/  UMOV UR51, 0x8110490 ;  /* 0x0811049000337882 */ /* 0x000fe20000000000 */
[----:B------:R-:W-:Y:S01]  /*2890*/  UMOV UR67, 0x40004040 ;  /* 0x4000404000437882 */ /* 0x000fe20000000000 */
[----:B------:R-:W-:Y:S01]  /*28a0*/  UIADD3 UR52, UPT, UPT, UR66, 0x380, URZ ;  /* 0x0000038042347890 */ /* 0x000fe2000fffe0ff */
[----:B------:R1:W-:Y:S01]  /*28b0*/  UTCHMMA tmem[UR19], gdesc[UR66], tmem[UR20], tmem[UR50], idesc[UR51], !UPT ;  /* 0x00ff3242130079ea */ /* 0x0003e2000f800014 */
        /* <DEDUP_REMOVED lines=9> */
[----:B------:R1:W-:Y:S01]  /*2950*/  UTCHMMA tmem[UR17], gdesc[UR64], tmem[UR18], tmem[UR48], idesc[UR49], UPT ;  /* 0x00ff3040110079ea */ /* 0x0003e2000b800012 */
        /* <DEDUP_REMOVED lines=16> */
[----:B------:R1:W-:Y:S01]  /*2a60*/  UTCHMMA tmem[UR7], gdesc[UR54], tmem[UR8], tmem[UR38], idesc[UR39], UPT ;  /* 0x00ff2636070079ea */ /* 0x0003e2000b800008 */
[----:B------:R1:W-:Y:S01]  /*2a70*/  UTCHMMA tmem[UR5], gdesc[UR52], tmem[UR6], tmem[UR34], idesc[UR35], UPT ;  /* 0x00ff2234050079ea */ /* 0x0003e2000b800006 */
[----:B------:R-:W-:Y:S05]  /*2a80*/  BRA.U UP5, `(.L_x_56) ;  /* 0x0000000105047547 */ /* 0x000fea000b800000 */
[----:B-1----:R-:W-:Y:S05]  /*2a90*/  BPT.TRAP 0x1 ;  /* 0x000000040000795c */ /* 0x002fea0000300000 */
.L_x_56:
[----:B-1----:R-:W-:Y:S02]  /*2aa0*/  UIADD3 UR6, UPT, UPT, UR21, 0x1c090, URZ ;  /* 0x0001c09015067890 */ /* 0x002fe4000fffe0ff */
[----:B------:R-:W-:Y:S02]  /*2ab0*/  UISETP.GE.AND UP0, UPT, UR28, 0x2, UPT ;  /* 0x000000021c00788c */ /* 0x000fe4000bf06270 */
[----:B------:R-:W-:Y:S01]  /*2ac0*/  ULOP3.LUT UR7, UR30, 0x1, URZ, 0x3c, !UPT ;  /* 0x000000011e077892 */ /* 0x000fe2000f8e3cff */
[----:B------:R-:W-:Y:S01]  /*2ad0*/  UMOV UR5, URZ ;  /* 0x000000ff00057c82 */ /* 0x000fe20008000000 */
[----:B------:R-:W-:-:S03]  /*2ae0*/  UMOV UR26, UR27 ;  /* 0x0000001b001a7c82 */ /* 0x000fc60008000000 */
[----:B------:R1:W-:Y:S02]  /*2af0*/  UTCBAR [UR6], URZ ;  /* 0x000000ff060073e9 */ /* 0x0003e400080000ff */
[----:B------:R-:W-:Y:S05]  /*2b00*/  BRA.U !UP0, `(.L_x_57) ;  /* 0x0000001108c07547 */ /* 0x000fea000b800000 */
[----:B------:R-:W-:Y:S01]  /*2b10*/  UMOV UR5, URZ ;  /* 0x000000ff00057c82 */ /* 0x000fe20008000000 */
[----:B------:R-:W-:Y:S01]  /*2b20*/  UMOV UR26, UR27 ;  /* 0x0000001b001a7c82 */ /* 0x000fe20008000000 */
[----:B-1----:R-:W-:Y:S01]  /*2b30*/  UMOV UR6, UR27 ;  /* 0x0000001b00067c82 */ /* 0x002fe20008000000 */
.L_x_76:
[----:B--2---:R-:W-:Y:S01]  /*2b40*/  UMOV UR8, UR28 ;  /* 0x0000001c00087c82 */ /* 0x004fe20008000000 */
[----:B------:R-:W-:Y:S02]  /*2b50*/  UIADD3 UR28, UPT, UPT, UR28, -0x1, URZ ;  /* 0xffffffff1c1c7890 */ /* 0x000fe4000fffe0ff */
[----:B------:R-:W-:Y:S01]  /*2b60*/  UISETP.GT.U32.AND UP2, UPT, UR8, 0x2, UPT ;  /* 0x000000020800788c */ /* 0x000fe2000bf44070 */
[----:B------:R-:W-:Y:S01]  /*2b70*/  UMOV UR29, UR33 ;  /* 0x00000021001d7c82 */ /* 0x000fe20008000000 */
[----:B------:R-:W-:Y:S01]  /*2b80*/  UMOV UR30, UR7 ;  /* 0x00000007001e7c82 */ /* 0x000fe20008000000 */
[----:B-1----:R-:W-:Y:S08]  /*2b90*/  BRA.U !UP1, `(.L_x_58) ;  /* 0x0000000109047547 */ /* 0x002ff0000b800000 */
[----:B------:R-:W-:Y:S05]  /*2ba0*/  BPT.TRAP 0x1 ;  /* 0x000000040000795c */ /* 0x000fea0000300000 */
.L_x_58:
[----:B------:R-:W1:Y:S01]  /*2bb0*/  S2UR UR21, SR_CgaCtaId ;  /* 0x00000000001579c3 */ /* 0x000e620000008800 */
[----:B------:R-:W-:Y:S01]  /*2bc0*/  UMOV UR7, 0x400 ;  /* 0x0000040000077882 */ /* 0x000fe20000000000 */
[----:B------:R-:W-:Y:S02]  /*2bd0*/  IMAD.U32 R0, RZ, RZ, UR22 ;  /* 0x00000016ff007e24 */ /* 0x000fe4000f8e00ff */
[----:B------:R-:W-:Y:S03]  /*2be0*/  HFMA2 R2, -RZ, RZ, 0, 0 ;  /* 0x00000000ff027431 */ /* 0x000fe600000001ff */
[----:B------:R-:W-:Y:S01]  /*2bf0*/  SHF.L.U32 R4, R0, 0x1f, RZ ;  /* 0x0000001f00047819 */ /* 0x000fe200000006ff */
[----:B------:R-:W-:Y:S01]  /*2c00*/  IMAD.MOV.U32 R0, RZ, RZ, RZ ;  /* 0x000000ffff007224 */ /* 0x000fe200078e00ff */
[----:B-1----:R-:W-:Y:S04]  /*2c10*/  ULEA UR21, UR21, UR7, 0x18 ;  /* 0x0000000715157291 */ /* 0x002fe8000f8ec0ff */
[----:B------:R-:W-:Y:S02]  /*2c20*/  ULEA UR7, UR4, UR21, 0x3 ;  /* 0x0000001504077291 */ /* 0x000fe4000f8e18ff */
[----:B------:R-:W-:Y:S04]  /*2c30*/  USHF.R.U32.HI UR20, URZ, 0x4, UR21 ;  /* 0x00000004ff147899 */ /* 0x000fe80008011615 */
[----:B------:R-:W-:Y:S03]  /*2c40*/  ULOP3.LUT UR20, UR20, 0x3fff, URZ, 0xc0, !UPT ;  /* 0x00003fff14147892 */ /* 0x000fe6000f8ec0ff */
[----:B------:R-:W1:Y:S01]  /*2c50*/  SYNCS.PHASECHK.TRANS64.TRYWAIT P0, [UR7+0x1c020], R4 ;  /* 0x01c02004ff0075a7 */ /* 0x000e620008001107 */
[----:B------:R-:W-:Y:S01]  /*2c60*/  ULOP3.LUT UR20, UR20, 0x10000, URZ, 0xfc, !UPT ;  /* 0x0001000014147892 */ /* 0x000fe2000f8efcff */
[----:B-1----:R-:W-:Y:S11]  /*2c70*/  @!P0 BRA `(.L_x_59) ;  /* 0x00000194009c8947 */ /* 0x002ff60003800000 */
.L_x_413:
[----:B------:R-:W-:Y:S01]  /*2c80*/  ULEA UR74, UR4, UR25, 0xa ;  /* 0x00000019044a7291 */ /* 0x000fe2000f8e50ff */
[----:B------:R-:W-:Y:S01]  /*2c90*/  R2UR UR8, R2 ;  /* 0x00000000020872ca */ /* 0x000fe200000e0000 */
[----:B------:R-:W-:Y:S01]  /*2ca0*/  UIADD3 UR27, UPT, UPT, UR4, 0x1, URZ ;  /* 0x00000001041b7890 */ /* 0x000fe2000fffe0ff */
[----:B------:R-:W-:Y:S01]  /*2cb0*/  R2UR UR7, R0 ;  /* 0x00000000000772ca */ /* 0x000fe200000e0000 */
[----:B------:R-:W-:Y:S01]  /*2cc0*/  UIADD3 UR34, UPT, UPT, UR20, 0x2, URZ ;  /* 0x0000000214227890 */ /* 0x000fe2000fffe0ff */
[----:B------:R-:W-:Y:S01]  /*2cd0*/  IMAD.MOV.U32 R2, RZ, RZ, RZ ;  /* 0x000000ffff027224 */ /* 0x000fe200078e00ff */
[----:B------:R-:W-:Y:S01]  /*2ce0*/  UIADD3 UR72, UPT, UPT, UR74, 0x2, URZ ;  /* 0x000000024a487890 */ /* 0x000fe2000fffe0ff */
[----:B------:R-:W-:Y:S01]  /*2cf0*/  IMAD.MOV.U32 R0, RZ, RZ, RZ ;  /* 0x000000ffff007224 */ /* 0x000fe200078e00ff */
[----:B------:R-:W-:Y:S02]  /*2d00*/  UIADD3 UR16, UPT, UPT, UR20, 0x4, URZ ;  /* 0x0000000414107890 */ /* 0x000fe4000fffe0ff */
[----:B------:R-:W-:Y:S01]  /*2d10*/  UIADD3 UR70, UPT, UPT, UR74, 0x4, URZ ;  /* 0x000000044a467890 */ /* 0x000fe2000fffe0ff */
[----:B------:R-:W-:Y:S01]  /*2d20*/  R2UR UR9, R2 ;  /* 0x00000000020972ca */ /* 0x000fe200000e0000 */
[----:B------:R-:W-:Y:S01]  /*2d30*/  UIADD3 UR12, UPT, UPT, UR20, 0x6, URZ ;  /* 0x00000006140c7890 */ /* 0x000fe2000fffe0ff */
[----:B------:R-:W-:Y:S01]  /*2d40*/  R2UR UR4, R0 ;  /* 0x00000000000472ca */ /* 0x000fe200000e0000 */
[----:B------:R-:W-:Y:S02]  /*2d50*/  UIADD3 UR68, UPT, UPT, UR74, 0x6, URZ ;  /* 0x000000064a447890 */ /* 0x000fe4000fffe0ff */
[----:B------:R-:W-:Y:S02]  /*2d60*/  UISETP.NE.AND UP4, UPT, UR24, URZ, UPT ;  /* 0x000000ff1800728c */ /* 0x000fe4000bf85270 */
[----:B------:R-:W-:Y:S01]  /*2d70*/  UISETP.NE.AND UP0, UPT, UR27, 0x3, UPT ;  /* 0x000000031b00788c */ /* 0x000fe2000bf05270 */
[----:B------:R-:W-:Y:S01]  /*2d80*/  UMOV UR38, 0x0 ;  /* 0x0000000000267882 */ /* 0x000fe20000000000 */
[----:B------:R-:W-:Y:S02]  /*2d90*/  UMOV UR39, 0x8200490 ;  /* 0x0820049000277882 */ /* 0x000fe40000000000 */
[----:B------:R-:W-:Y:S02]  /*2da0*/  USEL UR33, URZ, 0x1, UP0 ;  /* 0x00000001ff217887 */ /* 0x000fe40008000000 */
[----:B------:R-:W-:Y:S02]  /*2db0*/  USEL UR27, UR27, URZ, UP0 ;  /* 0x000000ff1b1b7287 */ /* 0x000fe40008000000 */
[----:B------:R-:W-:Y:S01]  /*2dc0*/  ULOP3.LUT UR22, UR22, UR33, URZ, 0x3c, !UPT ;  /* 0x0000002116167292 */ /* 0x000fe2000f8e3cff */
[----:B------:R-:W-:Y:S01]  /*2dd0*/  UMOV UR40, UR20 ;  /* 0x0000001400287c82 */ /* 0x000fe20008000000 */
        /* <DEDUP_REMOVED lines=9> */
[----:B------:R-:W-:Y:S01]  /*2e70*/  UMOV UR15, 0x8200490 ;  /* 0x08200490000f7882 */ /* 0x000fe20000000000 */
[----:B------:R-:W-:Y:S01]  /*2e80*/  UMOV UR17, 0x40004040 ;  /* 0x4000404000117882 */ /* 0x000fe20000000000 */
[----:B------:R-:W-:Y:S01]  /*2e90*/  UMOV UR71, 0x40004040 ;  /* 0x4000404000477882 */ /* 0x000fe20000000000 */
[----:B------:R-:W-:Y:S01]  /*2ea0*/  UMOV UR10, 0x0 ;  /* 0x00000000000a7882 */ /* 0x000fe20000000000 */
[----:B------:R2:W-:Y:S01]  /*2eb0*/  UTCHMMA gdesc[UR16], gdesc[UR70], tmem[UR9], tmem[UR14], idesc[UR15], UPT ;  /* 0x00ff0e46100075ea */ /* 0x0005e2000b800009 */
[----:B------:R-:W-:Y:S01]  /*2ec0*/  UMOV UR11, 0x8200490 ;  /* 0x08200490000b7882 */ /* 0x000fe20000000000 */
[----:B------:R-:W-:Y:S01]  /*2ed0*/  UMOV UR13, 0x40004040 ;  /* 0x40004040000d7882 */ /* 0x000fe20000000000 */
[----:B------:R-:W-:Y:S02]  /*2ee0*/  UMOV UR69, 0x40004040 ;  /* 0x4000404000457882 */ /* 0x000fe40000000000 */
[----:B------:R2:W-:Y:S01]  /*2ef0*/  UTCHMMA gdesc[UR12], gdesc[UR68], tmem[UR4], tmem[UR10], idesc[UR11], UPT ;  /* 0x00ff0a440c0075ea */ /* 0x0005e2000b800004 */
[----:B------:R-:W-:Y:S05]  /*2f00*/  BRA.U UP4, `(.L_x_60) ;  /* 0x0000000104047547 */ /* 0x000fea000b800000 */
[----:B--2---:R-:W-:Y:S05]  /*2f10*/  BPT.TRAP 0x1 ;  /* 0x000000040000795c */ /* 0x004fea0000300000 */
.L_x_60:
[----:B--2---:R-:W-:Y:S09]  /*2f20*/  UIADD3 UR4, UPT, UPT, UR21, 0x1c050, URZ ;  /* 0x0001c05015047890 */ /* 0x004ff2000fffe0ff */
[----:B------:R2:W-:Y:S01]  /*2f30*/  UTCBAR [UR4], URZ ;  /* 0x000000ff040073e9 */ /* 0x0005e200080000ff */
[----:B------:R-:W-:Y:S05]  /*2f40*/  BRA.U UP5, `(.L_x_61) ;  /* 0x0000000105047547 */ /* 0x000fea000b800000 */
[----:B--2---:R-:W-:Y:S05]  /*2f50*/  BPT.TRAP 0x1 ;  /* 0x000000040000795c */ /* 0x004fea0000300000 */
.L_x_61:
[----:B------:R-:W-:Y:S01]  /*2f60*/  MOV R0, UR31 ;  /* 0x0000001f00007c02 */ /* 0x000fe20008000f00 */
[----:B------:R-:W-:Y:S03]  /*2f70*/  UISETP.NE.AND UP3, UPT, UR23, URZ, UPT ;  /* 0x000000ff1700728c */ /* 0x000fe6000bf65270 */
[----:B-1----:R-:W-:Y:S04]  /*2f80*/  SHF.L.U32 R3, R0, 0x1f, RZ ;  /* 0x0000001f00037819 */ /* 0x002fe800000006ff */
[----:B------:R-:W1:Y:S02]  /*2f90*/  SYNCS.PHASECHK.TRANS64.TRYWAIT P0, [UR21+0x1c0a8], R3 ;  /* 0x01c0a803ff0075a7 */ /* 0x000e640008001115 */
[----:B-1----:R-:W-:Y:S05]  /*2fa0*/  @!P0 BRA `(.L_x_62) ;  /* 0x0000019000e88947 */ /* 0x002fea0003800000 */
.L_x_415:
[----:B------:R-:W-:Y:S05]  /*2fb0*/  BRA.U UP3, `(.L_x_63) ;  /* 0x0000000103047547 */ /* 0x000fea000b800000 */
[----:B--2---:R-:W-:Y:S05]  /*2fc0*/  BPT.TRAP 0x1 ;  /* 0x000000040000795c */ /* 0x004fea0000300000 */
.L_x_63:
[----:B-1----:R-:W-:Y:S01]  /*2fd0*/  IMAD.U32 R0, RZ, RZ, UR30 ;  /* 0x0000001eff007e24 */ /* 0x002fe2000f8e00ff */
[----:B------:R-:W-:Y:S01]  /*2fe0*/  MOV R4, 0xa0 ;  /* 0x000000a000047802 */ /* 0x000fe20000000f00 */
[----:B------:R-:W-:Y:S03]  /*2ff0*/  IMAD.MOV.U32 R3, RZ, RZ, 0x180 ;  /* 0x00000180ff037424 */ /* 0x000fe600078e00ff */
[----:B------:R-:W-:Y:S04]  /*3000*/  SHF.L.U32 R5, R0, 0x1f, RZ ;  /* 0x0000001f00057819 */ /* 0x000fe800000006ff */
[----:B------:R-:W1:Y:S02]  /*3010*/  SYNCS.PHASECHK.TRANS64.TRYWAIT P0, [UR21+0x1c068], R5 ;  /* 0x01c06805ff0075a7 */ /* 0x000e640008001115 */
[----:B-1----:R-:W-:Y:S05]  /*3020*/  @!P0 BRA `(.L_x_64) ;  /* 0x0000019000e08947 */ /* 0x002fea0003800000 */
.L_x_417:
[----:B------:R-:W-:Y:S01]  /*3030*/  ULEA UR66, UR6, UR32, 0xa ;  /* 0x0000002006427291 */ /* 0x000fe2000f8e50ff */
[----:B------:R-:W-:Y:S01]  /*3040*/  IMAD.MOV.U32 R2, RZ, RZ, 0xa8 ;  /* 0x000000a8ff027424 */ /* 0x000fe200078e00ff */
[----:B------:R-:W-:Y:S01]  /*3050*/  UISETP.NE.U32.AND UP0, UPT, UR5, URZ, UPT ;  /* 0x000000ff0500728c */ /* 0x000fe2000bf05070 */
[----:B------:R-:W-:Y:S01]  /*3060*/  R2UR UR18, R4 ;  /* 0x00000000041272ca */ /* 0x000fe200000e0000 */
[----:B------:R-:W-:Y:S01]  /*3070*/  UIADD3 UR64, UPT, UPT, UR66, 0x80, URZ ;  /* 0x0000008042407890 */ /* 0x000fe2000fffe0ff */
[----:B------:R-:W-:Y:S01]  /*3080*/  IMAD.MOV.U32 R4, RZ, RZ, 0xb0 ;  /* 0x000000b0ff047424 */ /* 0x000fe200078e00ff */
[----:B------:R-:W-:Y:S01]  /*3090*/  UIADD3 UR62, UPT, UPT, UR66, 0x100, URZ ;  /* 0x00000100423e7890 */ /* 0x000fe2000fffe0ff */
[----:B------:R-:W-:Y:S01]  /*30a0*/  R2UR UR16, R2 ;  /* 0x00000000021072ca */ /* 0x000fe200000e0000 */
[----:B------:R-:W-:Y:S01]  /*30b0*/  UIADD3 UR60, UPT, UPT, UR66, 0x180, URZ ;  /* 0x00000180423c7890 */ /* 0x000fe2000fffe0ff */
[----:B------:R-:W-:Y:S01]  /*30c0*/  IMAD.MOV.U32 R2, RZ, RZ, 0xb8 ;  /* 0x000000b8ff027424 */ /* 0x000fe200078e00ff */
[----:B------:R-:W-:Y:S01]  /*30d0*/  UIADD3 UR58, UPT, UPT, UR66, 0x200, URZ ;  /* 0x00000200423a7890 */ /* 0x000fe2000fffe0ff */
[----:B------:R-:W-:Y:S01]  /*30e0*/  R2UR UR19, R3 ;  /* 0x00000000031372ca */ /* 0x000fe200000e0000 */
[----:B------:R-:W-:Y:S01]  /*30f0*/  UIADD3 UR56, UPT, UPT, UR66, 0x280, URZ ;  /* 0x0000028042387890 */ /* 0x000fe2000fffe0ff */
[----:B-1----:R-:W-:Y:S01]  /*3100*/  IMAD.MOV.U32 R0, RZ, RZ, 0x180 ;  /* 0x00000180ff007424 */ /* 0x002fe200078e00ff */
[----:B------:R-:W-:Y:S01]  /*3110*/  UIADD3 UR54, UPT, UPT, UR66, 0x300, URZ ;  /* 0x0000030042367890 */ /* 0x000fe2000fffe0ff */
[----:B------:R-:W-:Y:S01]  /*3120*/  R2UR UR12, R2 ;  /* 0x00000000020c72ca */ /* 0x000fe200000e0000 */
[----:B------:R-:W-:Y:S01]  /*3130*/  UIADD3 UR52, UPT, UPT, UR66, 0x380, URZ ;  /* 0x0000038042347890 */ /* 0x000fe2000fffe0ff */
[----:B------:R-:W-:Y:S01]  /*3140*/  IMAD.MOV.U32 R2, RZ, RZ, 0xc8 ;  /* 0x000000c8ff027424 */ /* 0x000fe200078e00ff */
[----:B------:R-:W-:Y:S01]  /*3150*/  R2UR UR14, R4 ;  /* 0x00000000040e72ca */ /* 0x000fe200000e0000 */
[----:B------:R-:W-:Y:S01]  /*3160*/  IMAD.MOV.U32 R3, RZ, RZ, 0x180 ;  /* 0x00000180ff037424 */ /* 0x000fe200078e00ff */
[----:B------:R-:W-:Y:S01]  /*3170*/  R2UR UR17, R0 ;  /* 0x00000000001172ca */ /* 0x000fe200000e0000 */
[----:B------:R-:W-:Y:S01]  /*3180*/  IMAD.MOV.U32 R4, RZ, RZ, 0xc0 ;  /* 0x000000c0ff047424 */ /* 0x000fe200078e00ff */
[----:B------:R-:W-:Y:S01]  /*3190*/  R2UR UR8, R2 ;  /* 0x00000000020872ca */ /* 0x000fe200000e0000 */
[----:B------:R-:W-:Y:S01]  /*31a0*/  IMAD.MOV.U32 R2, RZ, RZ, 0xd0 ;  /* 0x000000d0ff027424 */ /* 0x000fe200078e00ff */
[C---:B------:R-:W-:Y:S01]  /*31b0*/  R2UR UR15, R3.reuse ;  /* 0x00000000030f72ca */ /* 0x040fe200000e0000 */
[----:B------:R-:W-:Y:S01]  /*31c0*/  UMOV UR50, 0x0 ;  /* 0x0000000000327882 */ /* 0x000fe20000000000 */
[----:B------:R-:W-:Y:S01]  /*31d0*/  R2UR UR13, R0 ;  /* 0x00000000000d72ca */ /* 0x000fe200000e0000 */
[----:B------:R-:W-:Y:S01]  /*31e0*/  UMOV UR51, 0x8110490 ;  /* 0x0811049000337882 */ /* 0x000fe20000000000 */
[----:B------:R-:W-:Y:S01]  /*31f0*/  R2UR UR6, R2 ;  /* 0x00000000020672ca */ /* 0x000fe200000e0000 */
[----:B------:R-:W-:Y:S01]  /*3200*/  IMAD.MOV.U32 R2, RZ, RZ, 0xd8 ;  /* 0x000000d8ff027424 */ /* 0x000fe200078e00ff */
[----:B------:R-:W-:Y:S01]  /*3210*/  R2UR UR10, R4 ;  /* 0x00000000040a72ca */ /* 0x000fe200000e0000 */
[----:B------:R-:W-:Y:S01]  /*3220*/  UMOV UR67, 0x40004040 ;  /* 0x4000404000437882 */ /* 0x000fe20000000000 */
[----:B------:R-:W-:Y:S01]  /*3230*/  R2UR UR11, R3 ;  /* 0x00000000030b72ca */ /* 0x000fe200000e0000 */
[----:B------:R1:W-:Y:S01]  /*3240*/  UTCHMMA tmem[UR18], gdesc[UR66], tmem[UR19], tmem[UR50], idesc[UR51], UP0 ;  /* 0x00ff3242120079ea */ /* 0x0003e20008000013 */
[C---:B------:R-:W-:Y:S01]  /*3250*/  R2UR UR9, R0.reuse ;  /* 0x00000000000972ca */ /* 0x040fe200000e0000 */
[----:B------:R-:W-:Y:S01]  /*3260*/  UMOV UR48, 0x0 ;  /* 0x0000000000307882 */ /* 0x000fe20000000000 */
[----:B------:R-:W-:Y:S01]  /*3270*/  R2UR UR7, R0 ;  /* 0x00000000000772ca */ /* 0x000fe200000e0000 */
[----:B------:R-:W-:Y:S01]  /*3280*/  UMOV UR49, 0x8110490 ;  /* 0x0811049000317882 */ /* 0x000fe20000000000 */
[----:B--2---:R-:W-:Y:S01]  /*3290*/  R2UR UR4, R2 ;  /* 0x00000000020472ca */ /* 0x004fe200000e0000 */
[----:B------:R-:W-:Y:S01]  /*32a0*/  UMOV UR65, 0x40004040 ;  /* 0x4000404000417882 */ /* 0x000fe20000000000 */
[----:B------:R-:W-:Y:S01]  /*32b0*/  R2UR UR5, R0 ;  /* 0x00000000000572ca */ /* 0x000fe200000e0000 */
[----:B------:R1:W-:Y:S01]  /*32c0*/  UTCHMMA tmem[UR16], gdesc[UR64], tmem[UR17], tmem[UR48], idesc[UR49], UPT ;  /* 0x00ff3040100079ea */ /* 0x0003e2000b800011 */
        /* <DEDUP_REMOVED lines=22> */
[----:B------:R-:W-:Y:S02]  /*3430*/  UMOV UR53, 0x40004040 ;  /* 0x4000404000357882 */ /* 0x000fe40000000000 */
[----:B------:R1:W-:Y:S01]  /*3440*/  UTCHMMA tmem[UR4], gdesc[UR52], tmem[UR5], tmem[UR34], idesc[UR35], UPT ;  /* 0x00ff2234040079ea */ /* 0x0003e2000b800005 */
[----:B------:R-:W-:Y:S05]  /*3450*/  BRA.U UP5, `(.L_x_65) ;  /* 0x0000000105047547 */ /* 0x000fea000b800000 */
[----:B-1----:R-:W-:Y:S05]  /*3460*/  BPT.TRAP 0x1 ;  /* 0x000000040000795c */ /* 0x002fea0000300000 */
.L_x_65:
[----:B-1----:R-:W-:Y:S02]  /*3470*/  UIADD3 UR4, UPT, UPT, UR21, 0x1c098, URZ ;  /* 0x0001c09815047890 */ /* 0x002fe4000fffe0ff */
[----:B------:R-:W-:Y:S07]  /*3480*/  ULOP3.LUT UR31, UR31, 0x1, URZ, 0x3c, !UPT ;  /* 0x000000011f1f7892 */ /* 0x000fee000f8e3cff */
[----:B------:R1:W-:Y:S01]  /*3490*/  UTCBAR [UR4], URZ ;  /* 0x000000ff040073e9 */ /* 0x0003e200080000ff */
[----:B------:R-:W-:Y:S05]  /*34a0*/  BRA.U !UP1, `(.L_x_66) ;  /* 0x0000000109047547 */ /* 0x000fea000b800000 */
[----:B-1----:R-:W-:Y:S05]  /*34b0*/  BPT.TRAP 0x1 ;  /* 0x000000040000795c */ /* 0x002fea0000300000 */
.L_x_66:
[----:B------:R-:W-:Y:S01]  /*34c0*/  ULEA UR8, UR26, UR21, 0x3 ;  /* 0x000000151a087291 */ /* 0x000fe2000f8e18ff */
[----:B------:R-:W-:Y:S01]  /*34d0*/  IMAD.MOV.U32 R2, RZ, RZ, 0x80 ;  /* 0x00000080ff027424 */ /* 0x000fe200078e00ff */
[----:B------:R-:W-:Y:S01]  /*34e0*/  UIADD3 UR14, UPT, UPT, UR20, 0x400, URZ ;  /* 0x00000400140e7890 */ /* 0x000fe2000fffe0ff */
[----:B------:R-:W-:Y:S01]  /*34f0*/  IMAD.MOV.U32 R0, RZ, RZ, 0x80 ;  /* 0x00000080ff007424 */ /* 0x000fe200078e00ff */
[----:B------:R-:W-:Y:S02]  /*3500*/  UIADD3 UR8, UPT, UPT, UR8, 0x1c038, URZ ;  /* 0x0001c03808087890 */ /* 0x000fe4000fffe0ff */
[----:B------:R-:W-:Y:S01]  /*3510*/  UIADD3 UR12, UPT, UPT, UR20, 0x402, URZ ;  /* 0x00000402140c7890 */ /* 0x000fe2000fffe0ff */
[----:B------:R-:W-:Y:S01]  /*3520*/  R2UR UR7, R2 ;  /* 0x00000000020772ca */ /* 0x000fe200000e0000 */
[----:B------:R-:W-:Y:S01]  /*3530*/  UIADD3 UR10, UPT, UPT, UR20, 0x404, URZ ;  /* 0x00000404140a7890 */ /* 0x000fe2000fffe0ff */
[----:B------:R-:W-:Y:S01]  /*3540*/  R2UR UR6, R0 ;  /* 0x00000000000672ca */ /* 0x000fe200000e0000 */
[----:B------:R-:W-:Y:S01]  /*3550*/  UIADD3 UR16, UPT, UPT, UR20, 0x406, URZ ;  /* 0x0000040614107890 */ /* 0x000fe2000fffe0ff */
[----:B------:R-:W-:Y:S01]  /*3560*/  R2UR UR5, R2 ;  /* 0x00000000020572ca */ /* 0x000fe200000e0000 */
[----:B------:R-:W-:Y:S01]  /*3570*/  UIADD3 UR9, UPT, UPT, UR26, 0x1, URZ ;  /* 0x000000011a097890 */ /* 0x000fe2000fffe0ff */
[----:B-1----:R-:W-:Y:S01]  /*3580*/  R2UR UR4, R0 ;  /* 0x00000000000472ca */ /* 0x002fe200000e0000 */
[----:B------:R1:W-:Y:S01]  /*3590*/  UTCBAR [UR8], URZ ;  /* 0x000000ff080073e9 */ /* 0x0003e200080000ff */
[----:B------:R-:W-:Y:S01]  /*35a0*/  UMOV UR75, 0x40004040 ;  /* 0x40004040004b7882 */ /* 0x000fe20000000000 */
[----:B------:R-:W-:Y:S01]  /*35b0*/  UISETP.NE.AND UP0, UPT, UR9, 0x3, UPT ;  /* 0x000000030900788c */ /* 0x000fe2000bf05270 */
[----:B------:R-:W-:Y:S01]  /*35c0*/  UMOV UR34, 0x0 ;  /* 0x0000000000227882 */ /* 0x000fe20000000000 */
[----:B------:R-:W-:Y:S02]  /*35d0*/  UMOV UR35, 0x8200490 ;  /* 0x0820049000237882 */ /* 0x000fe40000000000 */
[----:B------:R-:W-:Y:S01]  /*35e0*/  USEL UR9, UR9, URZ, UP0 ;  /* 0x000000ff09097287 */ /* 0x000fe20008000000 */
        /* <DEDUP_REMOVED lines=18> */
[----:B-1----:R-:W-:Y:S05]  /*3710*/  BPT.TRAP 0x1 ;  /* 0x000000040000795c */ /* 0x002fea0000300000 */
.L_x_67:
[----:B-1----:R-:W-:Y:S09]  /*3720*/  UIADD3 UR4, UPT, UPT, UR21, 0x1c060, URZ ;  /* 0x0001c06015047890 */ /* 0x002ff2000fffe0ff */
[----:B------:R1:W-:Y:S01]  /*3730*/  UTCBAR [UR4], URZ ;  /* 0x000000ff040073e9 */ /* 0x0003e200080000ff */
[----:B------:R-:W-:Y:S05]  /*3740*/  BRA.U !UP1, `(.L_x_68) ;  /* 0x0000000109047547 */ /* 0x000fea000b800000 */
[----:B-1----:R-:W-:Y:S05]  /*3750*/  BPT.TRAP 0x1 ;  /* 0x000000040000795c */ /* 0x002fea0000300000 */
.L_x_68:
[----:B------:R-:W-:Y:S02]  /*3760*/  ULEA UR5, UR9, UR21, 0x3 ;  /* 0x0000001509057291 */ /* 0x000fe4000f8e18ff */
[----:B------:R-:W-:Y:S02]  /*3770*/  UIADD3 UR9, UPT, UPT, UR9, 0x1, URZ ;  /* 0x0000000109097890 */ /* 0x000fe4000fffe0ff */
[----:B-1----:R-:W-:Y:S02]  /*3780*/  UIADD3 UR4, UPT, UPT, UR5, 0x1c038, URZ ;  /* 0x0001c03805047890 */ /* 0x002fe4000fffe0ff */
[----:B------:R-:W-:Y:S04]  /*3790*/  UISETP.NE.AND UP0, UPT, UR9, 0x3, UPT ;  /* 0x000000030900788c */ /* 0x000fe8000bf05270 */
[----:B------:R-:W-:Y:S03]  /*37a0*/  USEL UR26, UR9, URZ, UP0 ;  /* 0x000000ff091a7287 */ /* 0x000fe60008000000 */
[----:B------:R1:W-:Y:S01]  /*37b0*/  UTCBAR [UR4], URZ ;  /* 0x000000ff040073e9 */ /* 0x0003e200080000ff */
[----:B------:R-:W-:Y:S08]  /*37c0*/  BRA.U !UP1, `(.L_x_69) ;  /* 0x0000000109047547 */ /* 0x000ff0000b800000 */
[----:B-1----:R-:W-:Y:S05]  /*37d0*/  BPT.TRAP 0x1 ;  /* 0x000000040000795c */ /* 0x002fea0000300000 */
.L_x_69:
[----:B-1----:R-:W-:Y:S01]  /*37e0*/  ULEA UR4, UR27, UR21, 0x3 ;  /* 0x000000151b047291 */ /* 0x002fe2000f8e18ff */
[----:B------:R-:W-:Y:S04]  /*37f0*/  MOV R0, UR22 ;  /* 0x0000001600007c02 */ /* 0x000fe80008000f00 */
[----:B------:R-:W-:Y:S04]  /*3800*/  SHF.L.U32 R3, R0, 0x1f, RZ ;  /* 0x0000001f00037819 */ /* 0x000fe800000006ff */
[----:B------:R-:W1:Y:S02]  /*3810*/  SYNCS.PHASECHK.TRANS64.TRYWAIT P0, [UR4+0x1c020], R3 ;  /* 0x01c02003ff0075a7 */ /* 0x000e640008001104 */
[----:B-1----:R-:W-:Y:S05]  /*3820*/  @!P0 BRA `(.L_x_70) ;  /* 0x0000018800f88947 */ /* 0x002fea0003800000 */
.L_x_419:
[----:B------:R-:W-:Y:S04]  /*3830*/  UIADD3 UR4, UPT, UPT, UR27, 0x1, URZ ;  /* 0x000000011b047890 */ /* 0x000fe8000fffe0ff */
[----:B------:R-:W-:Y:S04]  /*3840*/  UISETP.NE.AND UP0, UPT, UR4, 0x3, UPT ;  /* 0x000000030400788c */ /* 0x000fe8000bf05270 */
[----:B------:R-:W-:Y:S02]  /*3850*/  USEL UR5, URZ, 0x1, UP0 ;  /* 0x00000001ff057887 */ /* 0x000fe40008000000 */
[----:B------:R-:W-:Y:S02]  /*3860*/  USEL UR4, UR4, URZ, UP0 ;  /* 0x000000ff04047287 */ /* 0x000fe40008000000 */
[----:B------:R-:W-:Y:S01]  /*3870*/  ULOP3.LUT UR22, UR22, UR5, URZ, 0x3c, !UPT ;  /* 0x0000000516167292 */ /* 0x000fe2000f8e3cff */
[----:B------:R-:W-:Y:S11]  /*3880*/  BRA.U UP5, `(.L_x_71) ;  /* 0x0000000105047547 */ /* 0x000ff6000b800000 */
[----:B------:R-:W-:Y:S05]  /*3890*/  BPT.TRAP 0x1 ;  /* 0x000000040000795c */ /* 0x000fea0000300000 */
.L_x_71:
[----:B-1----:R-:W-:Y:S04]  /*38a0*/  MOV R0, UR31 ;  /* 0x0000001f00007c02 */ /* 0x002fe80008000f00 */
[----:B------:R-:W-:Y:S04]  /*38b0*/  SHF.L.U32 R3, R0, 0x1f, RZ ;  /* 0x0000001f00037819 */ /* 0x000fe800000006ff */
[----:B------:R-:W1:Y:S02]  /*38c0*/  SYNCS.PHASECHK.TRANS64.TRYWAIT P0, [UR21+0x1c0a0], R3 ;  /* 0x01c0a003ff0075a7 */ /* 0x000e640008001115 */
[----:B-1----:R-:W-:Y:S05]  /*38d0*/  @!P0 BRA `(.L_x_72) ;  /* 0x0000018800e48947 */ /* 0x002fea0003800000 */
.L_x_421:
[----:B------:R-:W-:Y:S05]  /*38e0*/  BRA.U UP4, `(.L_x_73) ;  /* 0x0000000104047547 */ /* 0x000fea000b800000 */
[----:B------:R-:W-:Y:S05]  /*38f0*/  BPT.TRAP 0x1 ;  /* 0x000000040000795c */ /* 0x000fea0000300000 */
.L_x_73:
[----:B------:R-:W-:Y:S01]  /*3900*/  ULOP3.LUT UR33, UR29, 0x1, URZ, 0x3c, !UPT ;  /* 0x000000011d217892 */ /* 0x000fe2000f8e3cff */
[----:B------:R-:W-:Y:S02]  /*3910*/  HFMA2 R4, -RZ, RZ, 0, 1.9073486328125e-06 ;  /* 0x00000020ff047431 */ /* 0x000fe400000001ff */
[----:B-1----:R-:W-:Y:S01]  /*3920*/  IMAD.MOV.U32 R3, RZ, RZ, 0x100 ;  /* 0x00000100ff037424 */ /* 0x002fe200078e00ff */
[----:B------:R-:W-:Y:S02]  /*3930*/  MOV R2, 0x28 ;  /* 0x0000002800027802 */ /* 0x000fe40000000f00 */
[----:B------:R-:W-:Y:S05]  /*3940*/  IMAD.U32 R0, RZ, RZ, UR33 ;  /* 0x00000021ff007e24 */ /* 0x000fea000f8e00ff */
[----:B------:R-:W-:Y:S01]  /*3950*/  SHF.L.U32 R5, R0, 0x1f, RZ ;  /* 0x0000001f00057819 */ /* 0x000fe200000006ff */
[----:B------:R-:W-:Y:S03]  /*3960*/  IMAD.MOV.U32 R0, RZ, RZ, 0x100 ;  /* 0x00000100ff007424 */ /* 0x000fe600078e00ff */
[----:B------:R-:W1:Y:S02]  /*3970*/  SYNCS.PHASECHK.TRANS64.TRYWAIT P0, [UR21+0x1c058], R5 ;  /* 0x01c05805ff0075a7 */ /* 0x000e640008001115 */
[----:B-1----:R-:W-:Y:S05]  /*3980*/  @!P0 BRA `(.L_x_74) ;  /* 0x0000018800d08947 */ /* 0x002fea0003800000 */
.L_x_423:
[----:B------:R-:W-:Y:S01]  /*3990*/  ULEA UR66, UR27, UR32, 0xa ;  /* 0x000000201b427291 */ /* 0x000fe2000f8e50ff */
[----:B------:R-:W-:Y:S01]  /*39a0*/  R2UR UR17, R2 ;  /* 0x00000000021172ca */ /* 0x000fe200000e0000 */
[----:B------:R-:W-:Y:S01]  /*39b0*/  IMAD.MOV.U32 R2, RZ, RZ, 0x38 ;  /* 0x00000038ff027424 */ /* 0x000fe200078e00ff */
        /* <DEDUP_REMOVED lines=10> */
[----:B------:R-:W-:Y:S01]  /*3a60*/  R2UR UR18, R0 ;  /* 0x00000000001272ca */ /* 0x000fe200000e0000 */
[----:B------:R-:W-:Y:S01]  /*3a70*/  UIADD3 UR54, UPT, UPT, UR66, 0x300, URZ ;  /* 0x0000030042367890 */ /* 0x000fe2000fffe0ff */
[----:B------:R-:W-:Y:S01]  /*3a80*/  R2UR UR9, R2 ;  /* 0x00000000020972ca */ /* 0x000fe200000e0000 */
[----:B------:R-:W-:Y:S01]  /*3a90*/  UIADD3 UR52, UPT, UPT, UR66, 0x380, URZ ;  /* 0x0000038042347890 */ /* 0x000fe2000fffe0ff */
[----:B------:R-:W-:Y:S01]  /*3aa0*/  IMAD.MOV.U32 R2, RZ, RZ, 0x50 ;  /* 0x00000050ff027424 */ /* 0x000fe200078e00ff */
[----:B------:R-:W-:Y:S01]  /*3ab0*/  R2UR UR15, R4 ;  /* 0x00000000040f72ca */ /* 0x000fe200000e0000 */
[----:B------:R-:W-:Y:S01]  /*3ac0*/  IMAD.MOV.U32 R3, RZ, RZ, 0x100 ;  /* 0x00000100ff037424 */ /* 0x000fe200078e00ff */
[----:B------:R-:W-:Y:S01]  /*3ad0*/  UMOV UR50, 0x0 ;  /* 0x0000000000327882 */ /* 0x000fe20000000000 */
[----:B------:R-:W-:Y:S01]  /*3ae0*/  IMAD.MOV.U32 R0, RZ, RZ, 0x100 ;  /* 0x00000100ff007424 */ /* 0x000fe200078e00ff */
[----:B------:R-:W-:Y:S01]  /*3af0*/  R2UR UR7, R2 ;  /* 0x00000000020772ca */ /* 0x000fe200000e0000 */
[----:B------:R-:W-:Y:S01]  /*3b00*/  IMAD.MOV.U32 R4, RZ, RZ, 0x40 ;  /* 0x00000040ff047424 */ /* 0x000fe200078e00ff */
[C---:B------:R-:W-:Y:S01]  /*3b10*/  R2UR UR16, R3.reuse ;  /* 0x00000000031072ca */ /* 0x040fe200000e0000 */
[----:B------:R-:W-:Y:S01]  /*3b20*/  IMAD.MOV.U32 R2, RZ, RZ, 0x58 ;  /* 0x00000058ff027424 */ /* 0x000fe200078e00ff */
[----:B------:R-:W-:Y:S01]  /*3b30*/  R2UR UR14, R0 ;  /* 0x00000000000e72ca */ /* 0x000fe200000e0000 */
[----:B------:R-:W-:Y:S01]  /*3b40*/  UMOV UR51, 0x8110490 ;  /* 0x0811049000337882 */ /* 0x000fe20000000000 */
[----:B------:R-:W-:Y:S01]  /*3b50*/  R2UR UR11, R4 ;  /* 0x00000000040b72ca */ /* 0x000fe200000e0000 */
[----:B------:R-:W-:Y:S01]  /*3b60*/  UMOV UR67, 0x40004040 ;  /* 0x4000404000437882 */ /* 0x000fe20000000000 */
[----:B------:R-:W-:Y:S01]  /*3b70*/  R2UR UR12, R3 ;  /* 0x00000000030c72ca */ /* 0x000fe200000e0000 */
[----:B------:R2:W-:Y:S01]  /*3b80*/  UTCHMMA tmem[UR19], gdesc[UR66], tmem[UR20], tmem[UR50], idesc[UR51], UPT ;  /* 0x00ff3242130079ea */ /* 0x0005e2000b800014 */
[C---:B------:R-:W-:Y:S01]  /*3b90*/  R2UR UR10, R0.reuse ;  /* 0x00000000000a72ca */ /* 0x040fe200000e0000 */
[----:B------:R-:W-:Y:S01]  /*3ba0*/  UMOV UR48, 0x0 ;  /* 0x0000000000307882 */ /* 0x000fe20000000000 */
[----:B------:R-:W-:Y:S01]  /*3bb0*/  R2UR UR8, R0 ;  /* 0x00000000000872ca */ /* 0x000fe200000e0000 */
[----:B------:R-:W-:Y:S01]  /*3bc0*/  UMOV UR49, 0x8110490 ;  /* 0x0811049000317882 */ /* 0x000fe20000000000 */
[----:B------:R-:W-:Y:S01]  /*3bd0*/  R2UR UR5, R2 ;  /* 0x00000000020572ca */ /* 0x000fe200000e0000 */
        /* <DEDUP_REMOVED lines=28> */
[----:B--2---:R-:W-:Y:S05]  /*3da0*/  BPT.TRAP 0x1 ;  /* 0x000000040000795c */ /* 0x004fea0000300000 */
.L_x_75:
[----:B--2---:R-:W-:Y:S02]  /*3db0*/  UIADD3 UR8, UPT, UPT, UR21, 0x1c090, URZ ;  /* 0x0001c09015087890 */ /* 0x004fe4000fffe0ff */
[----:B------:R-:W-:Y:S01]  /*3dc0*/  ULOP3.LUT UR7, UR30, 0x1, URZ, 0x3c, !UPT ;  /* 0x000000011e077892 */ /* 0x000fe2000f8e3cff */
[----:B------:R-:W-:Y:S01]  /*3dd0*/  UMOV UR5, 0x1 ;  /* 0x0000000100057882 */ /* 0x000fe20000000000 */
[----:B------:R-:W-:Y:S05]  /*3de0*/  UMOV UR6, UR27 ;  /* 0x0000001b00067c82 */ /* 0x000fea0008000000 */
[----:B------:R2:W-:Y:S01]  /*3df0*/  UTCBAR [UR8], URZ ;  /* 0x000000ff080073e9 */ /* 0x0005e200080000ff */
[----:B------:R-:W-:Y:S05]  /*3e00*/  BRA.U UP2, `(.L_x_76) ;  /* 0xffffffed024c7547 */ /* 0x000fea000b83ffff */
.L_x_57:
[----:B------:R-:W-:Y:S04]  /*3e10*/  BSSY.RECONVERGENT B0, `(.L_x_77) ;  /* 0x0000003000007945 */ /* 0x000fe80003800200 */
[----:B------:R-:W-:Y:S05]  /*3e20*/  @!P4 BRA `(.L_x_78) ;  /* 0x000000000004c947 */ /* 0x000fea0003800000 */
[----:B-12---:R-:W-:Y:S05]  /*3e30*/  BPT.TRAP 0x1 ;  /* 0x000000040000795c */ /* 0x006fea0000300000 */
.L_x_78:
[----:B-12---:R-:W-:Y:S05]  /*3e40*/  BSYNC.RECONVERGENT B0 ;  /* 0x0000000000007941 */ /* 0x006fea0003800200 */
.L_x_77:
[----:B------:R-:W-:Y:S01]  /*3e50*/  UIADD3 UR6, UPT, UPT, UR21, 0x1c010, URZ ;  /* 0x0001c01015067890 */ /* 0x000fe2000fffe0ff */
[----:B------:R-:W-:Y:S08]  /*3e60*/  BSSY.RECONVERGENT B0, `(.L_x_79) ;  /* 0x0000004000007945 */ /* 0x000ff00003800200 */
[----:B------:R1:W-:Y:S01]  /*3e70*/  UTCBAR [UR6], URZ ;  /* 0x000000ff060073e9 */ /* 0x0003e200080000ff */
[----:B------:R-:W-:Y:S05]  /*3e80*/  @!P4 BRA `(.L_x_80) ;  /* 0x000000000004c947 */ /* 0x000fea0003800000 */
[----:B-1----:R-:W-:Y:S05]  /*3e90*/  BPT.TRAP 0x1 ;  /* 0x000000040000795c */ /* 0x002fea0000300000 */
.L_x_80:
[----:B-1----:R-:W-:Y:S05]  /*3ea0*/  BSYNC.RECONVERGENT B0 ;  /* 0x0000000000007941 */ /* 0x002fea0003800200 */
.L_x_79:
[----:B------:R-:W-:-:S09]  /*3eb0*/  UIADD3 UR6, UPT, UPT, UR21, 0x1c018, URZ ;  /* 0x0001c01815067890 */ /* 0x000fd2000fffe0ff */
[----:B------:R1:W-:Y:S01]  /*3ec0*/  UTCBAR [UR6], URZ ;  /* 0x000000ff060073e9 */ /* 0x0003e200080000ff */
[----:B------:R-:W-:Y:S05]  /*3ed0*/  BRA.U UP5, `(.L_x_81) ;  /* 0x0000000105047547 */ /* 0x000fea000b800000 */
[----:B-1----:R-:W-:Y:S05]  /*3ee0*/  BPT.TRAP 0x1 ;  /* 0x000000040000795c */ /* 0x002fea0000300000 */
.L_x_81:
[----:B------:R-:W-:-:S04]  /*3ef0*/  MOV R3, UR31 ;  /* 0x0000001f00037c02 */ /* 0x000fc80008000f00 */
[----:B------:R-:W-:-:S04]  /*3f00*/  SHF.L.U32 R3, R3, 0x1f, RZ ;  /* 0x0000001f03037819 */ /* 0x000fc800000006ff */
[----:B------:R-:W2:Y:S02]  /*3f10*/  SYNCS.PHASECHK.TRANS64.TRYWAIT P0, [UR21+0x1c0a8], R3 ;  /* 0x01c0a803ff0075a7 */ /* 0x000ea40008001115 */
[----:B--2---:R-:W-:Y:S05]  /*3f20*/  @!P0 BRA `(.L_x_82) ;  /* 0x0000018400888947 */ /* 0x004fea0003800000 */
.L_x_425:
[----:B------:R-:W-:Y:S05]  /*3f30*/  BRA.U UP3, `(.L_x_83) ;  /* 0x0000000103047547 */ /* 0x000fea000b800000 */
[----:B-1----:R-:W-:Y:S05]  /*3f40*/  BPT.TRAP 0x1 ;  /* 0x000000040000795c */ /* 0x002fea0000300000 */
.L_x_83:
[----:B------:R-:W-:Y:S02]  /*3f50*/  IMAD.U32 R5, RZ, RZ, UR7 ;  /* 0x00000007ff057e24 */ /* 0x000fe4000f8e00ff */
[----:B------:R-:W-:Y:S02]  /*3f60*/  HFMA2 R4, -RZ, RZ, 0, 9.5367431640625e-06 ;  /* 0x000000a0ff047431 */ /* 0x000fe400000001ff */
[----:B--2---:R-:W-:Y:S01]  /*3f70*/  IMAD.MOV.U32 R3, RZ, RZ, 0x180 ;  /* 0x00000180ff037424 */ /* 0x004fe200078e00ff */
[----:B------:R-:W-:-:S04]  /*3f80*/  SHF.L.U32 R5, R5, 0x1f, RZ ;  /* 0x0000001f05057819 */ /* 0x000fc800000006ff */
[----:B------:R-:W2:Y:S02]  /*3f90*/  SYNCS.PHASECHK.TRANS64.TRYWAIT P0, [UR21+0x1c068], R5 ;  /* 0x01c06805ff0075a7 */ /* 0x000ea40008001115 */
[----:B--2---:R-:W-:Y:S05]  /*3fa0*/  @!P0 BRA `(.L_x_84) ;  /* 0x0000018400808947 */ /* 0x004fea0003800000 */
.L_x_427:
[----:B------:R-:W-:Y:S01]  /*3fb0*/  IMAD.MOV.U32 R2, RZ, RZ, 0xa8 ;  /* 0x000000a8ff027424 */ /* 0x000fe200078e00ff */
[----:B------:R-:W-:Y:S01]  /*3fc0*/  R2UR UR16, R4 ;  /* 0x00000000041072ca */ /* 0x000fe200000e0000 */
[----:B------:R-:W-:Y:S01]  /*3fd0*/  IMAD.MOV.U32 R4, RZ, RZ, 0xb0 ;  /* 0x000000b0ff047424 */ /* 0x000fe200078e00ff */
[----:B------:R-:W-:Y:S01]  /*3fe0*/  R2UR UR17, R3 ;  /* 0x00000000031172ca */ /* 0x000fe200000e0000 */
[----:B--2---:R-:W-:Y:S01]  /*3ff0*/  IMAD.MOV.U32 R0, RZ, RZ, 0x180 ;  /* 0x00000180ff007424 */ /* 0x004fe200078e00ff */
        /* <DEDUP_REMOVED lines=10> */
[----:B------:R-:W-:Y:S01]  /*40a0*/  UISETP.NE.U32.AND UP0, UPT, UR5, URZ, UPT ;  /* 0x000000ff0500728c */ /* 0x000fe2000bf05070 */
[----:B------:R-:W-:Y:S01]  /*40b0*/  R2UR UR11, R0 ;  /* 0x00000000000b72ca */ /* 0x000fe200000e0000 */
[----:B------:R-:W-:Y:S01]  /*40c0*/  UIADD3 UR66, UPT, UPT, UR34, 0x80, URZ ;  /* 0x0000008022427890 */ /* 0x000fe2000fffe0ff */
[----:B-1----:R-:W-:Y:S01]  /*40d0*/  R2UR UR6, R2 ;  /* 0x00000000020672ca */ /* 0x002fe200000e0000 */
        /* <DEDUP_REMOVED lines=16> */
[----:B------:R-:W-:Y:S01]  /*41e0*/  UMOV UR35, 0x40004040 ;  /* 0x4000404000237882 */ /* 0x000fe20000000000 */
[----:B------:R-:W-:Y:S01]  /*41f0*/  UIADD3 UR54, UPT, UPT, UR34, 0x380, URZ ;  /* 0x0000038022367890 */ /* 0x000fe2000fffe0ff */
[----:B------:R1:W-:Y:S01]  /*4200*/  UTCHMMA tmem[UR16], gdesc[UR34], tmem[UR17], tmem[UR52], idesc[UR53], UP0 ;  /* 0x00ff3422100079ea */ /* 0x0003e20008000011 */
        /* <DEDUP_REMOVED lines=30> */
.L_x_85:
[----:B-1----:R-:W-:-:S09]  /*43f0*/  UIADD3 UR5, UPT, UPT, UR21, 0x1c098, URZ ;  /* 0x0001c09815057890 */ /* 0x002fd2000fffe0ff */
[----:B------:R1:W-:Y:S01]  /*4400*/  UTCBAR [UR5], URZ ;  /* 0x000000ff050073e9 */ /* 0x0003e200080000ff */
[----:B------:R-:W-:Y:S05]  /*4410*/  BRA.U !UP1, `(.L_x_86) ;  /* 0x0000000109047547 */ /* 0x000fea000b800000 */
[----:B-1----:R-:W-:Y:S05]  /*4420*/  BPT.TRAP 0x1 ;  /* 0x000000040000795c */ /* 0x002fea0000300000 */
.L_x_86:
[----:B-1----:R-:W-:-:S04]  /*4430*/  ULEA UR5, UR26, UR21, 0x3 ;  /* 0x000000151a057291 */ /* 0x002fc8000f8e18ff */
[----:B------:R-:W-:-:S09]  /*4440*/  UIADD3 UR5, UPT, UPT, UR5, 0x1c038, URZ ;  /* 0x0001c03805057890 */ /* 0x000fd2000fffe0ff */
[----:B------:R1:W-:Y:S01]  /*4450*/  UTCBAR [UR5], URZ ;  /* 0x000000ff050073e9 */ /* 0x0003e200080000ff */
[----:B------:R-:W-:Y:S05]  /*4460*/  BRA.U UP4, `(.L_x_87) ;  /* 0x0000000104047547 */ /* 0x000fea000b800000 */
[----:B-1----:R-:W-:Y:S05]  /*4470*/  BPT.TRAP 0x1 ;  /* 0x000000040000795c */ /* 0x002fea0000300000 */
.L_x_87:
[----:B-1----:R-:W-:-:S09]  /*4480*/  UIADD3 UR5, UPT, UPT, UR21, 0x1c050, URZ ;  /* 0x0001c05015057890 */ /* 0x002fd2000fffe0ff */
[----:B------:R1:W-:Y:S01]  /*4490*/  UTCBAR [UR5], URZ ;  /* 0x000000ff050073e9 */ /* 0x0003e200080000ff */
[----:B------:R-:W-:Y:S05]  /*44a0*/  BRA.U UP3, `(.L_x_88) ;  /* 0x0000000103047547 */ /* 0x000fea000b800000 */
[----:B-1----:R-:W-:Y:S05]  /*44b0*/  BPT.TRAP 0x1 ;  /* 0x000000040000795c */ /* 0x002fea0000300000 */
.L_x_88:
[----:B------:R-:W-:Y:S01]  /*44c0*/  UIADD3 UR21, UPT, UPT, UR21, 0x1c060, URZ ;  /* 0x0001c06015157890 */ /* 0x000fe2000fffe0ff */
[----:B------:R-:W-:Y:S01]  /*44d0*/  LOP3.LUT R7, R7, 0x1, RZ, 0x3c, !PT ;  /* 0x0000000107077812 */ /* 0x000fe200078e3cff */
[----:B------:R-:W-:-:S07]  /*44e0*/  ULOP3.LUT UR31, UR31, 0x1, URZ, 0x3c, !UPT ;  /* 0x000000011f1f7892 */ /* 0x000fce000f8e3cff */
[----:B------:R2:W-:Y:S01]  /*44f0*/  UTCBAR [UR21], URZ ;  /* 0x000000ff150073e9 */ /* 0x0005e200080000ff */
[----:B------:R-:W-:Y:S02]  /*4500*/  NOP ;  /* 0x0000000000007918 */ /* 0x000fe40000000000 */
.L_x_29:
[----:B------:R-:W3:Y:S01]  /*4510*/  LDCU UR6, c[0x0][0x370] ;  /* 0x00006e00ff0677ac */ /* 0x000ee20008000800 */
[----:B-1----:R-:W1:Y:S01]  /*4520*/  LDCU UR5, c[0x0][0x900] ;  /* 0x00012000ff0577ac */ /* 0x002e620008000800 */
[----:B---3--:R-:W-:-:S04]  /*4530*/  UIADD3 UR36, UPT, UPT, UR6, UR36, URZ ;  /* 0x0000002406247290 */ /* 0x008fc8000fffe0ff */
[----:B-1----:R-:W-:-:S09]  /*4540*/  UISETP.GE.AND UP0, UPT, UR36, UR5, UPT ;  /* 0x000000052400728c */ /* 0x002fd2000bf06270 */
[----:B------:R-:W-:Y:S05]  /*4550*/  BRA.U !UP0, `(.L_x_89) ;  /* 0xffffffd108dc7547 */ /* 0x000fea000b83ffff */
[----:B--2---:R-:W-:Y:S05]  /*4560*/  EXIT ;  /* 0x000000000000794d */ /* 0x004fea0003800000 */
.L_x_28:
[----:B------:R-:W-:-:S08]  /*4570*/  NOP ;  /* 0x0000000000007918 */ /* 0x000fd00000000000 */
[----:B------:R-:W1:-:S00]  /*4580*/  USETMAXREG.DEALLOC.CTAPOOL 0x60 ;  /* 0x00000060000079c8 */ /* 0x000e4000080e0500 */
[----:B-1----:R-:W1:Y:S01]  /*4590*/  LDC R0, c[0x0][0x900] ;  /* 0x00024000ff007b82 */ /* 0x002e620000000800 */
[----:B------:R-:W-:Y:S02]  /*45a0*/  MOV R59, UR36 ;  /* 0x00000024003b7c02 */ /* 0x000fe40008000f00 */
[----:B-1----:R-:W-:-:S13]  /*45b0*/  ISETP.LE.AND P0, PT, R0, UR36, PT ;  /* 0x0000002400007c0c */ /* 0x002fda000bf03270 */
[----:B------:R-:W-:Y:S05]  /*45c0*/  @P0 EXIT ;  /* 0x000000000000094d */ /* 0x000fea0003800000 */
[----:B------:R-:W1:Y:S01]  /*45d0*/  S2UR UR4, SR_CTAID.Z ;  /* 0x00000000000479c3 */ /* 0x000e620000002700 */
[----:B------:R-:W2:Y:S01]  /*45e0*/  S2R R0, SR_CTAID.Y ;  /* 0x0000000000007919 */ /* 0x000ea20000002600 */
[----:B------:R-:W1:Y:S01]  /*45f0*/  LDCU UR36, c[0x0][0x370] ;  /* 0x00006e00ff2477ac */ /* 0x000e620008000800 */
[----:B------:R-:W-:Y:S01]  /*4600*/  LOP3.LUT P0, R58, R23, 0x7f, RZ, 0xc0, !PT ;  /* 0x0000007f173a7812 */ /* 0x000fe2000780c0ff */
[----:B------:R-:W-:Y:S01]  /*4610*/  BSSY B8, `(.L_x_90) ;  /* 0x0000885000087945 */ /* 0x000fe20003800000 */
[----:B------:R-:W-:Y:S01]  /*4620*/  IMAD.MOV.U32 R57, RZ, RZ, 0x1 ;  /* 0x00000001ff397424 */ /* 0x000fe200078e00ff */
[----:B------:R-:W3:Y:S01]  /*4630*/  LDCU UR5, c[0x0][0x374] ;  /* 0x00006e80ff0577ac */ /* 0x000ee20008000800 */
[----:B------:R-:W-:Y:S01]  /*4640*/  IMAD.MOV.U32 R56, RZ, RZ, RZ ;  /* 0x000000ffff387224 */ /* 0x000fe200078e00ff */
[----:B------:R-:W4:Y:S01]  /*4650*/  LDCU.64 UR44, c[0x0][0x358] ;  /* 0x00006b00ff2c77ac */ /* 0x000f220008000a00 */
[----:B------:R-:W-:Y:S01]  /*4660*/  UMOV UR43, URZ ;  /* 0x000000ff002b7c82 */ /* 0x000fe20008000000 */
[----:B------:R-:W-:Y:S01]  /*4670*/  UMOV UR42, URZ ;  /* 0x000000ff002a7c82 */ /* 0x000fe20008000000 */
[----:B-1----:R-:W-:-:S04]  /*4680*/  UIMAD UR4, UR36, UR4, URZ ;  /* 0x00000004240472a4 */ /* 0x002fc8000f8e02ff */
[----:B------:R-:W-:-:S04]  /*4690*/  UIADD3 UR4, UPT, UPT, URZ, -UR4, URZ ;  /* 0x80000004ff047290 */ /* 0x000fc8000fffe0ff */
[----:B---3--:R-:W-:Y:S01]  /*46a0*/  UIMAD UR4, UR4, UR5, URZ ;  /* 0x00000005040472a4 */ /* 0x008fe2000f8e02ff */
[----:B--2---:R-:W-:-:S05]  /*46b0*/  IMAD R0, R0, UR36, R59 ;  /* 0x0000002400007c24 */ /* 0x004fca000f8e023b */
[----:B------:R-:W-:-:S04]  /*46c0*/  ISETP.NE.OR P0, PT, R0, UR4, P0 ;  /* 0x0000000400007c0c */ /* 0x000fc80008705670 */
[----:B----4-:R-:W-:-:S09]  /*46d0*/  P2R R60, PR, RZ, 0x1 ;  /* 0x00000001ff3c7803 */ /* 0x010fd20000000000 */
.L_x_234:
[----:B------:R-:W-:Y:S05]  /*46e0*/  YIELD ;  /* 0x0000000000007946 */ /* 0x000fea0003800000 */
[----:B-1----:R-:W1:Y:S01]  /*46f0*/  LDC R6, c[0x0][0x904] ;  /* 0x00024100ff067b82 */ /* 0x002e620000000800 */
[----:B--2---:R-:W2:Y:S01]  /*4700*/  LDCU.64 UR4, c[0x0][0x908] ;  /* 0x00012100ff0477ac */ /* 0x004ea20008000a00 */
[----:B------:R-:W-:Y:S01]  /*4710*/  BSSY B7, `(.L_x_91) ;  /* 0x0000870000077945 */ /* 0x000fe20003800000 */
[----:B---3--:R-:W3:Y:S05]  /*4720*/  LDCU.64 UR6, c[0x0][0x920] ;  /* 0x00012400ff0677ac */ /* 0x008eea0008000a00 */
[----:B----4-:R-:W4:Y:S08]  /*4730*/  LDC.64 R4, c[0x0][0x918] ;  /* 0x00024600ff047b82 */ /* 0x010f300000000a00 */
[----:B------:R-:W5:Y:S01]  /*4740*/  LDC.64 R2, c[0x0][0x910] ;  /* 0x00024400ff027b82 */ /* 0x000f620000000a00 */
[----:B--2---:R-:W-:Y:S01]  /*4750*/  IMAD.HI.U32 R22, R59, UR4, RZ ;  /* 0x000000043b167c27 */ /* 0x004fe2000f8e00ff */
[----:B------:R-:W2:Y:S04]  /*4760*/  LDCU UR4, c[0x0][0x380] ;  /* 0x00007000ff0477ac */ /* 0x000ea80008000800 */
[----:B------:R-:W-:-:S02]  /*4770*/  SHF.R.U32.HI R22, RZ, UR5, R22 ;  /* 0x00000005ff167c19 */ /* 0x000fc40008011616 */
[----:B-1----:R-:W-:-:S04]  /*4780*/  ISETP.NE.AND P0, PT, R6, 0x1, PT ;  /* 0x000000010600780c */ /* 0x002fc80003f05270 */
[----:B------:R-:W-:Y:S02]  /*4790*/  SEL R22, R59, R22, !P0 ;  /* 0x000000163b167207 */ /* 0x000fe40004000000 */
[----:B----4-:R-:W-:-:S03]  /*47a0*/  ISETP.NE.AND P0, PT, R5, 0x1, PT ;  /* 0x000000010500780c */ /* 0x010fc60003f05270 */
[----:B---3--:R-:W-:-:S05]  /*47b0*/  IMAD.HI.U32 R7, R22, UR6, RZ ;  /* 0x0000000616077c27 */ /* 0x008fca000f8e00ff */
[----:B------:R-:W-:-:S04]  /*47c0*/  SHF.R.U32.HI R7, RZ, UR7, R7 ;  /* 0x00000007ff077c19 */ /* 0x000fc80008011607 */
[----:B------:R-:W-:Y:S01]  /*47d0*/  SEL R0, R22, R7, !P0 ;  /* 0x0000000716007207 */ /* 0x000fe20004000000 */
[----:B------:R-:W-:Y:S01]  /*47e0*/  IMAD.MOV R7, RZ, RZ, -R22 ;  /* 0x000000ffff077224 */ /* 0x000fe200078e0a16 */
[----:B-----5:R-:W-:-:S03]  /*47f0*/  ISETP.NE.AND P0, PT, R2, 0x1, PT ;  /* 0x000000010200780c */ /* 0x020fc60003f05270 */
[----:B------:R-:W-:-:S04]  /*4800*/  IMAD.HI.U32 R3, R0, R3, RZ ;  /* 0x0000000300037227 */ /* 0x000fc800078e00ff */
[----:B------:R-:W-:Y:S01]  /*4810*/  IMAD R7, R6, R7, R59 ;  /* 0x0000000706077224 */ /* 0x000fe200078e023b */
[----:B------:R-:W-:-:S03]  /*4820*/  SHF.R.U32.HI R3, RZ, R4, R3 ;  /* 0x00000004ff037219 */ /* 0x000fc60000011603 */
[----:B------:R-:W-:Y:S01]  /*4830*/  IMAD.SHL.U32 R4, R7, 0x100, RZ ;  /* 0x0000010007047824 */ /* 0x000fe200078e00ff */
[----:B------:R-:W-:-:S04]  /*4840*/  SEL R3, R0, R3, !P0 ;  /* 0x0000000300037207 */ /* 0x000fc80004000000 */
[----:B--2---:R-:W-:Y:S01]  /*4850*/  ISETP.GE.AND P0, PT, R4, UR4, PT ;  /* 0x0000000404007c0c */ /* 0x004fe2000bf06270 */
[----:B------:R-:W-:Y:S02]  /*4860*/  IMAD.MOV R4, RZ, RZ, -R0 ;  /* 0x000000ffff047224 */ /* 0x000fe400078e0a00 */
[----:B------:R-:W-:Y:S02]  /*4870*/  IMAD.MOV R3, RZ, RZ, -R3 ;  /* 0x000000ffff037224 */ /* 0x000fe400078e0a03 */
[----:B------:R-:W-:Y:S02]  /*4880*/  IMAD R22, R5, R4, R22 ;  /* 0x0000000405167224 */ /* 0x000fe400078e0216 */
[----:B------:R-:W-:-:S06]  /*4890*/  IMAD R2, R2, R3, R0 ;  /* 0x0000000302027224 */ /* 0x000fcc00078e0200 */
[----:B------:R-:W-:Y:S05]  /*48a0*/  @P0 BRA `(.L_x_92) ;  /* 0x0000008400580947 */ /* 0x000fea0003800000 */
[----:B------:R-:W1:Y:S02]  /*48b0*/  LDCU UR5, c[0x0][0x384] ;  /* 0x00007080ff0577ac */ /* 0x000e640008000800 */
[----:B-1----:R-:W-:-:S09]  /*48c0*/  UISETP.NE.AND UP0, UPT, UR5, URZ, UPT ;  /* 0x000000ff0500728c */ /* 0x002fd2000bf05270 */
[----:B------:R-:W-:Y:S05]  /*48d0*/  BRA.U UP0, `(.L_x_93) ;  /* 0x0000004100bc7547 */ /* 0x000fea000b800000 */
[----:B------:R-:W-:-:S09]  /*48e0*/  UISETP.NE.AND UP0, UPT, UR41, URZ, UPT ;  /* 0x000000ff2900728c */ /* 0x000fd2000bf05270 */
[----:B------:R-:W-:Y:S05]  /*48f0*/  BRA.U UP0, `(.L_x_94) ;  /* 0x0000000100047547 */ /* 0x000fea000b800000 */
[----:B------:R-:W-:Y:S05]  /*4900*/  BPT.TRAP 0x1 ;  /* 0x000000040000795c */ /* 0x000fea0000300000 */
.L_x_94:
[----:B------:R-:W1:Y:S01]  /*4910*/  S2R R16, SR_CgaCtaId ;  /* 0x0000000000107919 */ /* 0x000e620000008800 */
[----:B------:R-:W-:Y:S01]  /*4920*/  MOV R5, 0x400 ;  /* 0x0000040000057802 */ /* 0x000fe20000000f00 */
[----:B------:R-:W-:Y:S01]  /*4930*/  BSSY B0, `(.L_x_95) ;  /* 0x0000005000007945 */ /* 0x000fe20003800000 */
[----:B------:R-:W-:Y:S02]  /*4940*/  SHF.L.U32 R3, R57, 0x1f, RZ ;  /* 0x0000001f39037819 */ /* 0x000fe400000006ff */
[----:B-1----:R-:W-:-:S04]  /*4950*/  LEA R16, R16, R5, 0x18 ;  /* 0x0000000510107211 */ /* 0x002fc800078ec0ff */
[----:B------:R-:W1:Y:S02]  /*4960*/  SYNCS.PHASECHK.TRANS64.TRYWAIT P0, [R16+URZ+0x1c0c0], R3 ;  /* 0x01c0c003100075a7 */ /* 0x000e6400080011ff */
[----:B-1----:R-:W-:Y:S05]  /*4970*/  @!P0 BRA `(.L_x_96) ;  /* 0x0000017c00248947 */ /* 0x002fea0003800000 */
.L_x_428:
[----:B------:R-:W-:Y:S05]  /*4980*/  BSYNC B0 ;  /* 0x0000000000007941 */ /* 0x000fea0003800000 */
.L_x_95:
[----:B------:R-:W-:Y:S01]  /*4990*/  ISETP.NE.AND P0, PT, R60, RZ, PT ;  /* 0x000000ff3c00720c */ /* 0x000fe20003f05270 */
[----:B------:R-:W-:-:S12]  /*49a0*/  BSSY.RECONVERGENT B6, `(.L_x_97) ;  /* 0x0000232000067945 */ /* 0x000fd80003800200 */
[----:B------:R-:W-:Y:S05]  /*49b0*/  @P0 BRA `(.L_x_98) ;  /* 0x0000002000c00947 */ /* 0x000fea0003800000 */
[----:B------:R-:W2:Y:S01]  /*49c0*/  LDC.64 R10, c[0x4][0xa0] ;  /* 0x01002800ff0a7b82 */ /* 0x000ea20000000a00 */
[----:B------:R-:W-:Y:S01]  /*49d0*/  MOV R17, 0x0 ;  /* 0x0000000000117802 */ /* 0x000fe20000000f00 */
[----:B------:R-:W3:Y:S01]  /*49e0*/  LDCU.64 UR4, c[0x4][0xd0] ;  /* 0x01001a00ff0477ac */ /* 0x000ee20008000a00 */
[----:B------:R-:W-:Y:S02]  /*49f0*/  MOV R6, UR38 ;  /* 0x0000002600067c02 */ /* 0x000fe40008000f00 */
[----:B------:R-:W-:-:S03]  /*4a00*/  MOV R7, UR37 ;  /* 0x0000002500077c02 */ /* 0x000fc60008000f00 */
[----:B------:R4:W1:Y:S01]  /*4a10*/  LDC.64 R8, c[0x4][R17] ;  /* 0x0100000011087b82 */ /* 0x0008620000000a00 */
[----:B---3--:R-:W-:Y:S02]  /*4a20*/  IMAD.U32 R4, RZ, RZ, UR4 ;  /* 0x00000004ff047e24 */ /* 0x008fe4000f8e00ff */
[----:B------:R-:W-:Y:S01]  /*4a30*/  IMAD.U32 R5, RZ, RZ, UR5 ;  /* 0x00000005ff057e24 */ /* 0x000fe2000f8e00ff */
[----:B--2---:R4:W-:Y:S04]  /*4a40*/  STL.64 [R1], R10 ;  /* 0x0000000a01007387 */ /* 0x0049e80000100a00 */
[----:B------:R-:W-:-:S07]  /*4a50*/  LEPC R20, `(.L_x_99) ;  /* 0x000000001014794e */ /* 0x000fce0000000000 */
[----:B-1--4-:R-:W-:Y:S05]  /*4a60*/  CALL.ABS.NOINC R8 ;  /* 0x0000000008007343 */ /* 0x012fea0003c00000 */
.L_x_99:
[----:B------:R-:W-:Y:S01]  /*4a70*/  IMAD.MOV.U32 R8, RZ, RZ, 0x3 ;  /* 0x00000003ff087424 */ /* 0x000fe200078e00ff */
[----:B------:R1:W2:Y:S01]  /*4a80*/  LDC.64 R10, c[0x4][R17] ;  /* 0x01000000110a7b82 */ /* 0x0002a20000000a00 */
[----:B------:R-:W-:Y:S01]  /*4a90*/  IMAD.MOV.U32 R9, RZ, RZ, 0x4 ;  /* 0x00000004ff097424 */ /* 0x000fe200078e00ff */
[----:B------:R-:W3:Y:S01]  /*4aa0*/  LDCU.64 UR4, c[0x4][0xe8] ;  /* 0x01001d00ff0477ac */ /* 0x000ee20008000a00 */
[----:B------:R-:W-:Y:S01]  /*4ab0*/  MOV R6, UR38 ;  /* 0x0000002600067c02 */ /* 0x000fe20008000f00 */
[----:B------:R1:W-:Y:S01]  /*4ac0*/  STL [R1+0x8], R8 ;  /* 0x0000080801007387 */ /* 0x0003e20000100800 */
[----:B------:R-:W-:-:S03]  /*4ad0*/  MOV R7, UR37 ;  /* 0x0000002500077c02 */ /* 0x000fc60008000f00 */
[----:B------:R1:W-:Y:S01]  /*4ae0*/  STL.64 [R1], R8 ;  /* 0x0000000801007387 */ /* 0x0003e20000100a00 */
[----:B---3--:R-:W-:Y:S01]  /*4af0*/  MOV R4, UR4 ;  /* 0x0000000400047c02 */ /* 0x008fe20008000f00 */
[----:B------:R-:W-:Y:S02]  /*4b00*/  IMAD.U32 R5, RZ, RZ, UR5 ;  /* 0x00000005ff057e24 */ /* 0x000fe4000f8e00ff */
[----:B------:R-:W-:-:S07]  /*4b10*/  LEPC R20, `(.L_x_100) ;  /* 0x000000001014794e */ /* 0x000fce0000000000 */
[----:B-12---:R-:W-:Y:S05]  /*4b20*/  CALL.ABS.NOINC R10 ;  /* 0x000000000a007343 */ /* 0x006fea0003c00000 */
.L_x_100:
[----:B------:R1:W2:Y:S01]  /*4b30*/  LDC.64 R8, c[0x4][R17] ;  /* 0x0100000011087b82 */ /* 0x0002a20000000a00 */
[----:B------:R-:W3:Y:S01]  /*4b40*/  LDCU.64 UR4, c[0x4][0xe0] ;  /* 0x01001c00ff0477ac */ /* 0x000ee20008000a00 */
[----:B------:R-:W-:Y:S01]  /*4b50*/  CS2R R6, SRZ ;  /* 0x0000000000067805 */ /* 0x000fe2000001ff00 */
[----:B---3--:R-:W-:Y:S01]  /*4b60*/  IMAD.U32 R4, RZ, RZ, UR4 ;  /* 0x00000004ff047e24 */ /* 0x008fe2000f8e00ff */
[----:B------:R-:W-:-:S04]  /*4b70*/  MOV R5, UR5 ;  /* 0x0000000500057c02 */ /* 0x000fc80008000f00 */
[----:B------:R-:W-:-:S07]  /*4b80*/  LEPC R20, `(.L_x_101) ;  /* 0x000000001014794e */ /* 0x000fce0000000000 */
[----:B-12---:R-:W-:Y:S05]  /*4b90*/  CALL.ABS.NOINC R8 ;  /* 0x0000000008007343 */ /* 0x006fea0003c00000 */
.L_x_101:
[----:B------:R1:W2:Y:S01]  /*4ba0*/  LDC.64 R8, c[0x4][R17] ;  /* 0x0100000011087b82 */ /* 0x0002a20000000a00 */
[----:B------:R-:W3:Y:S01]  /*4bb0*/  LDCU.64 UR4, c[0x4][0xf0] ;  /* 0x01001e00ff0477ac */ /* 0x000ee20008000a00 */
[----:B------:R-:W-:Y:S01]  /*4bc0*/  CS2R R6, SRZ ;  /* 0x0000000000067805 */ /* 0x000fe2000001ff00 */
[----:B---3--:R-:W-:Y:S01]  /*4bd0*/  IMAD.U32 R4, RZ, RZ, UR4 ;  /* 0x00000004ff047e24 */ /* 0x008fe2000f8e00ff */
[----:B------:R-:W-:-:S04]  /*4be0*/  MOV R5, UR5 ;  /* 0x0000000500057c02 */ /* 0x000fc80008000f00 */
[----:B------:R-:W-:-:S07]  /*4bf0*/  LEPC R20, `(.L_x_102) ;  /* 0x000000001014794e */ /* 0x000fce0000000000 */
[----:B-12---:R-:W-:Y:S05]  /*4c00*/  CALL.ABS.NOINC R8 ;  /* 0x0000000008007343 */ /* 0x006fea0003c00000 */
.L_x_102:
[----:B------:R1:W2:Y:S01]  /*4c10*/  LDC.64 R8, c[0x4][R17] ;  /* 0x0100000011087b82 */ /* 0x0002a20000000a00 */
[----:B------:R-:W3:Y:S01]  /*4c20*/  LDCU.64 UR4, c[0x4][0xf8] ;  /* 0x01001f00ff0477ac */ /* 0x000ee20008000a00 */
[----:B------:R-:W-:Y:S01]  /*4c30*/  CS2R R6, SRZ ;  /* 0x0000000000067805 */ /* 0x000fe2000001ff00 */
[----:B---3--:R-:W-:Y:S01]  /*4c40*/  IMAD.U32 R4, RZ, RZ, UR4 ;  /* 0x00000004ff047e24 */ /* 0x008fe2000f8e00ff */
[----:B------:R-:W-:-:S04]  /*4c50*/  MOV R5, UR5 ;  /* 0x0000000500057c02 */ /* 0x000fc80008000f00 */
[----:B------:R-:W-:-:S07]  /*4c60*/  LEPC R20, `(.L_x_103) ;  /* 0x000000001014794e */ /* 0x000fce0000000000 */
[----:B-12---:R-:W-:Y:S05]  /*4c70*/  CALL.ABS.NOINC R8 ;  /* 0x0000000008007343 */ /* 0x006fea0003c00000 */
.L_x_103:
[----:B------:R-:W-:Y:S01]  /*4c80*/  HFMA2 R0, -RZ, RZ, 0, 9.5367431640625e-07 ;  /* 0x00000010ff007431 */ /* 0x000fe200000001ff */
[----:B------:R1:W2:Y:S01]  /*4c90*/  LDC.64 R8, c[0x4][R17] ;  /* 0x0100000011087b82 */ /* 0x0002a20000000a00 */
[----:B------:R-:W3:Y:S01]  /*4ca0*/  LDCU.64 UR4, c[0x4][0xc8] ;  /* 0x01001900ff0477ac */ /* 0x000ee20008000a00 */
[----:B------:R-:W-:Y:S01]  /*4cb0*/  MOV R6, UR38 ;  /* 0x0000002600067c02 */ /* 0x000fe20008000f00 */
[----:B------:R-:W-:Y:S01]  /*4cc0*/  IMAD.U32 R7, RZ, RZ, UR37 ;  /* 0x00000025ff077e24 */ /* 0x000fe2000f8e00ff */
[----:B------:R1:W-:Y:S01]  /*4cd0*/  STL [R1], R0 ;  /* 0x0000000001007387 */ /* 0x0003e20000100800 */
[----:B---3--:R-:W-:Y:S01]  /*4ce0*/  MOV R4, UR4 ;  /* 0x0000000400047c02 */ /* 0x008fe20008000f00 */
[----:B------:R-:W-:-:S04]  /*4cf0*/  IMAD.U32 R5, RZ, RZ, UR5 ;  /* 0x00000005ff057e24 */ /* 0x000fc8000f8e00ff */
[----:B------:R-:W-:-:S07]  /*4d00*/  LEPC R20, `(.L_x_104) ;  /* 0x000000001014794e */ /* 0x000fce0000000000 */
[----:B-12---:R-:W-:Y:S05]  /*4d10*/  CALL.ABS.NOINC R8 ;  /* 0x0000000008007343 */ /* 0x006fea0003c00000 */
.L_x_104:
[----:B------:R-:W1:Y:S01]  /*4d20*/  S2R R3, SR_SWINHI ;  /* 0x0000000000037919 */ /* 0x000e620000002f00 */
[----:B------:R2:W3:Y:S01]  /*4d30*/  LDC.64 R8, c[0x4][R17] ;  /* 0x0100000011087b82 */ /* 0x0004e20000000a00 */
[----:B------:R-:W4:Y:S01]  /*4d40*/  LDCU.64 UR4, c[0x4][0x100] ;  /* 0x01002000ff0477ac */ /* 0x000f220008000a00 */
[----:B------:R-:W-:Y:S01]  /*4d50*/  MOV R6, UR38 ;  /* 0x0000002600067c02 */ /* 0x000fe20008000f00 */
[----:B------:R-:W-:Y:S01]  /*4d60*/  IMAD.U32 R7, RZ, RZ, UR37 ;  /* 0x00000025ff077e24 */ /* 0x000fe2000f8e00ff */
[----:B------:R-:W-:Y:S02]  /*4d70*/  MOV R4, R16 ;  /* 0x0000001000047202 */ /* 0x000fe40000000f00 */
[----:B-1----:R-:W-:Y:S02]  /*4d80*/  MOV R5, R3 ;  /* 0x0000000300057202 */ /* 0x002fe40000000f00 */
[----:B------:R-:W-:Y:S02]  /*4d90*/  IADD3 R10, P0, PT, R4, 0x14000, RZ ;  /* 0x00014000040a7810 */ /* 0x000fe40007f1e0ff */
[----:B----4-:R-:W-:-:S03]  /*4da0*/  MOV R4, UR4 ;  /* 0x0000000400047c02 */ /* 0x010fc60008000f00 */
[----:B------:R-:W-:Y:S02]  /*4db0*/  IMAD.X R11, RZ, RZ, R5, P0 ;  /* 0x000000ffff0b7224 */ /* 0x000fe400000e0605 */
[----:B------:R-:W-:-:S03]  /*4dc0*/  IMAD.U32 R5, RZ, RZ, UR5 ;  /* 0x00000005ff057e24 */ /* 0x000fc6000f8e00ff */
[----:B------:R2:W-:Y:S04]  /*4dd0*/  STL.64 [R1], R10 ;  /* 0x0000000a01007387 */ /* 0x0005e80000100a00 */
[----:B------:R-:W-:-:S07]  /*4de0*/  LEPC R20, `(.L_x_105) ;  /* 0x000000001014794e */ /* 0x000fce0000000000 */
[----:B--23--:R-:W-:Y:S05]  /*4df0*/  CALL.ABS.NOINC R8 ;  /* 0x0000000008007343 */ /* 0x00cfea0003c00000 */
.L_x_105:
[----:B------:R-:W1:Y:S01]  /*4e00*/  LDC.64 R10, c[0x4][0xd8] ;  /* 0x01003600ff0a7b82 */ /* 0x000e620000000a00 */
[----:B------:R-:W2:Y:S01]  /*4e10*/  LDCU.64 UR4, c[0x4][0xd0] ;  /* 0x01001a00ff0477ac */ /* 0x000ea20008000a00 */
[----:B------:R-:W-:Y:S02]  /*4e20*/  MOV R6, UR38 ;  /* 0x0000002600067c02 */ /* 0x000fe40008000f00 */
[----:B------:R-:W-:-:S04]  /*4e30*/  MOV R7, UR37 ;  /* 0x0000002500077c02 */ /* 0x000fc80008000f00 */
[----:B------:R3:W4:Y:S01]  /*4e40*/  LDC.64 R8, c[0x4][R17] ;  /* 0x0100000011087b82 */ /* 0x0007220000000a00 */
[----:B--2---:R-:W-:Y:S02]  /*4e50*/  IMAD.U32 R4, RZ, RZ, UR4 ;  /* 0x00000004ff047e24 */ /* 0x004fe4000f8e00ff */
[----:B------:R-:W-:Y:S01]  /*4e60*/  IMAD.U32 R5, RZ, RZ, UR5 ;  /* 0x00000005ff057e24 */ /* 0x000fe2000f8e00ff */
[----:B-1----:R3:W-:Y:S04]  /*4e70*/  STL.64 [R1], R10 ;  /* 0x0000000a01007387 */ /* 0x0027e80000100a00 */
[----:B------:R-:W-:-:S07]  /*4e80*/  LEPC R20, `(.L_x_106) ;  /* 0x000000001014794e */ /* 0x000fce0000000000 */
[----:B---34-:R-:W-:Y:S05]  /*4e90*/  CALL.ABS.NOINC R8 ;  /* 0x0000000008007343 */ /* 0x018fea0003c00000 */
.L_x_106:
[----:B------:R-:W-:Y:S01]  /*4ea0*/  HFMA2 R0, -RZ, RZ, 0, 2.384185791015625e-06 ;  /* 0x00000028ff007431 */ /* 0x000fe200000001ff */
        /* <DEDUP_REMOVED lines=9> */
.L_x_107:
        /* <DEDUP_REMOVED lines=10> */
.L_x_108:
[----:B------:R1:W2:Y:S01]  /*4fe0*/  LDC.64 R8, c[0x4][R17] ;  /* 0x0100000011087b82 */ /* 0x0002a20000000a00 */
[----:B------:R-:W3:Y:S01]  /*4ff0*/  LDCU.64 UR4, c[0x4][0xe0] ;  /* 0x01001c00ff0477ac */ /* 0x000ee20008000a00 */
[----:B------:R-:W-:Y:S01]  /*5000*/  CS2R R6, SRZ ;  /* 0x0000000000067805 */ /* 0x000fe2000001ff00 */
[----:B---3--:R-:W-:Y:S01]  /*5010*/  IMAD.U32 R4, RZ, RZ, UR4 ;  /* 0x00000004ff047e24 */ /* 0x008fe2000f8e00ff */
[----:B------:R-:W-:-:S04]  /*5020*/  MOV R5, UR5 ;  /* 0x0000000500057c02 */ /* 0x000fc80008000f00 */
[----:B------:R-:W-:-:S07]  /*5030*/  LEPC R20, `(.L_x_109) ;  /* 0x000000001014794e */ /* 0x000fce0000000000 */
[----:B-12---:R-:W-:Y:S05]  /*5040*/  CALL.ABS.NOINC R8 ;  /* 0x0000000008007343 */ /* 0x006fea0003c00000 */
.L_x_109:
[----:B------:R-:W-:Y:S01]  /*5050*/  HFMA2 R0, -RZ, RZ, 0, 4.76837158203125e-07 ;  /* 0x00000008ff007431 */ /* 0x000fe200000001ff */
        /* <DEDUP_REMOVED lines=9> */
.L_x_110:
[----:B------:R-:W-:Y:S01]  /*50f0*/  HFMA2 R0, -RZ, RZ, 0, 2.6226043701171875e-06 ;  /* 0x0000002cff007431 */ /* 0x000fe200000001ff */
        /* <DEDUP_REMOVED lines=9> */
.L_x_111:
[----:B------:R1:W2:Y:S01]  /*5190*/  LDC.64 R8, c[0x4][R17] ;  /* 0x0100000011087b82 */ /* 0x0002a20000000a00 */
[----:B------:R-:W3:Y:S01]  /*51a0*/  LDCU.64 UR4, c[0x4][0xe0] ;  /* 0x01001c00ff0477ac */ /* 0x000ee20008000a00 */
[----:B------:R-:W-:Y:S01]  /*51b0*/  CS2R R6, SRZ ;  /* 0x0000000000067805 */ /* 0x000fe2000001ff00 */
[----:B---3--:R-:W-:Y:S01]  /*51c0*/  IMAD.U32 R4, RZ, RZ, UR4 ;  /* 0x00000004ff047e24 */ /* 0x008fe2000f8e00ff */
[----:B------:R-:W-:-:S04]  /*51d0*/  MOV R5, UR5 ;  /* 0x0000000500057c02 */ /* 0x000fc80008000f00 */
[----:B------:R-:W-:-:S07]  /*51e0*/  LEPC R20, `(.L_x_112) ;  /* 0x000000001014794e */ /* 0x000fce0000000000 */
[----:B-12---:R-:W-:Y:S05]  /*51f0*/  CALL.ABS.NOINC R8 ;  /* 0x0000000008007343 */ /* 0x006fea0003c00000 */
.L_x_112:
        /* <DEDUP_REMOVED lines=10> */
.L_x_113:
[----:B------:R-:W-:Y:S01]  /*52a0*/  HFMA2 R0, -RZ, RZ, 0, 2.443790435791015625e-06 ;  /* 0x00000029ff007431 */ /* 0x000fe200000001ff */
        /* <DEDUP_REMOVED lines=9> */
.L_x_114:
        /* <DEDUP_REMOVED lines=10> */
.L_x_115:
        /* <DEDUP_REMOVED lines=10> */
.L_x_116:
[----:B------:R1:W2:Y:S01]  /*5480*/  LDC.64 R8, c[0x4][R17] ;  /* 0x0100000011087b82 */ /* 0x0002a20000000a00 */
[----:B------:R-:W3:Y:S01]  /*5490*/  LDCU.64 UR4, c[0x4][0xe0] ;  /* 0x01001c00ff0477ac */ /* 0x000ee20008000a00 */
[----:B------:R-:W-:Y:S01]  /*54a0*/  CS2R R6, SRZ ;  /* 0x0000000000067805 */ /* 0x000fe2000001ff00 */
[----:B---3--:R-:W-:Y:S01]  /*54b0*/  IMAD.U32 R4, RZ, RZ, UR4 ;  /* 0x00000004ff047e24 */ /* 0x008fe2000f8e00ff */
[----:B------:R-:W-:-:S04]  /*54c0*/  MOV R5, UR5 ;  /* 0x0000000500057c02 */ /* 0x000fc80008000f00 */
[----:B------:R-:W-:-:S07]  /*54d0*/  LEPC R20, `(.L_x_117) ;  /* 0x000000001014794e */ /* 0x000fce0000000000 */
[----:B-12---:R-:W-:Y:S05]  /*54e0*/  CALL.ABS.NOINC R8 ;  /* 0x0000000008007343 */ /* 0x006fea0003c00000 */
.L_x_117:
[----:B------:R-:W-:Y:S01]  /*54f0*/  HFMA2 R0, -RZ, RZ, 0, 3.814697265625e-06 ;  /* 0x00000040ff007431 */ /* 0x000fe200000001ff */
        /* <DEDUP_REMOVED lines=9> */
.L_x_118:
        /* <DEDUP_REMOVED lines=10> */
.L_x_119:
[----:B------:R1:W2:Y:S01]  /*5630*/  LDC.64 R8, c[0x4][R17] ;  /* 0x0100000011087b82 */ /* 0x0002a20000000a00 */
[----:B------:R-:W3:Y:S01]  /*5640*/  LDCU.64 UR4, c[0x4][0xe0] ;  /* 0x01001c00ff0477ac */ /* 0x000ee20008000a00 */
[----:B------:R-:W-:Y:S01]  /*5650*/  CS2R R6, SRZ ;  /* 0x0000000000067805 */ /* 0x000fe2000001ff00 */
[----:B---3--:R-:W-:Y:S01]  /*5660*/  IMAD.U32 R4, RZ, RZ, UR4 ;  /* 0x00000004ff047e24 */ /* 0x008fe2000f8e00ff */
[----:B------:R-:W-:-:S04]  /*5670*/  MOV R5, UR5 ;  /* 0x0000000500057c02 */ /* 0x000fc80008000f00 */
[----:B------:R-:W-:-:S07]  /*5680*/  LEPC R20, `(.L_x_120) ;  /* 0x000000001014794e */ /* 0x000fce0000000000 */
[----:B-12---:R-:W-:Y:S05]  /*5690*/  CALL.ABS.NOINC R8 ;  /* 0x0000000008007343 */ /* 0x006fea0003c00000 */
.L_x_120:
[----:B------:R-:W-:Y:S01]  /*56a0*/  HFMA2 R0, -RZ, RZ, 0, 5.9604644775390625e-08 ;  /* 0x00000001ff007431 */ /* 0x000fe200000001ff */
        /* <DEDUP_REMOVED lines=9> */
.L_x_121:
        /* <DEDUP_REMOVED lines=10> */
.L_x_122:
        /* <DEDUP_REMOVED lines=10> */
.L_x_123:
        /* <DEDUP_REMOVED lines=10> */
.L_x_124:
[----:B------:R1:W2:Y:S01]  /*5920*/  LDC.64 R8, c[0x4][R17] ;  /* 0x0100000011087b82 */ /* 0x0002a20000000a00 */
[----:B------:R-:W3:Y:S01]  /*5930*/  LDCU.64 UR4, c[0x4][0xe0] ;  /* 0x01001c00ff0477ac */ /* 0x000ee20008000a00 */
[----:B------:R-:W-:Y:S01]  /*5940*/  CS2R R6, SRZ ;  /* 0x0000000000067805 */ /* 0x000fe2000001ff00 */
[----:B---3--:R-:W-:Y:S01]  /*5950*/  IMAD.U32 R4, RZ, RZ, UR4 ;  /* 0x00000004ff047e24 */ /* 0x008fe2000f8e00ff */
[----:B------:R-:W-:-:S04]  /*5960*/  MOV R5, UR5 ;  /* 0x0000000500057c02 */ /* 0x000fc80008000f00 */
[----:B------:R-:W-:-:S07]  /*5970*/  LEPC R20, `(.L_x_125) ;  /* 0x000000001014794e */ /* 0x000fce0000000000 */
[----:B-12---:R-:W-:Y:S05]  /*5980*/  CALL.ABS.NOINC R8 ;  /* 0x0000000008007343 */ /* 0x006fea0003c00000 */
.L_x_125:
        /* <DEDUP_REMOVED lines=10> */
.L_x_126:
        /* <DEDUP_REMOVED lines=10> */
.L_x_127:
[----:B------:R1:W2:Y:S01]  /*5ad0*/  LDC.64 R8, c[0x4][R17] ;  /* 0x0100000011087b82 */ /* 0x0002a20000000a00 */
[----:B------:R-:W3:Y:S01]  /*5ae0*/  LDCU.64 UR4, c[0x4][0xe0] ;  /* 0x01001c00ff0477ac */ /* 0x000ee20008000a00 */
[----:B------:R-:W-:Y:S01]  /*5af0*/  CS2R R6, SRZ ;  /* 0x0000000000067805 */ /* 0x000fe2000001ff00 */
[----:B---3--:R-:W-:Y:S01]  /*5b00*/  IMAD.U32 R4, RZ, RZ, UR4 ;  /* 0x00000004ff047e24 */ /* 0x008fe2000f8e00ff */
[----:B------:R-:W-:-:S04]  /*5b10*/  MOV R5, UR5 ;  /* 0x0000000500057c02 */ /* 0x000fc80008000f00 */
[----:B------:R-:W-:-:S07]  /*5b20*/  LEPC R20, `(.L_x_128) ;  /* 0x000000001014794e */ /* 0x000fce0000000000 */
[----:B-12---:R-:W-:Y:S05]  /*5b30*/  CALL.ABS.NOINC R8 ;  /* 0x0000000008007343 */ /* 0x006fea0003c00000 */
.L_x_128:
[----:B------:R-:W-:Y:S01]  /*5b40*/  HFMA2 R0, -RZ, RZ, 0, 1.1920928955078125e-07 ;  /* 0x00000002ff007431 */ /* 0x000fe200000001ff */
        /* <DEDUP_REMOVED lines=9> */
.L_x_129:
        /* <DEDUP_REMOVED lines=10> */
.L_x_130:
        /* <DEDUP_REMOVED lines=10> */
.L_x_131:
        /* <DEDUP_REMOVED lines=10> */
.L_x_132:
        /* <DEDUP_REMOVED lines=10> */
.L_x_133:
        /* <DEDUP_REMOVED lines=10> */
.L_x_134:
[----:B------:R1:W2:Y:S01]  /*5f00*/  LDC.64 R8, c[0x4][R17] ;  /* 0x0100000011087b82 */ /* 0x0002a20000000a00 */
[----:B------:R-:W3:Y:S01]  /*5f10*/  LDCU.64 UR4, c[0x4][0xe0] ;  /* 0x01001c00ff0477ac */ /* 0x000ee20008000a00 */
[----:B------:R-:W-:Y:S01]  /*5f20*/  CS2R R6, SRZ ;  /* 0x0000000000067805 */ /* 0x000fe2000001ff00 */
[----:B---3--:R-:W-:Y:S01]  /*5f30*/  IMAD.U32 R4, RZ, RZ, UR4 ;  /* 0x00000004ff047e24 */ /* 0x008fe2000f8e00ff */
[----:B------:R-:W-:-:S04]  /*5f40*/  MOV R5, UR5 ;  /* 0x0000000500057c02 */ /* 0x000fc80008000f00 */
[----:B------:R-:W-:-:S07]  /*5f50*/  LEPC R20, `(.L_x_135) ;  /* 0x000000001014794e */ /* 0x000fce0000000000 */
[----:B-12---:R-:W-:Y:S05]  /*5f60*/  CALL.ABS.NOINC R8 ;  /* 0x0000000008007343 */ /* 0x006fea0003c00000 */
.L_x_135:
        /* <DEDUP_REMOVED lines=10> */
.L_x_136:
        /* <DEDUP_REMOVED lines=10> */
.L_x_137:
[----:B------:R1:W2:Y:S01]  /*60b0*/  LDC.64 R8, c[0x4][R17] ;  /* 0x0100000011087b82 */ /* 0x0002a20000000a00 */
[----:B------:R-:W3:Y:S01]  /*60c0*/  LDCU.64 UR4, c[0x4][0xe0] ;  /* 0x01001c00ff0477ac */ /* 0x000ee20008000a00 */
[----:B------:R-:W-:Y:S01]  /*60d0*/  CS2R R6, SRZ ;  /* 0x0000000000067805 */ /* 0x000fe2000001ff00 */
[----:B---3--:R-:W-:Y:S01]  /*60e0*/  IMAD.U32 R4, RZ, RZ, UR4 ;  /* 0x00000004ff047e24 */ /* 0x008fe2000f8e00ff */
[----:B------:R-:W-:-:S04]  /*60f0*/  MOV R5, UR5 ;  /* 0x0000000500057c02 */ /* 0x000fc80008000f00 */
[----:B------:R-:W-:-:S07]  /*6100*/  LEPC R20, `(.L_x_138) ;  /* 0x000000001014794e */ /* 0x000fce0000000000 */
[----:B-12---:R-:W-:Y:S05]  /*6110*/  CALL.ABS.NOINC R8 ;  /* 0x0000000008007343 */ /* 0x006fea0003c00000 */
.L_x_138:
[----:B------:R-:W-:Y:S01]  /*6120*/  HFMA2 R0, -RZ, RZ, 0, 3.0517578125e-05 ;  /* 0x00000200ff007431 */ /* 0x000fe200000001ff */
        /* <DEDUP_REMOVED lines=9> */
.L_x_139:
        /* <DEDUP_REMOVED lines=10> */
.L_x_140:
        /* <DEDUP_REMOVED lines=10> */
.L_x_141:
        /* <DEDUP_REMOVED lines=10> */
.L_x_142:
[----:B------:R1:W2:Y:S01]  /*63a0*/  LDC.64 R8, c[0x4][R17] ;  /* 0x0100000011087b82 */ /* 0x0002a20000000a00 */
[----:B------:R-:W3:Y:S01]  /*63b0*/  LDCU.64 UR4, c[0x4][0xe0] ;  /* 0x01001c00ff0477ac */ /* 0x000ee20008000a00 */
[----:B------:R-:W-:Y:S01]  /*63c0*/  CS2R R6, SRZ ;  /* 0x0000000000067805 */ /* 0x000fe2000001ff00 */
[----:B---3--:R-:W-:Y:S01]  /*63d0*/  IMAD.U32 R4, RZ, RZ, UR4 ;  /* 0x00000004ff047e24 */ /* 0x008fe2000f8e00ff */
[----:B------:R-:W-:-:S04]  /*63e0*/  MOV R5, UR5 ;  /* 0x0000000500057c02 */ /* 0x000fc80008000f00 */
[----:B------:R-:W-:-:S07]  /*63f0*/  LEPC R20, `(.L_x_143) ;  /* 0x000000001014794e */ /* 0x000fce0000000000 */
[----:B-12---:R-:W-:Y:S05]  /*6400*/  CALL.ABS.NOINC R8 ;  /* 0x0000000008007343 */ /* 0x006fea0003c00000 */
.L_x_143:
        /* <DEDUP_REMOVED lines=10> */
.L_x_144:
        /* <DEDUP_REMOVED lines=10> */
.L_x_145:
[----:B------:R1:W2:Y:S01]  /*6550*/  LDC.64 R8, c[0x4][R17] ;  /* 0x0100000011087b82 */ /* 0x0002a20000000a00 */
[----:B------:R-:W3:Y:S01]  /*6560*/  LDCU.64 UR4, c[0x4][0xe0] ;  /* 0x01001c00ff0477ac */ /* 0x000ee20008000a00 */
[----:B------:R-:W-:Y:S01]  /*6570*/  CS2R R6, SRZ ;  /* 0x0000000000067805 */ /* 0x000fe2000001ff00 */
[----:B---3--:R-:W-:Y:S01]  /*6580*/  IMAD.U32 R4, RZ, RZ, UR4 ;  /* 0x00000004ff047e24 */ /* 0x008fe2000f8e00ff */
[----:B------:R-:W-:-:S04]  /*6590*/  MOV R5, UR5 ;  /* 0x0000000500057c02 */ /* 0x000fc80008000f00 */
[----:B------:R-:W-:-:S07]  /*65a0*/  LEPC R20, `(.L_x_146) ;  /* 0x000000001014794e */ /* 0x000fce0000000000 */
[----:B-12---:R-:W-:Y:S05]  /*65b0*/  CALL.ABS.NOINC R8 ;  /* 0x0000000008007343 */ /* 0x006fea0003c00000 */
.L_x_146:
[----:B------:R1:W-:Y:S01]  /*65c0*/  STL [R1], RZ ;  /* 0x000000ff01007387 */ /* 0x0003e20000100800 */
[----:B------:R1:W2:Y:S01]  /*65d0*/  LDC.64 R8, c[0x4][R17] ;  /* 0x0100000011087b82 */ /* 0x0002a20000000a00 */
[----:B------:R-:W3:Y:S01]  /*65e0*/  LDCU.64 UR4, c[0x4][0xc8] ;  /* 0x01001900ff0477ac */ /* 0x000ee20008000a00 */
[----:B------:R-:W-:Y:S02]  /*65f0*/  MOV R6, UR38 ;  /* 0x0000002600067c02 */ /* 0x000fe40008000f00 */
[----:B------:R-:W-:Y:S01]  /*6600*/  MOV R7, UR37 ;  /* 0x0000002500077c02 */ /* 0x000fe20008000f00 */
[----:B---3--:R-:W-:Y:S02]  /*6610*/  IMAD.U32 R4, RZ, RZ, UR4 ;  /* 0x00000004ff047e24 */ /* 0x008fe4000f8e00ff */
[----:B------:R-:W-:Y:S02]  /*6620*/  IMAD.U32 R5, RZ, RZ, UR5 ;  /* 0x00000005ff057e24 */ /* 0x000fe4000f8e00ff */
[----:B------:R-:W-:-:S07]  /*6630*/  LEPC R20, `(.L_x_147) ;  /* 0x000000001014794e */ /* 0x000fce0000000000 */
[----:B-12---:R-:W-:Y:S05]  /*6640*/  CALL.ABS.NOINC R8 ;  /* 0x0000000008007343 */ /* 0x006fea0003c00000 */
.L_x_147:
        /* <DEDUP_REMOVED lines=10> */
.L_x_148:
        /* <DEDUP_REMOVED lines=10> */
.L_x_149:
        /* <DEDUP_REMOVED lines=10> */
.L_x_150:
[----:B------:R1:W2:Y:S01]  /*6830*/  LDC.64 R8, c[0x4][R17] ;  /* 0x0100000011087b82 */ /* 0x0002a20000000a00 */
[----:B------:R-:W3:Y:S01]  /*6840*/  LDCU.64 UR4, c[0x4][0xe0] ;  /* 0x01001c00ff0477ac */ /* 0x000ee20008000a00 */
[----:B------:R-:W-:Y:S01]  /*6850*/  CS2R R6, SRZ ;  /* 0x0000000000067805 */ /* 0x000fe2000001ff00 */
[----:B---3--:R-:W-:Y:S01]  /*6860*/  IMAD.U32 R4, RZ, RZ, UR4 ;  /* 0x00000004ff047e24 */ /* 0x008fe2000f8e00ff */
[----:B------:R-:W-:-:S04]  /*6870*/  MOV R5, UR5 ;  /* 0x0000000500057c02 */ /* 0x000fc80008000f00 */
[----:B------:R-:W-:-:S07]  /*6880*/  LEPC R20, `(.L_x_151) ;  /* 0x000000001014794e */ /* 0x000fce0000000000 */
[----:B-12---:R-:W-:Y:S05]  /*6890*/  CALL.ABS.NOINC R8 ;  /* 0x0000000008007343 */ /* 0x006fea0003c00000 */
.L_x_151:
        /* <DEDUP_REMOVED lines=9> */
.L_x_152:
        /* <DEDUP_REMOVED lines=10> */
.L_x_153:
[----:B------:R1:W2:Y:S01]  /*69d0*/  LDC.64 R8, c[0x4][R17] ;  /* 0x0100000011087b82 */ /* 0x0002a20000000a00 */
[----:B------:R-:W3:Y:S01]  /*69e0*/  LDCU.64 UR4, c[0x4][0xe0] ;  /* 0x01001c00ff0477ac */ /* 0x000ee20008000a00 */
[----:B------:R-:W-:Y:S01]  /*69f0*/  CS2R R6, SRZ ;  /* 0x0000000000067805 */ /* 0x000fe2000001ff00 */
[----:B---3--:R-:W-:Y:S01]  /*6a00*/  IMAD.U32 R4, RZ, RZ, UR4 ;  /* 0x00000004ff047e24 */ /* 0x008fe2000f8e00ff */
[----:B------:R-:W-:-:S04]  /*6a10*/  MOV R5, UR5 ;  /* 0x0000000500057c02 */ /* 0x000fc80008000f00 */
[----:B------:R-:W-:-:S07]  /*6a20*/  LEPC R20, `(.L_x_154) ;  /* 0x000000001014794e */ /* 0x000fce0000000000 */
[----:B-12---:R-:W-:Y:S05]  /*6a30*/  CALL.ABS.NOINC R8 ;  /* 0x0000000008007343 */ /* 0x006fea0003c00000 */
.L_x_154:
[----:B------:R-:W-:Y:S01]  /*6a40*/  HFMA2 R0, -RZ, RZ, 0, 0.0078125 ;  /* 0x00002000ff007431 */ /* 0x000fe200000001ff */
        /* <DEDUP_REMOVED lines=9> */
.L_x_155:
        /* <DEDUP_REMOVED lines=10> */
.L_x_156:
        /* <DEDUP_REMOVED lines=10> */
.L_x_157:
        /* <DEDUP_REMOVED lines=10> */
.L_x_98:
[----:B------:R-:W-:Y:S05]  /*6cc0*/  BSYNC.RECONVERGENT B6 ;  /* 0x0000000000067941 */ /* 0x000fea0003800200 */
.L_x_97:
[----:B-1----:R-:W1:Y:S01]  /*6cd0*/  S2R R3, SR_SWINHI ;  /* 0x0000000000037919 */ /* 0x002e620000002f00 */
[----:B------:R-:W-:Y:S01]  /*6ce0*/  IMAD.SHL.U32 R40, R23, 0x2, RZ ;  /* 0x0000000217287824 */ /* 0x000fe200078e00ff */
[----:B------:R-:W2:Y:S04]  /*6cf0*/  LDCU.64 UR4, c[0x0][0x880] ;  /* 0x00011000ff0477ac */ /* 0x000ea80008000a00 */
[----:B------:R-:W-:Y:S02]  /*6d00*/  LOP3.LUT R40, R40, 0xfe, RZ, 0xc0, !PT ;  /* 0x000000fe28287812 */ /* 0x000fe400078ec0ff */
[----:B--2---:R-:W-:-:S04]  /*6d10*/  ISETP.NE.U32.AND P5, PT, RZ, UR4, PT ;  /* 0x00000004ff007c0c */ /* 0x004fc8000bfa5070 */
[----:B------:R-:W-:Y:S02]  /*6d20*/  ISETP.NE.AND.EX P5, PT, RZ, UR5, PT, P5 ;  /* 0x00000005ff007c0c */ /* 0x000fe4000bfa5350 */
[----:B------:R-:W-:Y:S02]  /*6d30*/  MOV R4, R16 ;  /* 0x0000001000047202 */ /* 0x000fe40000000f00 */
[----:B-1----:R-:W-:-:S03]  /*6d40*/  MOV R5, R3 ;  /* 0x0000000300057202 */ /* 0x002fc60000000f00 */
[----:B------:R-:W-:-:S03]  /*6d50*/  IMAD.WIDE.U32 R40, R40, 0x2, R4 ;  /* 0x0000000228287825 */ /* 0x000fc600078e0004 */
[C---:B------:R-:W-:Y:S02]  /*6d60*/  IADD3 R9, P0, PT, R40.reuse, 0x14200, RZ ;  /* 0x0001420028097810 */ /* 0x040fe40007f1e0ff */
[C---:B------:R-:W-:Y:S02]  /*6d70*/  IADD3 R7, P1, PT, R40.reuse, 0x14400, RZ ;  /* 0x0001440028077810 */ /* 0x040fe40007f3e0ff */
[C---:B------:R-:W-:Y:S01]  /*6d80*/  IADD3 R5, P2, PT, R40.reuse, 0x14600, RZ ;  /* 0x0001460028057810 */ /* 0x040fe20007f5e0ff */
[--C-:B------:R-:W-:Y:S01]  /*6d90*/  IMAD.X R53, RZ, RZ, R41.reuse, P0 ;  /* 0x000000ffff357224 */ /* 0x100fe200000e0629 */
[----:B------:R-:W-:Y:S01]  /*6da0*/  IADD3 R3, P3, PT, R40, 0x14000, RZ ;  /* 0x0001400028037810 */ /* 0x000fe20007f7e0ff */
[--C-:B------:R-:W-:Y:S02]  /*6db0*/  IMAD.X R51, RZ, RZ, R41.reuse, P1 ;  /* 0x000000ffff337224 */ /* 0x100fe400008e0629 */
[----:B------:R-:W-:Y:S01]  /*6dc0*/  IMAD.X R49, RZ, RZ, R41, P2 ;  /* 0x000000ffff317224 */ /* 0x000fe200010e0629 */
[----:B------:R-:W-:Y:S01]  /*6dd0*/  SHF.R.U64 R6, R9, 0x3, R53 ;  /* 0x0000000309067819 */ /* 0x000fe20000001235 */
[----:B------:R-:W-:Y:S01]  /*6de0*/  IMAD.X R55, RZ, RZ, R41, P3 ;  /* 0x000000ffff377224 */ /* 0x000fe200018e0629 */
[----:B------:R-:W-:-:S02]  /*6df0*/  SHF.R.U64 R4, R7, 0x3, R51 ;  /* 0x0000000307047819 */ /* 0x000fc40000001233 */
[----:B------:R-:W-:Y:S02]  /*6e00*/  SHF.R.U64 R0, R5, 0x3, R49 ;  /* 0x0000000305007819 */ /* 0x000fe40000001231 */
[----:B------:R-:W-:Y:S02]  /*6e10*/  SHF.R.U64 R8, R3, 0x3, R55 ;  /* 0x0000000303087819 */ /* 0x000fe40000001237 */
[----:B------:R-:W-:Y:S02]  /*6e20*/  LOP3.LUT R52, R9, 0x70, R6, 0x78, !PT ;  /* 0x0000007009347812 */ /* 0x000fe400078e7806 */
[----:B------:R-:W-:Y:S02]  /*6e30*/  LOP3.LUT R50, R7, 0x70, R4, 0x78, !PT ;  /* 0x0000007007327812 */ /* 0x000fe400078e7804 */
[----:B------:R-:W-:Y:S02]  /*6e40*/  IADD3 R9, P0, PT, R40, 0x14800, RZ ;  /* 0x0001480028097810 */ /* 0x000fe40007f1e0ff */
[----:B------:R-:W-:-:S02]  /*6e50*/  LOP3.LUT R48, R5, 0x70, R0, 0x78, !PT ;  /* 0x0000007005307812 */ /* 0x000fc400078e7800 */
[C---:B------:R-:W-:Y:S01]  /*6e60*/  IADD3 R7, P1, PT, R40.reuse, 0x14a00, RZ ;  /* 0x00014a0028077810 */ /* 0x040fe20007f3e0ff */
[--C-:B------:R-:W-:Y:S01]  /*6e70*/  IMAD.X R47, RZ, RZ, R41.reuse, P0 ;  /* 0x000000ffff2f7224 */ /* 0x100fe200000e0629 */
[----:B------:R-:W-:Y:S02]  /*6e80*/  LOP3.LUT R54, R3, 0x70, R8, 0x78, !PT ;  /* 0x0000007003367812 */ /* 0x000fe400078e7808 */
[C---:B------:R-:W-:Y:S01]  /*6e90*/  IADD3 R5, P2, PT, R40.reuse, 0x14c00, RZ ;  /* 0x00014c0028057810 */ /* 0x040fe20007f5e0ff */
[----:B------:R-:W-:Y:S01]  /*6ea0*/  IMAD.X R45, RZ, RZ, R41, P1 ;  /* 0x000000ffff2d7224 */ /* 0x000fe200008e0629 */
[----:B------:R-:W-:Y:S01]  /*6eb0*/  IADD3 R3, P3, PT, R40, 0x14e00, RZ ;  /* 0x00014e0028037810 */ /* 0x000fe20007f7e0ff */
[----:B------:R1:W-:Y:S01]  /*6ec0*/  ST.E desc[UR44][R54.64], RZ ;  /* 0x000000ff36007985 */ /* 0x0003e2000c10192c */
[----:B------:R-:W-:Y:S01]  /*6ed0*/  SHF.R.U64 R8, R9, 0x3, R47 ;  /* 0x0000000309087819 */ /* 0x000fe2000000122f */
[----:B------:R-:W-:Y:S01]  /*6ee0*/  IMAD.X R43, RZ, RZ, R41, P2 ;  /* 0x000000ffff2b7224 */ /* 0x000fe200010e0629 */
[----:B------:R-:W-:Y:S01]  /*6ef0*/  SHF.R.U64 R6, R7, 0x3, R45 ;  /* 0x0000000307067819 */ /* 0x000fe2000000122d */
[----:B------:R-:W-:Y:S01]  /*6f00*/  IMAD.X R39, RZ, RZ, R41, P3 ;  /* 0x000000ffff277224 */ /* 0x000fe200018e0629 */
[----:B------:R-:W-:Y:S01]  /*6f10*/  LOP3.LUT R46, R9, 0x70, R8, 0x78, !PT ;  /* 0x00000070092e7812 */ /* 0x000fe200078e7808 */
[----:B------:R1:W-:Y:S01]  /*6f20*/  ST.E desc[UR44][R52.64], RZ ;  /* 0x000000ff34007985 */ /* 0x0003e2000c10192c */
[----:B------:R-:W-:-:S02]  /*6f30*/  SHF.R.U64 R4, R5, 0x3, R43 ;  /* 0x0000000305047819 */ /* 0x000fc4000000122b */
[----:B------:R-:W-:Y:S01]  /*6f40*/  SHF.R.U64 R0, R3, 0x3, R39 ;  /* 0x0000000303007819 */ /* 0x000fe20000001227 */
[----:B------:R1:W-:Y:S01]  /*6f50*/  ST.E desc[UR44][R50.64], RZ ;  /* 0x000000ff32007985 */ /* 0x0003e2000c10192c */
[----:B------:R-:W-:Y:S02]  /*6f60*/  LOP3.LUT R44, R7, 0x70, R6, 0x78, !PT ;  /* 0x00000070072c7812 */ /* 0x000fe400078e7806 */
[C---:B------:R-:W-:Y:S01]  /*6f70*/  IADD3 R9, P0, PT, R40.reuse, 0x15000, RZ ;  /* 0x0001500028097810 */ /* 0x040fe20007f1e0ff */
[----:B------:R1:W-:Y:S01]  /*6f80*/  ST.E desc[UR44][R48.64], RZ ;  /* 0x000000ff30007985 */ /* 0x0003e2000c10192c */
[----:B------:R-:W-:Y:S02]  /*6f90*/  LOP3.LUT R42, R5, 0x70, R4, 0x78, !PT ;  /* 0x00000070052a7812 */ /* 0x000fe400078e7804 */
[C---:B------:R-:W-:Y:S01]  /*6fa0*/  IADD3 R7, P1, PT, R40.reuse, 0x15200, RZ ;  /* 0x0001520028077810 */ /* 0x040fe20007f3e0ff */
[--C-:B------:R-:W-:Y:S01]  /*6fb0*/  IMAD.X R37, RZ, RZ, R41.reuse, P0 ;  /* 0x000000ffff257224 */ /* 0x100fe200000e0629 */
[----:B------:R-:W-:Y:S01]  /*6fc0*/  LOP3.LUT R38, R3, 0x70, R0, 0x78, !PT ;  /* 0x0000007003267812 */ /* 0x000fe200078e7800 */
[----:B------:R1:W-:Y:S01]  /*6fd0*/  ST.E desc[UR44][R46.64], RZ ;  /* 0x000000ff2e007985 */ /* 0x0003e2000c10192c */
        /* <DEDUP_REMOVED lines=35> */
[C---:B------:R-:W-:Y:S02]  /*7210*/  IADD3 R9, P0, PT, R40.reuse, 0x16000, RZ ;  /* 0x0001600028097810 */ /* 0x040fe40007f1e0ff */
[----:B------:R-:W-:Y:S01]  /*7220*/  LOP3.LUT R24, R5, 0x70, R4, 0x78, !PT ;  /* 0x0000007005187812 */ /* 0x000fe200078e7804 */
[----:B------:R1:W-:Y:S01]  /*7230*/  ST.E desc[UR44][R26.64], RZ ;  /* 0x000000ff1a007985 */ /* 0x0003e2000c10192c */
        /* <DEDUP_REMOVED lines=12> */
[----:B------:R-:W-:-:S02]  /*7300*/  LOP3.LUT R18, R9, 0x70, R8, 0x78, !PT ;  /* 0x0000007009127812 */ /* 0x000fc400078e7808 */
[----:B------:R-:W-:Y:S02]  /*7310*/  SHF.R.U64 R4, R5, 0x3, R13 ;  /* 0x0000000305047819 */ /* 0x000fe4000000120d */
        /* <DEDUP_REMOVED lines=23> */
[----:B------:R-:W-:Y:S02]  /*7490*/  IADD3 R8, P0, PT, R40, 0x17000, RZ ;  /* 0x0001700028087810 */ /* 0x000fe40007f1e0ff */
[----:B------:R-:W-:Y:S01]  /*74a0*/  LOP3.LUT R64, R4, 0x70, R5, 0x78, !PT ;  /* 0x0000007004407812 */ /* 0x000fe200078e7805 */
[----:B------:R1:W-:Y:S01]  /*74b0*/  ST.E desc[UR44][R66.64], RZ ;  /* 0x000000ff42007985 */ /* 0x0003e2000c10192c */
[----:B------:R-:W-:Y:S01]  /*74c0*/  IADD3 R6, P1, PT, R40, 0x17200, RZ ;  /* 0x0001720028067810 */ /* 0x000fe20007f3e0ff */
[----:B------:R-:W-:Y:S01]  /*74d0*/  IMAD.X R77, RZ, RZ, R41, P0 ;  /* 0x000000ffff4d7224 */ /* 0x000fe200000e0629 */
        /* <DEDUP_REMOVED lines=35> */
[----:B------:R-:W-:Y:S02]  /*7710*/  LOP3.LUT R80, R4, 0x70, R5, 0x78, !PT ;  /* 0x0000007004507812 */ /* 0x000fe400078e7805 */
[----:B------:R-:W-:Y:S01]  /*7720*/  LOP3.LUT R78, R0, 0x70, R3, 0x78, !PT ;  /* 0x00000070004e7812 */ /* 0x000fe200078e7803 */
[----:B------:R1:W-:Y:S04]  /*7730*/  ST.E desc[UR44][R82.64], RZ ;  /* 0x000000ff52007985 */ /* 0x0003e8000c10192c */
[----:B------:R1:W-:Y:S04]  /*7740*/  ST.E desc[UR44][R80.64], RZ ;  /* 0x000000ff50007985 */ /* 0x0003e8000c10192c */
[----:B------:R1:W-:Y:S01]  /*7750*/  ST.E desc[UR44][R78.64], RZ ;  /* 0x000000ff4e007985 */ /* 0x0003e2000c10192c */
[----:B------:R-:W-:Y:S05]  /*7760*/  @!P5 BRA `(.L_x_158) ;  /* 0x0000000000c4d947 */ /* 0x000fea0003800000 */
[----:B------:R-:W2:Y:S01]  /*7770*/  LDC R3, c[0x0][0x904] ;  /* 0x00024100ff037b82 */ /* 0x000ea20000000800 */
[----:B------:R-:W3:Y:S01]  /*7780*/  LDCU.64 UR4, c[0x0][0x908] ;  /* 0x00012100ff0477ac */ /* 0x000ee20008000a00 */
[----:B------:R-:W-:Y:S01]  /*7790*/  BSSY.RECONVERGENT B0, `(.L_x_158) ;  /* 0x000002e000007945 */ /* 0x000fe20003800200 */
[----:B---3--:R-:W-:Y:S01]  /*77a0*/  IMAD.HI.U32 R0, R59, UR4, RZ ;  /* 0x000000043b007c27 */ /* 0x008fe2000f8e00ff */
[----:B------:R-:W3:Y:S01]  /*77b0*/  LDCU UR4, c[0x0][0x380] ;  /* 0x00007000ff0477ac */ /* 0x000ee20008000800 */
[----:B--2---:R-:W-:-:S03]  /*77c0*/  ISETP.NE.AND P0, PT, R3, 0x1, PT ;  /* 0x000000010300780c */ /* 0x004fc60003f05270 */
[----:B------:R-:W-:-:S04]  /*77d0*/  SHF.R.U32.HI R0, RZ, UR5, R0 ;  /* 0x00000005ff007c19 */ /* 0x000fc80008011600 */
[----:B------:R-:W-:-:S05]  /*77e0*/  SEL R0, R59, R0, !P0 ;  /* 0x000000003b007207 */ /* 0x000fca0004000000 */
[----:B------:R-:W-:-:S04]  /*77f0*/  IMAD.MOV R0, RZ, RZ, -R0 ;  /* 0x000000ffff007224 */ /* 0x000fc800078e0a00 */
[----:B------:R-:W-:-:S04]  /*7800*/  IMAD R3, R3, R0, R59 ;  /* 0x0000000003037224 */ /* 0x000fc800078e023b */
[----:B------:R-:W-:-:S05]  /*7810*/  IMAD R3, R3, 0x100, R58 ;  /* 0x0000010003037824 */ /* 0x000fca00078e023a */
[----:B---3--:R-:W-:-:S13]  /*7820*/  ISETP.GE.AND P0, PT, R3, UR4, PT ;  /* 0x0000000403007c0c */ /* 0x008fda000bf06270 */
[----:B------:R-:W-:Y:S05]  /*7830*/  @P0 BRA `(.L_x_159) ;  /* 0x00000000008c0947 */ /* 0x000fea0003800000 */
[----:B------:R-:W2:Y:S01]  /*7840*/  LDC R5, c[0x0][0x38c] ;  /* 0x0000e300ff057b82 */ /* 0x000ea20000000800 */
[----:B------:R-:W3:Y:S01]  /*7850*/  LDCU UR6, c[0x0][0x890] ;  /* 0x00011200ff0677ac */ /* 0x000ee20008000800 */
[----:B------:R-:W4:Y:S01]  /*7860*/  LDCU.64 UR4, c[0x0][0x888] ;  /* 0x00011100ff0477ac */ /* 0x000f220008000a00 */
[----:B---3--:R-:W-:Y:S01]  /*7870*/  IMAD R3, R22, UR6, R3 ;  /* 0x0000000616037c24 */ /* 0x008fe2000f8e0203 */
[----:B--2---:R-:W-:-:S04]  /*7880*/  IABS R6, R5 ;  /* 0x0000000500067213 */ /* 0x004fc80000000000 */
[----:B------:R-:W2:Y:S08]  /*7890*/  I2F.RP R7, R6 ;  /* 0x0000000600077306 */ /* 0x000eb00000209400 */
[----:B--2---:R-:W2:Y:S02]  /*78a0*/  MUFU.RCP R8, R7 ;  /* 0x0000000700087308 */ /* 0x004ea40000001000 */
[----:B--2---:R-:W-:-:S06]  /*78b0*/  IADD3 R8, PT, PT, R8, 0xffffffe, RZ ;  /* 0x0ffffffe08087810 */ /* 0x004fcc0007ffe0ff */
[----:B------:R2:W3:Y:S02]  /*78c0*/  F2I.FTZ.U32.TRUNC.NTZ R9, R8 ;  /* 0x0000000800097305 */ /* 0x0004e4000021f000 */
[----:B--2---:R-:W-:Y:S02]  /*78d0*/  HFMA2 R8, -RZ, RZ, 0, 0 ;  /* 0x00000000ff087431 */ /* 0x004fe400000001ff */
[----:B---3--:R-:W-:-:S04]  /*78e0*/  IMAD.MOV R0, RZ, RZ, -R9 ;  /* 0x000000ffff007224 */ /* 0x008fc800078e0a09 */
[----:B------:R-:W-:Y:S01]  /*78f0*/  IMAD R4, R0, R6, RZ ;  /* 0x0000000600047224 */ /* 0x000fe200078e02ff */
[----:B------:R-:W-:-:S03]  /*7900*/  IABS R0, R2 ;  /* 0x0000000200007213 */ /* 0x000fc60000000000 */
[----:B------:R-:W-:-:S06]  /*7910*/  IMAD.HI.U32 R9, R9, R4, R8 ;  /* 0x0000000409097227 */ /* 0x000fcc00078e0008 */
[----:B------:R-:W-:-:S04]  /*7920*/  IMAD.HI.U32 R4, R9, R0, RZ ;  /* 0x0000000009047227 */ /* 0x000fc800078e00ff */
[----:B------:R-:W-:-:S04]  /*7930*/  IMAD.MOV R7, RZ, RZ, -R4 ;  /* 0x000000ffff077224 */ /* 0x000fc800078e0a04 */
[----:B------:R-:W-:Y:S01]  /*7940*/  IMAD R7, R6, R7, R0 ;  /* 0x0000000706077224 */ /* 0x000fe200078e0200 */
[----:B------:R-:W-:-:S04]  /*7950*/  LOP3.LUT R0, R2, R5, RZ, 0x3c, !PT ;  /* 0x0000000502007212 */ /* 0x000fc800078e3cff */
[----:B------:R-:W-:Y:S02]  /*7960*/  ISETP.GT.U32.AND P1, PT, R6, R7, PT ;  /* 0x000000070600720c */ /* 0x000fe40003f24070 */
[----:B------:R-:W-:-:S11]  /*7970*/  ISETP.GE.AND P0, PT, R0, RZ, PT ;  /* 0x000000ff0000720c */ /* 0x000fd60003f06270 */
[-C--:B------:R-:W-:Y:S01]  /*7980*/  @!P1 IADD3 R7, PT, PT, R7, -R6.reuse, RZ ;  /* 0x8000000607079210 */ /* 0x080fe20007ffe0ff */
[----:B------:R-:W-:Y:S01]  /*7990*/  @!P1 VIADD R4, R4, 0x1 ;  /* 0x0000000104049836 */ /* 0x000fe20000000000 */
[----:B------:R-:W-:Y:S02]  /*79a0*/  ISETP.NE.AND P1, PT, R5, RZ, PT ;  /* 0x000000ff0500720c */ /* 0x000fe40003f25270 */
[----:B------:R-:W-:Y:S02]  /*79b0*/  ISETP.GE.U32.AND P2, PT, R7, R6, PT ;  /* 0x000000060700720c */ /* 0x000fe40003f46070 */
[----:B------:R-:W2:Y:S11]  /*79c0*/  LDC.64 R6, c[0x0][0x880] ;  /* 0x00022000ff067b82 */ /* 0x000eb60000000a00 */
[----:B------:R-:W-:-:S05]  /*79d0*/  @P2 IADD3 R4, PT, PT, R4, 0x1, RZ ;  /* 0x0000000104042810 */ /* 0x000fca0007ffe0ff */
[----:B------:R-:W-:Y:S01]  /*79e0*/  @!P0 IMAD.MOV R4, RZ, RZ, -R4 ;  /* 0x000000ffff048224 */ /* 0x000fe200078e0a04 */
[----:B------:R-:W-:-:S04]  /*79f0*/  @!P1 LOP3.LUT R4, RZ, R5, RZ, 0x33, !PT ;  /* 0x00000005ff049212 */ /* 0x000fc800078e33ff */
[C---:B------:R-:W-:Y:S01]  /*7a00*/  IADD3 R0, PT, PT, -R4.reuse, RZ, RZ ;  /* 0x000000ff04007210 */ /* 0x040fe20007ffe1ff */
[----:B----4-:R-:W-:-:S04]  /*7a10*/  IMAD R3, R4, UR5, R3 ;  /* 0x0000000504037c24 */ /* 0x010fc8000f8e0203 */
[----:B------:R-:W-:-:S04]  /*7a20*/  IMAD R0, R5, R0, R2 ;  /* 0x0000000005007224 */ /* 0x000fc800078e0202 */
[----:B------:R-:W-:Y:S01]  /*7a30*/  IMAD R3, R0, UR4, R3 ;  /* 0x0000000400037c24 */ /* 0x000fe2000f8e0203 */
[----:B------:R-:W-:-:S03]  /*7a40*/  MOV R0, 0xff800000 ;  /* 0xff80000000007802 */ /* 0x000fc60000000f00 */
[----:B--2---:R-:W-:-:S05]  /*7a50*/  IMAD.WIDE R6, R3, 0x4, R6 ;  /* 0x0000000403067825 */ /* 0x004fca00078e0206 */
[----:B------:R2:W-:Y:S02]  /*7a60*/  STG.E desc[UR44][R6.64], R0 ;  /* 0x0000000006007986 */ /* 0x0005e4000c10192c */
.L_x_159:
[----:B------:R-:W-:Y:S05]  /*7a70*/  BSYNC.RECONVERGENT B0 ;  /* 0x0000000000007941 */ /* 0x000fea0003800200 */
.L_x_158:
[----:B------:R-:W-:-:S09]  /*7a80*/  UISETP.NE.AND UP0, UPT, UR41, URZ, UPT ;  /* 0x000000ff2900728c */ /* 0x000fd2000bf05270 */
[----:B------:R-:W-:Y:S05]  /*7a90*/  BRA.U UP0, `(.L_x_160) ;  /* 0x0000000100047547 */ /* 0x000fea000b800000 */
[----:B------:R-:W-:Y:S05]  /*7aa0*/  BPT.TRAP 0x1 ;  /* 0x000000040000795c */ /* 0x000fea0000300000 */
.L_x_160:
[C---:B-1----:R-:W-:Y:S01]  /*7ab0*/  IADD3 R39, P0, PT, R40.reuse, 0x18000, RZ ;  /* 0x0001800028277810 */ /* 0x042fe20007f1e0ff */
[----:B------:R-:W-:Y:S01]  /*7ac0*/  STL.64 [R1+0x80], R58 ;  /* 0x0000803a01007387 */ /* 0x000fe20000100a00 */
[C---:B------:R-:W-:Y:S01]  /*7ad0*/  IADD3 R37, P1, PT, R40.reuse, 0x18200, RZ ;  /* 0x0001820028257810 */ /* 0x040fe20007f3e0ff */
[----:B------:R1:W-:Y:S01]  /*7ae0*/  SYNCS.ARRIVE.TRANS64.A1T0 RZ, [R16+URZ+0x1c0b0], RZ ;  /* 0x01c0b0ff10ff79a7 */ /* 0x0003e200081000ff */
[C---:B------:R-:W-:Y:S01]  /*7af0*/  IADD3 R35, P2, PT, R40.reuse, 0x18400, RZ ;  /* 0x0001840028237810 */ /* 0x040fe20007f5e0ff */
[----:B------:R3:W-:Y:S01]  /*7b00*/  STL [R1+0xb0], R39 ;  /* 0x0000b02701007387 */ /* 0x0007e20000100800 */
[C---:B------:R-:W-:Y:S01]  /*7b10*/  IADD3 R33, P3, PT, R40.reuse, 0x18600, RZ ;  /* 0x0001860028217810 */ /* 0x040fe20007f7e0ff */
[--C-:B--2---:R-:W-:Y:S01]  /*7b20*/  IMAD.X R7, RZ, RZ, R41.reuse, P1 ;  /* 0x000000ffff077224 */ /* 0x104fe200008e0629 */
[C---:B------:R-:W-:Y:S01]  /*7b30*/  IADD3 R30, P1, PT, R40.reuse, 0x18c00, RZ ;  /* 0x00018c00281e7810 */ /* 0x040fe20007f3e0ff */
[----:B------:R-:W-:Y:S01]  /*7b40*/  STL.64 [R1+0x78], R56 ;  /* 0x0000783801007387 */ /* 0x000fe20000100a00 */
[C---:B------:R-:W-:Y:S01]  /*7b50*/  IADD3 R32, P4, PT, R40.reuse, 0x18800, RZ ;  /* 0x0001880028207810 */ /* 0x040fe20007f9e0ff */
[----:B------:R-:W-:Y:S01]  /*7b60*/  IMAD.X R5, RZ, RZ, R41, P3 ;  /* 0x000000ffff057224 */ /* 0x000fe200018e0629 */
[----:B------:R-:W-:Y:S01]  /*7b70*/  IADD3 R28, P3, PT, R40, 0x19000, RZ ;  /* 0x00019000281c7810 */ /* 0x000fe20007f7e0ff */
[----:B------:R-:W-:Y:S01]  /*7b80*/  STL [R1+0x44], R7 ;  /* 0x0000440701007387 */ /* 0x000fe20000100800 */
[----:B------:R-:W-:-:S03]  /*7b90*/  UISETP.NE.AND UP0, UPT, UR41, URZ, UPT ;  /* 0x000000ff2900728c */ /* 0x000fc6000bf05270 */
[----:B------:R-:W-:Y:S04]  /*7ba0*/  STL.64 [R1+0x70], R22 ;  /* 0x0000701601007387 */ /* 0x000fe80000100a00 */
[----:B------:R-:W-:Y:S01]  /*7bb0*/  STL [R1+0x88], R60 ;  /* 0x0000883c01007387 */ /* 0x000fe20000100800 */
[----:B---3--:R-:W-:Y:S01]  /*7bc0*/  IMAD.X R39, RZ, RZ, R41, P0 ;  /* 0x000000ffff277224 */ /* 0x008fe200000e0629 */
[----:B------:R-:W-:-:S04]  /*7bd0*/  IADD3 R31, P0, PT, R40, 0x18a00, RZ ;  /* 0x00018a00281f7810 */ /* 0x000fc80007f1e0ff */
[----:B------:R-:W-:Y:S04]  /*7be0*/  STL [R1+0x4c], R39 ;  /* 0x00004c2701007387 */ /* 0x000fe80000100800 */
[----:B------:R2:W-:Y:S02]  /*7bf0*/  STL.64 [R1+0x98], R30 ;  /* 0x0000981e01007387 */ /* 0x0005e40000100a00 */
[----:B--2---:R-:W-:Y:S01]  /*7c00*/  IMAD.X R31, RZ, RZ, R41, P2 ;  /* 0x000000ffff1f7224 */ /* 0x004fe200010e0629 */
[----:B------:R-:W-:-:S05]  /*7c10*/  IADD3 R29, P2, PT, R40, 0x18e00, RZ ;  /* 0x00018e00281d7810 */ /* 0x000fca0007f5e0ff */
[----:B------:R2:W-:Y:S04]  /*7c20*/  STL.64 [R1+0xa0], R28 ;  /* 0x0000a01c01007387 */ /* 0x0005e80000100a00 */
[----:B--2---:R1:W2:Y:S01]  /*7c30*/  LDL.64 R28, [R1+0x48] ;  /* 0x00004800011c7983 */ /* 0x0042a20000100a00 */
[--C-:B------:R-:W-:Y:S01]  /*7c40*/  IMAD.X R61, RZ, RZ, R41.reuse, P4 ;  /* 0x000000ffff3d7224 */ /* 0x100fe200020e0629 */
[C---:B------:R-:W-:Y:S01]  /*7c50*/  IADD3 R27, P4, PT, R40.reuse, 0x19200, RZ ;  /* 0x00019200281b7810 */ /* 0x040fe20007f9e0ff */
        /* <DEDUP_REMOVED lines=8> */
[----:B------:R-:W-:Y:S01]  /*7ce0*/  IMAD.X R23, RZ, RZ, R41, P2 ;  /* 0x000000ffff177224 */ /* 0x000fe200010e0629 */
[----:B------:R-:W-:Y:S01]  /*7cf0*/  IADD3 R24, P2, PT, R40, 0x19800, RZ ;  /* 0x0001980028187810 */ /* 0x000fe20007f5e0ff */
[----:B------:R3:W-:Y:S04]  /*7d00*/  STL.64 [R1+0x90], R20 ;  /* 0x0000901401007387 */ /* 0x0007e80000100a00 */
[----:B------:R4:W-:Y:S04]  /*7d10*/  STL.64 [R1+0xa8], R60 ;  /* 0x0000a83c01007387 */ /* 0x0009e80000100a00 */
[----:B------:R1:W-:Y:S04]  /*7d20*/  STL [R1+0x34], R5 ;  /* 0x0000340501007387 */ /* 0x0003e80000100800 */
[----:B---3--:R-:W3:Y:S01]  /*7d30*/  LDL.LU.64 R20, [R1+0x40] ;  /* 0x0000400001147983 */ /* 0x008ee20000300a00 */
[----:B--2---:R-:W-:-:S03]  /*7d40*/  IMAD.MOV.U32 R29, RZ, RZ, R39 ;  /* 0x000000ffff1d7224 */ /* 0x004fc600078e0027 */
[----:B------:R-:W2:Y:S01]  /*7d50*/  LDL.LU R39, [R1+0xb0] ;  /* 0x0000b00001277983 */ /* 0x000ea20000300800 */
        /* <DEDUP_REMOVED lines=24> */
[----:B----4-:R-:W-:-:S02]  /*7ee0*/  IMAD.MOV.U32 R60, RZ, RZ, R4 ;  /* 0x000000ffff3c7224 */ /* 0x010fc400078e0004 */
[----:B------:R-:W-:Y:S02]  /*7ef0*/  IMAD.MOV.U32 R61, RZ, RZ, R5 ;  /* 0x000000ffff3d7224 */ /* 0x000fe400078e0005 */
[--C-:B------:R-:W-:Y:S01]  /*7f00*/  IMAD.X R65, RZ, RZ, R41.reuse, P2 ;  /* 0x000000ffff417224 */ /* 0x100fe200010e0629 */
[C---:B------:R-:W-:Y:S01]  /*7f10*/  IADD3 R6, P2, PT, R40.reuse, 0x1b600, RZ ;  /* 0x0001b60028067810 */ /* 0x040fe20007f5e0ff */
[--C-:B------:R-:W-:Y:S01]  /*7f20*/  IMAD.X R63, RZ, RZ, R41.reuse, P3 ;  /* 0x000000ffff3f7224 */ /* 0x100fe200018e0629 */
[C---:B-1----:R-:W-:Y:S01]  /*7f30*/  IADD3 R5, P3, PT, R40.reuse, 0x1b800, RZ ;  /* 0x0001b80028057810 */ /* 0x042fe20007f7e0ff */
[--C-:B------:R-:W-:Y:S01]  /*7f40*/  IMAD.X R55, RZ, RZ, R41.reuse, P4 ;  /* 0x000000ffff377224 */ /* 0x100fe200020e0629 */
[C---:B------:R-:W-:Y:S01]  /*7f50*/  IADD3 R4, P4, PT, R40.reuse, 0x1ba00, RZ ;  /* 0x0001ba0028047810 */ /* 0x040fe20007f9e0ff */
[--C-:B------:R-:W-:Y:S01]  /*7f60*/  IMAD.X R53, RZ, RZ, R41.reuse, P0 ;  /* 0x000000ffff357224 */ /* 0x100fe200000e0629 */
[C---:B------:R-:W-:Y:S01]  /*7f70*/  IADD3 R3, P0, PT, R40.reuse, 0x1bc00, RZ ;  /* 0x0001bc0028037810 */ /* 0x040fe20007f1e0ff */
[----:B------:R-:W-:Y:S01]  /*7f80*/  IMAD.X R51, RZ, RZ, R41, P1 ;  /* 0x000000ffff337224 */ /* 0x000fe200008e0629 */
[----:B------:R-:W-:-:S02]  /*7f90*/  IADD3 R0, P1, PT, R40, 0x1be00, RZ ;  /* 0x0001be0028007810 */ /* 0x000fc40007f3e0ff */
[----:B------:R-:W-:Y:S02]  /*7fa0*/  SHF.R.U64 R36, R35, 0x3, R31 ;  /* 0x0000000323247819 */ /* 0x000fe4000000121f */
[----:B---3--:R-:W-:Y:S02]  /*7fb0*/  SHF.R.U64 R38, R37, 0x3, R21 ;  /* 0x0000000325267819 */ /* 0x008fe40000001215 */
[----:B------:R-:W-:Y:S02]  /*7fc0*/  SHF.R.U64 R34, R33, 0x3, R61 ;  /* 0x0000000321227819 */ /* 0x000fe4000000123d */
[----:B------:R-:W-:Y:S01]  /*7fd0*/  LOP3.LUT R30, R35, 0x70, R36, 0x78, !PT ;  /* 0x00000070231e7812 */ /* 0x000fe200078e7824 */
[----:B------:R-:W3:Y:S01]  /*7fe0*/  LDL.LU.64 R60, [R1+0xa8] ;  /* 0x0000a800013c7983 */ /* 0x000ee20000300a00 */
[----:B------:R-:W-:-:S03]  /*7ff0*/  LOP3.LUT R20, R37, 0x70, R38, 0x78, !PT ;  /* 0x0000007025147812 */ /* 0x000fc600078e7826 */
[----:B------:R1:W-:Y:S04]  /*8000*/  STL.64 [R1+0x38], R30 ;  /* 0x0000381e01007387 */ /* 0x0003e80000100a00 */
[----:B-1----:R-:W4:Y:S01]  /*8010*/  LDL.LU.64 R30, [R1+0x98] ;  /* 0x00009800011e7983 */ /* 0x002f220000300a00 */
[----:B--2---:R-:W-:-:S04]  /*8020*/  SHF.R.U64 R40, R39, 0x3, R29 ;  /* 0x0000000327287819 */ /* 0x004fc8000000121d */
[----:B------:R-:W-:Y:S02]  /*8030*/  LOP3.LUT R28, R39, 0x70, R40, 0x78, !PT ;  /* 0x00000070271c7812 */ /* 0x000fe400078e7828 */
[----:B------:R-:W2:Y:S04]  /*8040*/  LDL.LU.64 R38, [R1+0x30] ;  /* 0x0000300001267983 */ /* 0x000ea80000300a00 */
[----:B------:R1:W-:Y:S04]  /*8050*/  STL [R1+0x48], R28 ;  /* 0x0000481c01007387 */ /* 0x0003e80000100800 */
[----:B-1----:R-:W2:Y:S01]  /*8060*/  LDL.LU.64 R28, [R1+0xa0] ;  /* 0x0000a000011c7983 */ /* 0x002ea20000300a00 */
[----:B---3--:R-:W-:-:S04]  /*8070*/  SHF.R.U64 R35, R32, 0x3, R61 ;  /* 0x0000000320237819 */ /* 0x008fc8000000123d */
[----:B------:R-:W-:Y:S01]  /*8080*/  LOP3.LUT R60, R32, 0x70, R35, 0x78, !PT ;  /* 0x00000070203c7812 */ /* 0x000fe200078e7823 */
[----:B------:R-:W-:Y:S01]  /*8090*/  IMAD.MOV.U32 R32, RZ, RZ, R20 ;  /* 0x000000ffff207224 */ /* 0x000fe200078e0014 */
[----:B----4-:R-:W-:-:S04]  /*80a0*/  SHF.R.U64 R36, R31, 0x3, R59 ;  /* 0x000000031f247819 */ /* 0x010fc8000000123b */
[----:B------:R-:W-:Y:S02]  /*80b0*/  LOP3.LUT R58, R31, 0x70, R36, 0x78, !PT ;  /* 0x000000701f3a7812 */ /* 0x000fe400078e7824 */
[----:B------:R-:W3:Y:S01]  /*80c0*/  LDL.LU.64 R36, [R1+0x38] ;  /* 0x0000380001247983 */ /* 0x000ee20000300a00 */
[----:B--2---:R-:W-:Y:S02]  /*80d0*/  LOP3.LUT R38, R33, 0x70, R34, 0x78, !PT ;  /* 0x0000007021267812 */ /* 0x004fe400078e7822 */
[----:B------:R-:W-:-:S04]  /*80e0*/  SHF.R.U64 R33, R30, 0x3, R57 ;  /* 0x000000031e217819 */ /* 0x000fc80000001239 */
[----:B------:R-:W-:Y:S01]  /*80f0*/  LOP3.LUT R56, R30, 0x70, R33, 0x78, !PT ;  /* 0x000000701e387812 */ /* 0x000fe200078e7821 */
[----:B------:R-:W-:Y:S02]  /*8100*/  IMAD.MOV.U32 R33, RZ, RZ, R21 ;  /* 0x000000ffff217224 */ /* 0x000fe400078e0015 */
[----:B------:R-:W2:Y:S02]  /*8110*/  LDL.LU.64 R20, [R1+0x90] ;  /* 0x0000900001147983 */ /* 0x000ea40000300a00 */
[----:B------:R-:W-:Y:S01]  /*8120*/  IMAD.MOV.U32 R35, RZ, RZ, R33 ;  /* 0x000000ffff237224 */ /* 0x000fe200078e0021 */
[----:B------:R-:W-:-:S04]  /*8130*/  SHF.R.U64 R34, R29, 0x3, R23 ;  /* 0x000000031d227819 */ /* 0x000fc80000001217 */
[----:B------:R-:W-:Y:S01]  /*8140*/  LOP3.LUT R22, R29, 0x70, R34, 0x78, !PT ;  /* 0x000000701d167812 */ /* 0x000fe200078e7822 */
[----:B------:R-:W-:Y:S01]  /*8150*/  IMAD.MOV.U32 R34, RZ, RZ, R32 ;  /* 0x000000ffff227224 */ /* 0x000fe200078e0020 */
[----:B------:R-:W-:-:S04]  /*8160*/  SHF.R.U64 R32, R27, 0x3, R91 ;  /* 0x000000031b207819 */ /* 0x000fc8000000125b */
[----:B------:R-:W-:Y:S02]  /*8170*/  LOP3.LUT R90, R27, 0x70, R32, 0x78, !PT ;  /* 0x000000701b5a7812 */ /* 0x000fe400078e7820 */
[----:B------:R-:W4:Y:S01]  /*8180*/  LDL.LU.64 R32, [R1+0x48] ;  /* 0x0000480001207983 */ /* 0x000f220000300a00 */
[----:B------:R-:W-:Y:S02]  /*8190*/  SHF.R.U64 R31, R28, 0x3, R93 ;  /* 0x000000031c1f7819 */ /* 0x000fe4000000125d */
[----:B------:R-:W-:Y:S02]  /*81a0*/  SHF.R.U64 R29, R26, 0x3, R89 ;  /* 0x000000031a1d7819 */ /* 0x000fe40000001259 */
[----:B------:R-:W-:Y:S02]  /*81b0*/  SHF.R.U64 R30, R25, 0x3, R87 ;  /* 0x00000003191e7819 */ /* 0x000fe40000001257 */
[----:B------:R-:W-:Y:S02]  /*81c0*/  LOP3.LUT R92, R28, 0x70, R31, 0x78, !PT ;  /* 0x000000701c5c7812 */ /* 0x000fe400078e781f */
[----:B------:R-:W-:-:S02]  /*81d0*/  LOP3.LUT R88, R26, 0x70, R29, 0x78, !PT ;  /* 0x000000701a587812 */ /* 0x000fc400078e781d */
[C---:B------:R-:W-:Y:S02]  /*81e0*/  SHF.R.U64 R27, R24.reuse, 0x3, R85 ;  /* 0x00000003181b7819 */ /* 0x040fe40000001255 */
[----:B------:R-:W-:Y:S02]  /*81f0*/  LOP3.LUT R86, R25, 0x70, R30, 0x78, !PT ;  /* 0x0000007019567812 */ /* 0x000fe400078e781e */
[C---:B------:R-:W-:Y:S02]  /*8200*/  SHF.R.U64 R26, R19.reuse, 0x3, R79 ;  /* 0x00000003131a7819 */ /* 0x040fe4000000124f */
[----:B------:R-:W-:Y:S02]  /*8210*/  LOP3.LUT R84, R24, 0x70, R27, 0x78, !PT ;  /* 0x0000007018547812 */ /* 0x000fe400078e781b */
[----:B------:R-:W-:Y:S02]  /*8220*/  LOP3.LUT R78, R19, 0x70, R26, 0x78, !PT ;  /* 0x00000070134e7812 */ /* 0x000fe400078e781a */
[----:B------:R-:W-:-:S02]  /*8230*/  SHF.R.U64 R24, R17, 0x3, R75 ;  /* 0x0000000311187819 */ /* 0x000fc4000000124b */
[C---:B------:R-:W-:Y:S02]  /*8240*/  SHF.R.U64 R19, R14.reuse, 0x3, R71 ;  /* 0x000000030e137819 */ /* 0x040fe40000001247 */
[----:B------:R-:W-:Y:S01]  /*8250*/  LOP3.LUT R74, R17, 0x70, R24, 0x78, !PT ;  /* 0x00000070114a7812 */ /* 0x000fe200078e7818 */
[----:B------:R-:W-:Y:S01]  /*8260*/  IMAD.X R49, RZ, RZ, R41, P2 ;  /* 0x000000ffff317224 */ /* 0x000fe200010e0629 */
[----:B------:R-:W-:Y:S02]  /*8270*/  LOP3.LUT R70, R14, 0x70, R19, 0x78, !PT ;  /* 0x000000700e467812 */ /* 0x000fe400078e7813 */
[C---:B------:R-:W-:Y:S02]  /*8280*/  SHF.R.U64 R17, R12.reuse, 0x3, R67 ;  /* 0x000000030c117819 */ /* 0x040fe40000001243 */
[----:B------:R-:W-:Y:S01]  /*8290*/  SHF.R.U64 R14, R11, 0x3, R65 ;  /* 0x000000030b0e7819 */ /* 0x000fe20000001241 */
[----:B------:R-:W-:Y:S01]  /*82a0*/  IMAD.X R47, RZ, RZ, R41, P3 ;  /* 0x000000ffff2f7224 */ /* 0x000fe200018e0629 */
[----:B------:R-:W-:Y:S01]  /*82b0*/  LOP3.LUT R66, R12, 0x70, R17, 0x78, !PT ;  /* 0x000000700c427812 */ /* 0x000fe200078e7811 */
[----:B----4-:R-:W-:Y:S04]  /*82c0*/  ST.E desc[UR44][R32.64], RZ ;  /* 0x000000ff20007985 */ /* 0x010fe8000c10192c */
[----:B------:R-:W-:Y:S04]  /*82d0*/  ST.E desc[UR44][R34.64], RZ ;  /* 0x000000ff22007985 */ /* 0x000fe8000c10192c */
[----:B---3--:R-:W-:Y:S04]  /*82e0*/  ST.E desc[UR44][R36.64], RZ ;  /* 0x000000ff24007985 */ /* 0x008fe8000c10192c */
[----:B------:R-:W-:Y:S04]  /*82f0*/  ST.E desc[UR44][R38.64], RZ ;  /* 0x000000ff26007985 */ /* 0x000fe8000c10192c */
[----:B------:R1:W-:Y:S04]  /*8300*/  ST.E desc[UR44][R60.64], RZ ;  /* 0x000000ff3c007985 */ /* 0x0003e8000c10192c */
[----:B------:R3:W-:Y:S04]  /*8310*/  ST.E desc[UR44][R58.64], RZ ;  /* 0x000000ff3a007985 */ /* 0x0007e8000c10192c */
[----:B------:R4:W-:Y:S04]  /*8320*/  ST.E desc[UR44][R56.64], RZ ;  /* 0x000000ff38007985 */ /* 0x0009e8000c10192c */
[----:B------:R2:W-:Y:S04]  /*8330*/  ST.E desc[UR44][R22.64], RZ ;  /* 0x000000ff16007985 */ /* 0x0005e8000c10192c */
[----:B-1----:R1:W5:Y:S04]  /*8340*/  LDL.LU R60, [R1+0x88] ;  /* 0x00008800013c7983 */ /* 0x0023680000300800 */
[----:B---3--:R1:W5:Y:S04]  /*8350*/  LDL.LU.64 R58, [R1+0x80] ;  /* 0x00008000013a7983 */ /* 0x0083680000300a00 */
[----:B----4-:R1:W5:Y:S04]  /*8360*/  LDL.LU.64 R56, [R1+0x78] ;  /* 0x0000780001387983 */ /* 0x0103680000300a00 */
[----:B--2---:R1:W5:Y:S01]  /*8370*/  LDL.LU.64 R22, [R1+0x70] ;  /* 0x0000700001167983 */ /* 0x0043620000300a00 */
[----:B------:R-:W-:-:S02]  /*8380*/  SHF.R.U64 R28, R21, 0x3, R83 ;  /* 0x00000003151c7819 */ /* 0x000fc40000001253 */
[----:B------:R-:W-:Y:S02]  /*8390*/  SHF.R.U64 R25, R20, 0x3, R81 ;  /* 0x0000000314197819 */ /* 0x000fe40000001251 */
[----:B------:R-:W-:Y:S02]  /*83a0*/  LOP3.LUT R82, R21, 0x70, R28, 0x78, !PT ;  /* 0x0000007015527812 */ /* 0x000fe400078e781c */
[----:B------:R-:W-:Y:S02]  /*83b0*/  SHF.R.U64 R21, R18, 0x3, R77 ;  /* 0x0000000312157819 */ /* 0x000fe4000000124d */
[----:B------:R-:W-:Y:S01]  /*83c0*/  LOP3.LUT R80, R20, 0x70, R25, 0x78, !PT ;  /* 0x0000007014507812 */ /* 0x000fe200078e7819 */
[----:B------:R1:W-:Y:S01]  /*83d0*/  ST.E desc[UR44][R92.64], RZ ;  /* 0x000000ff5c007985 */ /* 0x0003e2000c10192c */
[----:B------:R-:W-:Y:S02]  /*83e0*/  SHF.R.U64 R20, R15, 0x3, R73 ;  /* 0x000000030f147819 */ /* 0x000fe40000001249 */
[----:B------:R-:W-:Y:S01]  /*83f0*/  LOP3.LUT R76, R18, 0x70, R21, 0x78, !PT ;  /* 0x00000070124c7812 */ /* 0x000fe200078e7815 */
[----:B------:R1:W-:Y:S01]  /*8400*/  ST.E desc[UR44][R90.64], RZ ;  /* 0x000000ff5a007985 */ /* 0x0003e2000c10192c */
[----:B------:R-:W-:-:S02]  /*8410*/  SHF.R.U64 R18, R13, 0x3, R69 ;  /* 0x000000030d127819 */ /* 0x000fc40000001245 */
[----:B------:R-:W-:Y:S01]  /*8420*/  LOP3.LUT R72, R15, 0x70, R20, 0x78, !PT ;  /* 0x000000700f487812 */ /* 0x000fe200078e7814 */
[----:B------:R1:W-:Y:S01]  /*8430*/  ST.E desc[UR44][R88.64], RZ ;  /* 0x000000ff58007985 */ /* 0x0003e2000c10192c */
[----:B------:R-:W-:-:S03]  /*8440*/  SHF.R.U64 R15, R10, 0x3, R63 ;  /* 0x000000030a0f7819 */ /* 0x000fc6000000123f */
[----:B------:R1:W-:Y:S01]  /*8450*/  ST.E desc[UR44][R86.64], RZ ;  /* 0x000000ff56007985 */ /* 0x0003e2000c10192c */
[----:B------:R-:W-:-:S03]  /*8460*/  LOP3.LUT R68, R13, 0x70, R18, 0x78, !PT ;  /* 0x000000700d447812 */ /* 0x000fc600078e7812 */
[----:B------:R1:W-:Y:S01]  /*8470*/  ST.E desc[UR44][R84.64], RZ ;  /* 0x000000ff54007985 */ /* 0x0003e2000c10192c */
[----:B------:R-:W-:Y:S01]  /*8480*/  SHF.R.U64 R13, R8, 0x3, R53 ;  /* 0x00000003080d7819 */ /* 0x000fe20000001235 */
[--C-:B------:R-:W-:Y:S02]  /*8490*/  IMAD.X R45, RZ, RZ, R41.reuse, P4 ;  /* 0x000000ffff2d7224 */ /* 0x100fe400020e0629 */
[----:B------:R1:W-:Y:S01]  /*84a0*/  ST.E desc[UR44][R82.64], RZ ;  /* 0x000000ff52007985 */ /* 0x0003e2000c10192c */
[----:B------:R-:W-:Y:S01]  /*84b0*/  LOP3.LUT R64, R11, 0x70, R14, 0x78, !PT ;  /* 0x000000700b407812 */ /* 0x000fe200078e780e */
[----:B------:R-:W-:Y:S01]  /*84c0*/  IMAD.X R43, RZ, RZ, R41, P0 ;  /* 0x000000ffff2b7224 */ /* 0x000fe200000e0629 */
[----:B------:R-:W-:Y:S01]  /*84d0*/  SHF.R.U64 R12, R9, 0x3, R55 ;  /* 0x00000003090c7819 */ /* 0x000fe20000001237 */
[----:B------:R1:W-:Y:S01]  /*84e0*/  ST.E desc[UR44][R80.64], RZ ;  /* 0x000000ff50007985 */ /* 0x0003e2000c10192c */
[----:B------:R-:W-:Y:S01]  /*84f0*/  LOP3.LUT R62, R10, 0x70, R15, 0x78, !PT ;  /* 0x000000700a3e7812 */ /* 0x000fe200078e780f */
[----:B------:R-:W-:Y:S01]  /*8500*/  IMAD.X R41, RZ, RZ, R41, P1 ;  /* 0x000000ffff297224 */ /* 0x000fe200008e0629 */
[----:B------:R-:W-:Y:S01]  /*8510*/  SHF.R.U64 R11, R6, 0x3, R49 ;  /* 0x00000003060b7819 */ /* 0x000fe20000001231 */
[----:B------:R1:W-:Y:S01]  /*8520*/  ST.E desc[UR44][R78.64], RZ ;  /* 0x000000ff4e007985 */ /* 0x0003e2000c10192c */
[----:B------:R-:W-:-:S03]  /*8530*/  SHF.R.U64 R10, R7, 0x3, R51 ;  /* 0x00000003070a7819 */ /* 0x000fc60000001233 */
[----:B------:R1:W-:Y:S01]  /*8540*/  ST.E desc[UR44][R76.64], RZ ;  /* 0x000000ff4c007985 */ /* 0x0003e2000c10192c */
[----:B------:R-:W-:-:S03]  /*8550*/  LOP3.LUT R52, R8, 0x70, R13, 0x78, !PT ;  /* 0x0000007008347812 */ /* 0x000fc600078e780d */
[----:B------:R1:W-:Y:S01]  /*8560*/  ST.E desc[UR44][R74.64], RZ ;  /* 0x000000ff4a007985 */ /* 0x0003e2000c10192c */
[----:B------:R-:W-:Y:S02]  /*8570*/  LOP3.LUT R54, R9, 0x70, R12, 0x78, !PT ;  /* 0x0000007009367812 */ /* 0x000fe400078e780c */
[----:B------:R-:W-:Y:S01]  /*8580*/  SHF.R.U64 R8, R5, 0x3, R47 ;  /* 0x0000000305087819 */ /* 0x000fe2000000122f */
[----:B------:R1:W-:Y:S01]  /*8590*/  ST.E desc[UR44][R72.64], RZ ;  /* 0x000000ff48007985 */ /* 0x0003e2000c10192c */
[----:B------:R-:W-:Y:S02]  /*85a0*/  LOP3.LUT R48, R6, 0x70, R11, 0x78, !PT ;  /* 0x0000007006307812 */ /* 0x000fe400078e780b */
[----:B------:R-:W-:Y:S01]  /*85b0*/  SHF.R.U64 R9, R4, 0x3, R45 ;  /* 0x0000000304097819 */ /* 0x000fe2000000122d */
[----:B------:R1:W-:Y:S01]  /*85c0*/  ST.E desc[UR44][R70.64], RZ ;  /* 0x000000ff46007985 */ /* 0x0003e2000c10192c */
[----:B------:R-:W-:Y:S02]  /*85d0*/  LOP3.LUT R50, R7, 0x70, R10, 0x78, !PT ;  /* 0x0000007007327812 */ /* 0x000fe400078e780a */
[----:B------:R-:W-:Y:S01]  /*85e0*/  SHF.R.U64 R6, R3, 0x3, R43 ;  /* 0x0000000303067819 */ /* 0x000fe2000000122b */
[----:B------:R1:W-:Y:S01]  /*85f0*/  ST.E desc[UR44][R68.64], RZ ;  /* 0x000000ff44007985 */ /* 0x0003e2000c10192c */
[----:B------:R-:W-:-:S03]  /*8600*/  SHF.R.U64 R7, R0, 0x3, R41 ;  /* 0x0000000300077819 */ /* 0x000fc60000001229 */
[----:B------:R1:W-:Y:S01]  /*8610*/  ST.E desc[UR44][R66.64], RZ ;  /* 0x000000ff42007985 */ /* 0x0003e2000c10192c */
[----:B------:R-:W-:-:S03]  /*8620*/  LOP3.LUT R46, R5, 0x70, R8, 0x78, !PT ;  /* 0x00000070052e7812 */ /* 0x000fc600078e7808 */
[----:B------:R1:W-:Y:S01]  /*8630*/  ST.E desc[UR44][R64.64], RZ ;  /* 0x000000ff40007985 */ /* 0x0003e2000c10192c */
[----:B------:R-:W-:-:S03]  /*8640*/  LOP3.LUT R44, R4, 0x70, R9, 0x78, !PT ;  /* 0x00000070042c7812 */ /* 0x000fc600078e7809 */
[----:B------:R1:W-:Y:S01]  /*8650*/  ST.E desc[UR44][R62.64], RZ ;  /* 0x000000ff3e007985 */ /* 0x0003e2000c10192c */
[----:B------:R-:W-:-:S03]  /*8660*/  LOP3.LUT R42, R3, 0x70, R6, 0x78, !PT ;  /* 0x00000070032a7812 */ /* 0x000fc600078e7806 */
[----:B------:R1:W-:Y:S01]  /*8670*/  ST.E desc[UR44][R54.64], RZ ;  /* 0x000000ff36007985 */ /* 0x0003e2000c10192c */
[----:B------:R-:W-:-:S03]  /*8680*/  LOP3.LUT R40, R0, 0x70, R7, 0x78, !PT ;  /* 0x0000007000287812 */ /* 0x000fc600078e7807 */
[----:B------:R1:W-:Y:S04]  /*8690*/  ST.E desc[UR44][R52.64], RZ ;  /* 0x000000ff34007985 */ /* 0x0003e8000c10192c */
[----:B------:R1:W-:Y:S04]  /*86a0*/  ST.E desc[UR44][R50.64], RZ ;  /* 0x000000ff32007985 */ /* 0x0003e8000c10192c */
[----:B------:R1:W-:Y:S04]  /*86b0*/  ST.E desc[UR44][R48.64], RZ ;  /* 0x000000ff30007985 */ /* 0x0003e8000c10192c */
[----:B------:R1:W-:Y:S04]  /*86c0*/  ST.E desc[UR44][R46.64], RZ ;  /* 0x000000ff2e007985 */ /* 0x0003e8000c10192c */
[----:B------:R1:W-:Y:S04]  /*86d0*/  ST.E desc[UR44][R44.64], RZ ;  /* 0x000000ff2c007985 */ /* 0x0003e8000c10192c */
[----:B------:R1:W-:Y:S04]  /*86e0*/  ST.E desc[UR44][R42.64], RZ ;  /* 0x000000ff2a007985 */ /* 0x0003e8000c10192c */
[----:B------:R1:W-:Y:S01]  /*86f0*/  ST.E desc[UR44][R40.64], RZ ;  /* 0x000000ff28007985 */ /* 0x0003e2000c10192c */
[----:B------:R-:W-:Y:S01]  /*8700*/  @!PT LDS RZ, [RZ] ;  /* 0x00000000fffff984 */ /* 0x000fe20000000800 */
[----:B------:R-:W-:Y:S01]  /*8710*/  @!PT LDS RZ, [RZ] ;  /* 0x00000000fffff984 */ /* 0x000fe20000000800 */
[----:B------:R-:W-:Y:S01]  /*8720*/  @!PT LDS RZ, [RZ] ;  /* 0x00000000fffff984 */ /* 0x000fe20000000800 */
[----:B------:R-:W-:Y:S01]  /*8730*/  @!PT LDS RZ, [RZ] ;  /* 0x00000000fffff984 */ /* 0x000fe20000000800 */
[----:B------:R2:W-:Y:S06]  /*8740*/  MEMBAR.ALL.CTA ;  /* 0x0000000000007992 */ /* 0x0005ec0000008000 */
[----:B--2---:R-:W2:Y:S01]  /*8750*/  FENCE.VIEW.ASYNC.S ;  /* 0x00000000000073c6 */ /* 0x004ea20000000000 */
[----:B------:R-:W-:Y:S05]  /*8760*/  BRA.U UP0, `(.L_x_161) ;  /* 0x0000000100047547 */ /* 0x000fea000b800000 */
[----:B------:R-:W-:Y:S05]  /*8770*/  BPT.TRAP 0x1 ;  /* 0x000000040000795c */ /* 0x000fea0000300000 */
.L_x_161:
[----:B-----5:R-:W-:Y:S01]  /*8780*/  SHF.L.U32 R3, R57, 0x1f, RZ ;  /* 0x0000001f39037819 */ /* 0x020fe200000006ff */
[----:B------:R-:W-:Y:S03]  /*8790*/  BSSY B0, `(.L_x_162) ;  /* 0x0000003000007945 */ /* 0x000fe60003800000 */
[----:B--2---:R-:W2:Y:S02]  /*87a0*/  SYNCS.PHASECHK.TRANS64.TRYWAIT P0, [R16+URZ+0x1c0c8], R3 ;  /* 0x01c0c803100075a7 */ /* 0x004ea400080011ff */
[----:B--2---:R-:W-:Y:S05]  /*87b0*/  @!P0 BRA `(.L_x_163) ;  /* 0x0000013c00a88947 */ /* 0x004fea0003800000 */
.L_x_429:
[----:B------:R-:W-:Y:S05]  /*87c0*/  BSYNC B0 ;  /* 0x0000000000007941 */ /* 0x000fea0003800000 */
.L_x_162:
[----:B------:R-:W-:Y:S05]  /*87d0*/  @!P5 BRA `(.L_x_164) ;  /* 0x0000000000ccd947 */ /* 0x000fea0003800000 */
[----:B--2---:R-:W2:Y:S01]  /*87e0*/  LDC R3, c[0x0][0x904] ;  /* 0x00024100ff037b82 */ /* 0x004ea20000000800 */
        /* <DEDUP_REMOVED lines=8> */
[----:B------:R-:W-:-:S05]  /*8870*/  IMAD R7, R3, R0, R59 ;  /* 0x0000000003077224 */ /* 0x000fca00078e023b */
[----:B------:R-:W-:-:S05]  /*8880*/  LEA R7, R7, R58, 0x8 ;  /* 0x0000003a07077211 */ /* 0x000fca00078e40ff */
[----:B------:R-:W-:-:S05]  /*8890*/  VIADD R7, R7, 0x80 ;  /* 0x0000008007077836 */ /* 0x000fca0000000000 */
        /* <DEDUP_REMOVED lines=10> */
[----:B------:R-:W2:Y:S02]  /*8940*/  F2I.FTZ.U32.TRUNC.NTZ R9, R8 ;  /* 0x0000000800097305 */ /* 0x000ea4000021f000 */
[----:B--2---:R-:W-:Y:S01]  /*8950*/  IADD3 R0, PT, PT, RZ, -R9, RZ ;  /* 0x80000009ff007210 */ /* 0x004fe20007ffe0ff */
[----:B------:R-:W-:-:S04]  /*8960*/  IMAD.MOV.U32 R8, RZ, RZ, RZ ;  /* 0x000000ffff087224 */ /* 0x000fc800078e00ff */
[----:B------:R-:W-:Y:S01]  /*8970*/  IMAD R3, R0, R4, RZ ;  /* 0x0000000400037224 */ /* 0x000fe200078e02ff */
[----:B------:R-:W-:-:S03]  /*8980*/  IABS R0, R2 ;  /* 0x0000000200007213 */ /* 0x000fc60000000000 */
[----:B------:R-:W-:Y:S01]  /*8990*/  IMAD.HI.U32 R3, R9, R3, R8 ;  /* 0x0000000309037227 */ /* 0x000fe200078e0008 */
[----:B------:R-:W-:Y:S01]  /*89a0*/  MOV R6, R0 ;  /* 0x0000000000067202 */ /* 0x000fe20000000f00 */
[----:B------:R-:W2:Y:S04]  /*89b0*/  LDC.64 R8, c[0x0][0x880] ;  /* 0x00022000ff087b82 */ /* 0x000ea80000000a00 */
[----:B------:R-:W-:-:S04]  /*89c0*/  IMAD.HI.U32 R0, R3, R6, RZ ;  /* 0x0000000603007227 */ /* 0x000fc800078e00ff */
[----:B------:R-:W-:-:S04]  /*89d0*/  IMAD.MOV R3, RZ, RZ, -R0 ;  /* 0x000000ffff037224 */ /* 0x000fc800078e0a00 */
[----:B------:R-:W-:-:S05]  /*89e0*/  IMAD R3, R4, R3, R6 ;  /* 0x0000000304037224 */ /* 0x000fca00078e0206 */
[----:B------:R-:W-:-:S13]  /*89f0*/  ISETP.GT.U32.AND P0, PT, R4, R3, PT ;  /* 0x000000030400720c */ /* 0x000fda0003f04070 */
[-C--:B------:R-:W-:Y:S01]  /*8a00*/  @!P0 IADD3 R3, PT, PT, R3, -R4.reuse, RZ ;  /* 0x8000000403038210 */ /* 0x080fe20007ffe0ff */
[----:B------:R-:W-:Y:S01]  /*8a10*/  @!P0 VIADD R0, R0, 0x1 ;  /* 0x0000000100008836 */ /* 0x000fe20000000000 */
[----:B------:R-:W-:Y:S02]  /*8a20*/  ISETP.NE.AND P0, PT, R5, RZ, PT ;  /* 0x000000ff0500720c */ /* 0x000fe40003f05270 */
[----:B------:R-:W-:Y:S02]  /*8a30*/  ISETP.GE.U32.AND P2, PT, R3, R4, PT ;  /* 0x000000040300720c */ /* 0x000fe40003f46070 */
[----:B------:R-:W-:-:S04]  /*8a40*/  LOP3.LUT R3, R2, R5, RZ, 0x3c, !PT ;  /* 0x0000000502037212 */ /* 0x000fc800078e3cff */
[----:B------:R-:W-:-:S07]  /*8a50*/  ISETP.GE.AND P1, PT, R3, RZ, PT ;  /* 0x000000ff0300720c */ /* 0x000fce0003f26270 */
[----:B------:R-:W-:-:S06]  /*8a60*/  @P2 IADD3 R0, PT, PT, R0, 0x1, RZ ;  /* 0x0000000100002810 */ /* 0x000fcc0007ffe0ff */
[----:B------:R-:W-:Y:S01]  /*8a70*/  @!P1 IMAD.MOV R0, RZ, RZ, -R0 ;  /* 0x000000ffff009224 */ /* 0x000fe200078e0a00 */
[----:B------:R-:W-:-:S04]  /*8a80*/  @!P0 LOP3.LUT R0, RZ, R5, RZ, 0x33, !PT ;  /* 0x00000005ff008212 */ /* 0x000fc800078e33ff */
[C---:B------:R-:W-:Y:S01]  /*8a90*/  IADD3 R3, PT, PT, -R0.reuse, RZ, RZ ;  /* 0x000000ff00037210 */ /* 0x040fe20007ffe1ff */
[----:B----4-:R-:W-:Y:S02]  /*8aa0*/  IMAD R7, R0, UR5, R7 ;  /* 0x0000000500077c24 */ /* 0x010fe4000f8e0207 */
[----:B------:R-:W-:Y:S02]  /*8ab0*/  IMAD.MOV.U32 R0, RZ, RZ, -0x800000 ;  /* 0xff800000ff007424 */ /* 0x000fe400078e00ff */
[----:B------:R-:W-:-:S04]  /*8ac0*/  IMAD R2, R5, R3, R2 ;  /* 0x0000000305027224 */ /* 0x000fc800078e0202 */
[----:B------:R-:W-:-:S04]  /*8ad0*/  IMAD R7, R2, UR4, R7 ;  /* 0x0000000402077c24 */ /* 0x000fc8000f8e0207 */
[----:B--2---:R-:W-:-:S05]  /*8ae0*/  IMAD.WIDE R8, R7, 0x4, R8 ;  /* 0x0000000407087825 */ /* 0x004fca00078e0208 */
[----:B------:R2:W-:Y:S02]  /*8af0*/  STG.E desc[UR44][R8.64], R0 ;  /* 0x0000000008007986 */ /* 0x0005e4000c10192c */
.L_x_165:
[----:B------:R-:W-:Y:S05]  /*8b00*/  BSYNC.RECONVERGENT B0 ;  /* 0x0000000000007941 */ /* 0x000fea0003800200 */
.L_x_164:
[----:B------:R-:W-:Y:S01]  /*8b10*/  @!PT LDS RZ, [RZ] ;  /* 0x00000000fffff984 */ /* 0x000fe20000000800 */
[----:B------:R-:W-:Y:S01]  /*8b20*/  @!PT LDS RZ, [RZ] ;  /* 0x00000000fffff984 */ /* 0x000fe20000000800 */
[----:B------:R-:W-:Y:S01]  /*8b30*/  @!PT LDS RZ, [RZ] ;  /* 0x00000000fffff984 */ /* 0x000fe20000000800 */
[----:B------:R-:W-:Y:S01]  /*8b40*/  @!PT LDS RZ, [RZ] ;  /* 0x00000000fffff984 */ /* 0x000fe20000000800 */
[----:B------:R3:W-:Y:S06]  /*8b50*/  MEMBAR.ALL.CTA ;  /* 0x0000000000007992 */ /* 0x0007ec0000008000 */
[----:B---3--:R-:W3:Y:S01]  /*8b60*/  FENCE.VIEW.ASYNC.S ;  /* 0x00000000000073c6 */ /* 0x008ee20000000000 */
[----:B------:R-:W-:-:S09]  /*8b70*/  UISETP.NE.AND UP0, UPT, UR41, URZ, UPT ;  /* 0x000000ff2900728c */ /* 0x000fd2000bf05270 */
[----:B------:R-:W-:Y:S05]  /*8b80*/  BRA.U UP0, `(.L_x_166) ;  /* 0x0000000100047547 */ /* 0x000fea000b800000 */
[----:B------:R-:W-:Y:S05]  /*8b90*/  BPT.TRAP 0x1 ;  /* 0x000000040000795c */ /* 0x000fea0000300000 */
.L_x_166:
[----:B---3--:R3:W-:Y:S01]  /*8ba0*/  SYNCS.ARRIVE.TRANS64.A1T0 RZ, [R16+URZ+0x1c0b8], RZ ;  /* 0x01c0b8ff10ff79a7 */ /* 0x0087e200081000ff */
[----:B------:R-:W-:Y:S01]  /*8bb0*/  LOP3.LUT R57, R57, 0x1, RZ, 0x3c, !PT ;  /* 0x0000000139397812 */ /* 0x000fe200078e3cff */
[----:B------:R-:W-:Y:S06]  /*8bc0*/  BRA `(.L_x_92) ;  /* 0x0000004000907947 */ /* 0x000fec0003800000 */
.L_x_93:
[----:B------:R-:W-:Y:S01]  /*8bd0*/  LEA R7, R7, 0x100, 0x8 ;  /* 0x0000010007077811 */ /* 0x000fe200078e40ff */
[----:B------:R-:W-:Y:S02]  /*8be0*/  UIADD3 UR5, UPT, UPT, UR5, 0x7f, URZ ;  /* 0x0000007f05057890 */ /* 0x000fe4000fffe0ff */
[----:B------:R-:W-:Y:S01]  /*8bf0*/  UISETP.NE.AND UP0, UPT, UR40, URZ, UPT ;  /* 0x000000ff2800728c */ /* 0x000fe2000bf05270 */
[----:B------:R-:W-:Y:S01]  /*8c00*/  SHF.R.S32.HI R0, RZ, 0x1f, R7 ;  /* 0x0000001fff007819 */ /* 0x000fe20000011407 */
[----:B------:R-:W-:-:S03]  /*8c10*/  USHF.R.S32.HI UR4, URZ, 0x1f, UR5 ;  /* 0x0000001fff047899 */ /* 0x000fc60008011405 */
[----:B------:R-:W-:Y:S01]  /*8c20*/  LEA.HI R0, R0, R7, RZ, 0x7 ;  /* 0x0000000700007211 */ /* 0x000fe200078f38ff */
[----:B------:R-:W-:-:S04]  /*8c30*/  ULEA.HI UR4, UR4, UR5, URZ, 0x7 ;  /* 0x0000000504047291 */ /* 0x000fc8000f8f38ff */
[----:B------:R-:W-:Y:S01]  /*8c40*/  VIADD R64, R0, 0x7f ;  /* 0x0000007f00407836 */ /* 0x000fe20000000000 */
[----:B------:R-:W-:-:S04]  /*8c50*/  USHF.R.S32.HI UR4, URZ, 0x7, UR4 ;  /* 0x00000007ff047899 */ /* 0x000fc80008011404 */
[----:B------:R-:W-:-:S04]  /*8c60*/  SHF.R.S32.HI R64, RZ, 0x7, R64 ;  /* 0x00000007ff407819 */ /* 0x000fc80000011440 */
[----:B------:R-:W-:Y:S01]  /*8c70*/  VIMNMX R64, PT, PT, R64, UR4, PT ;  /* 0x0000000440407c48 */ /* 0x000fe2000bfe0100 */
[----:B------:R-:W-:Y:S06]  /*8c80*/  BRA.U !UP0, `(.L_x_167) ;  /* 0x0000000108047547 */ /* 0x000fec000b800000 */
[----:B------:R-:W-:Y:S05]  /*8c90*/  BPT.TRAP 0x1 ;  /* 0x000000040000795c */ /* 0x000fea0000300000 */
.L_x_167:
[----:B------:R-:W1:Y:S01]  /*8ca0*/  S2R R62, SR_CgaCtaId ;  /* 0x00000000003e7919 */ /* 0x000e620000008800 */
[----:B------:R-:W-:Y:S01]  /*8cb0*/  MOV R61, 0x400 ;  /* 0x00000400003d7802 */ /* 0x000fe20000000f00 */
[----:B------:R-:W-:Y:S01]  /*8cc0*/  BSSY B0, `(.L_x_168) ;  /* 0x0000005000007945 */ /* 0x000fe20003800000 */
[----:B------:R-:W-:Y:S02]  /*8cd0*/  SHF.L.U32 R0, R56, 0x1f, RZ ;  /* 0x0000001f38007819 */ /* 0x000fe400000006ff */
[----:B-1----:R-:W-:-:S04]  /*8ce0*/  LEA R61, R62, R61, 0x18 ;  /* 0x0000003d3e3d7211 */ /* 0x002fc800078ec0ff */
[----:B------:R-:W1:Y:S02]  /*8cf0*/  SYNCS.PHASECHK.TRANS64.TRYWAIT P0, [R61+URZ+0x1c070], R0 ;  /* 0x01c070003d0075a7 */ /* 0x000e6400080011ff */
[----:B-1----:R-:W-:Y:S05]  /*8d00*/  @!P0 BRA `(.L_x_169) ;  /* 0x0000013800688947 */ /* 0x002fea0003800000 */
.L_x_430:
[----:B------:R-:W-:Y:S05]  /*8d10*/  BSYNC B0 ;  /* 0x0000000000007941 */ /* 0x000fea0003800000 */
.L_x_168:
[----:B------:R-:W-:-:S09]  /*8d20*/  UISETP.NE.AND UP0, UPT, UR40, URZ, UPT ;  /* 0x000000ff2800728c */ /* 0x000fd2000bf05270 */
[----:B------:R-:W-:Y:S05]  /*8d30*/  BRA.U !UP0, `(.L_x_170) ;  /* 0x0000000108047547 */ /* 0x000fea000b800000 */
[----:B------:R-:W-:Y:S05]  /*8d40*/  BPT.TRAP 0x1 ;  /* 0x000000040000795c */ /* 0x000fea0000300000 */
.L_x_170:
[----:B------:R-:W-:Y:S01]  /*8d50*/  IADD3 R63, PT, PT, R61, 0x1c078, RZ ;  /* 0x0001c0783d3f7810 */ /* 0x000fe20007ffe0ff */
[----:B------:R-:W-:-:S03]  /*8d60*/  UISETP.NE.AND UP0, UPT, UR39, URZ, UPT ;  /* 0x000000ff2700728c */ /* 0x000fc6000bf05270 */
[----:B-1----:R-:W-:-:S04]  /*8d70*/  PRMT R0, R62, 0x654, R63 ;  /* 0x000006543e007816 */ /* 0x002fc8000000003f */
[----:B------:R1:W-:Y:S02]  /*8d80*/  SYNCS.ARRIVE.TRANS64.RED.A1T0 RZ, [R0+URZ], RZ ;  /* 0x000000ff00ff79a7 */ /* 0x0003e400081004ff */
[----:B------:R-:W-:Y:S05]  /*8d90*/  BRA.U !UP0, `(.L_x_171) ;  /* 0x0000000108047547 */ /* 0x000fea000b800000 */
[----:B------:R-:W-:Y:S05]  /*8da0*/  BPT.TRAP 0x1 ;  /* 0x000000040000795c */ /* 0x000fea0000300000 */
.L_x_171:
[----:B------:R-:W-:Y:S01]  /*8db0*/  IMAD.U32 R3, RZ, RZ, UR42 ;  /* 0x0000002aff037e24 */ /* 0x000fe2000f8e00ff */
[----:B------:R-:W-:-:S04]  /*8dc0*/  ISETP.GE.AND P0, PT, R64, 0x2, PT ;  /* 0x000000024000780c */ /* 0x000fc80003f06270 */
[----:B------:R-:W-:-:S04]  /*8dd0*/  SHF.L.U32 R4, R3, 0x1f, RZ ;  /* 0x0000001f03047819 */ /* 0x000fc800000006ff */
[----:B------:R-:W2:Y:S02]  /*8de0*/  SYNCS.PHASECHK.TRANS64.TRYWAIT P1, [R61+URZ+0x1c080], R4 ;  /* 0x01c080043d0075a7 */ /* 0x000ea400080211ff */
[----:B--2---:R-:W-:Y:S05]  /*8df0*/  @!P1 BRA `(.L_x_172) ;  /* 0x0000013800409947 */ /* 0x004fea0003800000 */
.L_x_431:
[----:B------:R-:W-:Y:S01]  /*8e00*/  LOP3.LUT R3, R56, 0x1, RZ, 0x3c, !PT ;  /* 0x0000000138037812 */ /* 0x000fe200078e3cff */
[----:B------:R-:W-:Y:S06]  /*8e10*/  @!P0 BRA `(.L_x_173) ;  /* 0x0000001400608947 */ /* 0x000fec0003800000 */
.L_x_200:
[----:B------:R-:W-:Y:S05]  /*8e20*/  YIELD ;  /* 0x0000000000007946 */ /* 0x000fea0003800000 */
[----:B------:R-:W-:Y:S01]  /*8e30*/  UISETP.NE.AND UP0, UPT, UR40, URZ, UPT ;  /* 0x000000ff2800728c */ /* 0x000fe2000bf05270 */
[C---:B------:R-:W-:Y:S01]  /*8e40*/  ISETP.GT.U32.AND P0, PT, R64.reuse, 0x2, PT ;  /* 0x000000024000780c */ /* 0x040fe20003f04070 */
[----:B------:R-:W-:Y:S02]  /*8e50*/  IMAD.MOV.U32 R56, RZ, RZ, R3 ;  /* 0x000000ffff387224 */ /* 0x000fe400078e0003 */
[----:B------:R-:W-:Y:S01]  /*8e60*/  VIADD R64, R64, 0xffffffff ;  /* 0xffffffff40407836 */ /* 0x000fe20000000000 */
[----:B------:R-:W-:-:S04]  /*8e70*/  P2R R65, PR, RZ, 0x1 ;  /* 0x00000001ff417803 */ /* 0x000fc80000000000 */
[----:B---34-:R-:W-:Y:S05]  /*8e80*/  BRA.U !UP0, `(.L_x_174) ;  /* 0x0000000108047547 */ /* 0x018fea000b800000 */
[----:B------:R-:W-:Y:S05]  /*8e90*/  BPT.TRAP 0x1 ;  /* 0x000000040000795c */ /* 0x000fea0000300000 */
.L_x_174:
[----:B-1----:R-:W-:Y:S01]  /*8ea0*/  SHF.L.U32 R0, R56, 0x1f, RZ ;  /* 0x0000001f38007819 */ /* 0x002fe200000006ff */
[----:B------:R-:W-:-:S03]  /*8eb0*/  IMAD.U32 R66, R23, 0x10000, RZ ;  /* 0x0001000017427824 */ /* 0x000fc600078e00ff */
[----:B------:R-:W1:Y:S02]  /*8ec0*/  SYNCS.PHASECHK.TRANS64.TRYWAIT P0, [R61+URZ+0x1c070], R0 ;  /* 0x01c070003d0075a7 */ /* 0x000e6400080011ff */
[----:B------:R-:W-:Y:S01]  /*8ed0*/  LOP3.LUT R66, R66, 0x600000, RZ, 0xc0, !PT ;  /* 0x0060000042427812 */ /* 0x000fe200078ec0ff */
[----:B-1----:R-:W-:Y:S06]  /*8ee0*/  @!P0 BRA `(.L_x_175) ;  /* 0x0000013800188947 */ /* 0x002fec0003800000 */
.L_x_432:
[----:B------:R-:W-:Y:S05]  /*8ef0*/  WARPSYNC.ALL ;  /* 0x0000000000007948 */ /* 0x000fea0003800000 */
[----:B------:R-:W-:Y:S01]  /*8f00*/  R2UR UR4, R66 ;  /* 0x00000000420472ca */ /* 0x000fe200000e0000 */
[----:B------:R-:W-:Y:S01]  /*8f10*/  UISETP.NE.AND UP0, UPT, UR41, URZ, UPT ;  /* 0x000000ff2900728c */ /* 0x000fe2000bf05270 */
[----:B------:R-:W-:Y:S01]  /*8f20*/  PLOP3.LUT P0, PT, PT, PT, PT, 0x80, 0x8 ;  /* 0x000000000008781c */ /* 0x000fe20003f0f070 */
[----:B------:R-:W-:-:S10]  /*8f30*/  IMAD.MOV.U32 R67, RZ, RZ, 0x3f800000 ;  /* 0x3f800000ff437424 */ /* 0x000fd400078e00ff */
[----:B--2---:R-:W2:Y:S02]  /*8f40*/  LDTM.x2 R4, tmem[UR4] ;  /* 0x00000004000479ee */ /* 0x004ea400080c0000 */
[----:B--2---:R-:W-:-:S13]  /*8f50*/  FSETP.NEU.AND P2, PT, R4, R5, PT ;  /* 0x000000050400720b */ /* 0x004fda0003f4d000 */
[----:B-1----:R-:W1:Y:S01]  /*8f60*/  @P2 LDC R0, c[0x0][0x704] ;  /* 0x0001c100ff002b82 */ /* 0x002e620000000800 */
[----:B------:R-:W-:-:S04]  /*8f70*/  @P2 FADD R5, R4, -R5 ;  /* 0x8000000504052221 */ /* 0x000fc80000000000 */
[----:B-1----:R-:W-:-:S05]  /*8f80*/  @P2 FMUL R5, R5, R0 ;  /* 0x0000000005052220 */ /* 0x002fca0000400000 */
[----:B------:R-:W-:-:S04]  /*8f90*/  @P2 FSETP.GEU.AND P1, PT, R5, -126, PT ;  /* 0xc2fc00000500280b */ /* 0x000fc80003f2e000 */
[----:B------:R-:W-:-:S13]  /*8fa0*/  @P2 PLOP3.LUT P0, PT, P1, PT, PT, 0x80, 0x8 ;  /* 0x000000000008281c */ /* 0x000fda0000f0f070 */
[----:B------:R-:W-:-:S04]  /*8fb0*/  @!P0 FMUL R5, R5, 0.5 ;  /* 0x3f00000005058820 */ /* 0x000fc80000400000 */
[----:B------:R-:W1:Y:S02]  /*8fc0*/  @P2 MUFU.EX2 R0, R5 ;  /* 0x0000000500002308 */ /* 0x000e640000000800 */
[----:B-1----:R-:W-:-:S05]  /*8fd0*/  @!P0 FMUL R0, R0, R0 ;  /* 0x0000000000008220 */ /* 0x002fca0000400000 */
[----:B------:R-:W-:Y:S01]  /*8fe0*/  @P2 MOV R67, R0 ;  /* 0x0000000000432202 */ /* 0x000fe20000000f00 */
[----:B------:R-:W-:Y:S06]  /*8ff0*/  BRA.U UP0, `(.L_x_176) ;  /* 0x0000000100047547 */ /* 0x000fec000b800000 */
[----:B------:R-:W-:Y:S05]  /*9000*/  BPT.TRAP 0x1 ;  /* 0x000000040000795c */ /* 0x000fea0000300000 */
.L_x_176:
[----:B------:R-:W-:Y:S01]  /*9010*/  IMAD.U32 R0, RZ, RZ, UR43 ;  /* 0x0000002bff007e24 */ /* 0x000fe2000f8e00ff */
[----:B------:R-:W-:-:S04]  /*9020*/  FSETP.NEU.AND P1, PT, R67, 1, PT ;  /* 0x3f8000004300780b */ /* 0x000fc80003f2d000 */
[----:B------:R-:W-:-:S04]  /*9030*/  SHF.L.U32 R0, R0, 0x1f, RZ ;  /* 0x0000001f00007819 */ /* 0x000fc800000006ff */
[----:B------:R-:W1:Y:S02]  /*9040*/  SYNCS.PHASECHK.TRANS64.TRYWAIT P0, [R61+URZ+0x1c090], R0 ;  /* 0x01c090003d0075a7 */ /* 0x000e6400080011ff */
[----:B-1----:R-:W-:Y:S05]  /*9050*/  @!P0 BRA `(.L_x_177) ;  /* 0x0000013400d08947 */ /* 0x002fea0003800000 */
.L_x_433:
[----:B------:R-:W-:-:S13]  /*9060*/  VOTE.ANY P1, P1 ;  /* 0x0000000000ff7806 */ /* 0x000fda0000820100 */
[----:B------:R-:W-:Y:S05]  /*9070*/  @!P1 BRA `(.L_x_178) ;  /* 0x0000000400e49947 */ /* 0x000fea0003800000 */
[----:B------:R-:W-:Y:S01]  /*9080*/  SHF.R.U32.HI R16, RZ, 0x5, R23 ;  /* 0x00000005ff107819 */ /* 0x000fe20000011617 */
[----:B------:R-:W-:Y:S01]  /*9090*/  BSSY.RECONVERGENT B6, `(.L_x_179) ;  /* 0x0000018000067945 */ /* 0x000fe20003800200 */
[----:B------:R-:W-:Y:S02]  /*90a0*/  LOP3.LUT R19, R66, 0x100, RZ, 0xfc, !PT ;  /* 0x0000010042137812 */ /* 0x000fe400078efcff */
[----:B------:R-:W-:Y:S02]  /*90b0*/  SHF.R.U32.HI R17, RZ, 0x15, R66 ;  /* 0x00000015ff117819 */ /* 0x000fe40000011642 */
[----:B------:R-:W-:Y:S02]  /*90c0*/  LOP3.LUT R16, R16, 0x3, RZ, 0xc0, !PT ;  /* 0x0000000310107812 */ /* 0x000fe400078ec0ff */
[----:B------:R-:W-:Y:S02]  /*90d0*/  R2UR UR4, R19 ;  /* 0x00000000130472ca */ /* 0x000fe400000e0000 */
[----:B------:R-:W-:-:S11]  /*90e0*/  ISETP.NE.AND P0, PT, R16, R17, PT ;  /* 0x000000111000720c */ /* 0x000fd60003f05270 */
[----:B------:R-:W2:Y:S02]  /*90f0*/  LDTM.x16 R24, tmem[UR4] ;  /* 0x00000004001879ee */ /* 0x000ea40008240000 */
[----:B--2---:R-:W-:Y:S05]  /*9100*/  @!P0 BRA `(.L_x_180) ;  /* 0x0000000000408947 */ /* 0x004fea0003800000 */
[----:B------:R-:W-:Y:S01]  /*9110*/  MOV R14, 0x8 ;  /* 0x00000008000e7802 */ /* 0x000fe20000000f00 */
[----:B------:R-:W2:Y:S01]  /*9120*/  LDCU.64 UR8, c[0x4][0xb0] ;  /* 0x01001600ff0877ac */ /* 0x000ea20008000a00 */
[----:B------:R-:W-:Y:S02]  /*9130*/  HFMA2 R12, -RZ, RZ, 0, 5.9604644775390625e-08 ;  /* 0x00000001ff0c7431 */ /* 0x000fe400000001ff */
[----:B------:R-:W-:Y:S01]  /*9140*/  IMAD.MOV.U32 R8, RZ, RZ, 0x192 ;  /* 0x00000192ff087424 */ /* 0x000fe200078e00ff */
[----:B------:R-:W3:Y:S01]  /*9150*/  LDCU.64 UR6, c[0x4][0xb8] ;  /* 0x01001700ff0677ac */ /* 0x000ee20008000a00 */
[----:B------:R-:W4:Y:S01]  /*9160*/  LDC.64 R14, c[0x4][R14] ;  /* 0x010000000e0e7b82 */ /* 0x000f220000000a00 */
[----:B------:R-:W-:Y:S01]  /*9170*/  IMAD.MOV.U32 R13, RZ, RZ, RZ ;  /* 0x000000ffff0d7224 */ /* 0x000fe200078e00ff */
[----:B------:R-:W5:Y:S01]  /*9180*/  LDCU.64 UR4, c[0x4][0x30] ;  /* 0x01000600ff0477ac */ /* 0x000f620008000a00 */
[----:B--2---:R-:W-:Y:S01]  /*9190*/  IMAD.U32 R4, RZ, RZ, UR8 ;  /* 0x00000008ff047e24 */ /* 0x004fe2000f8e00ff */
[----:B------:R-:W-:Y:S01]  /*91a0*/  MOV R5, UR9 ;  /* 0x0000000900057c02 */ /* 0x000fe20008000f00 */
[----:B---3--:R-:W-:Y:S01]  /*91b0*/  IMAD.U32 R6, RZ, RZ, UR6 ;  /* 0x00000006ff067e24 */ /* 0x008fe2000f8e00ff */
[----:B------:R-:W-:Y:S01]  /*91c0*/  MOV R7, UR7 ;  /* 0x0000000700077c02 */ /* 0x000fe20008000f00 */
[----:B-----5:R-:W-:Y:S01]  /*91d0*/  IMAD.U32 R10, RZ, RZ, UR4 ;  /* 0x00000004ff0a7e24 */ /* 0x020fe2000f8e00ff */
[----:B------:R-:W-:-:S02]  /*91e0*/  MOV R11, UR5 ;  /* 0x00000005000b7c02 */ /* 0x000fc40008000f00 */
[----:B------:R-:W-:-:S07]  /*91f0*/  LEPC R20, `(.L_x_180) ;  /* 0x000000001014794e */ /* 0x000fce0000000000 */
[----:B-1--4-:R-:W-:Y:S05]  /*9200*/  CALL.ABS.NOINC R14 ;  /* 0x000000000e007343 */ /* 0x012fea0003c00000 */
.L_x_180:
[----:B------:R-:W-:Y:S05]  /*9210*/  BSYNC.RECONVERGENT B6 ;  /* 0x0000000000067941 */ /* 0x000fea0003800200 */
.L_x_179:
[----:B------:R-:W-:Y:S01]  /*9220*/  FSETP.NEU.AND P0, PT, R67, 1, PT ;  /* 0x3f8000004300780b */ /* 0x000fe20003f0d000 */
[----:B------:R-:W-:Y:S05]  /*9230*/  WARPSYNC.ALL ;  /* 0x0000000000007948 */ /* 0x000fea0003800000 */
[----:B------:R-:W-:Y:S01]  /*9240*/  LOP3.LUT R18, R66, 0x110, RZ, 0xfc, !PT ;  /* 0x0000011042127812 */ /* 0x000fe200078efcff */
[----:B------:R-:W-:Y:S01]  /*9250*/  BSSY.RECONVERGENT B6, `(.L_x_181) ;  /* 0x000001f000067945 */ /* 0x000fe20003800200 */
[----:B------:R-:W-:Y:S02]  /*9260*/  R2UR UR4, R19 ;  /* 0x00000000130472ca */ /* 0x000fe400000e0000 */
[----:B------:R-:W-:-:S03]  /*9270*/  R2UR UR5, R18 ;  /* 0x00000000120572ca */ /* 0x000fc600000e0000 */
[C---:B------:R-:W-:Y:S02]  /*9280*/  @P0 FMUL2 R24, R67.reuse.F32, R24.F32x2.HI_LO ;  /* 0x000000184318024a */ /* 0x040fe40000040000 */
[C---:B------:R-:W-:Y:S02]  /*9290*/  @P0 FMUL2 R26, R67.reuse.F32, R26.F32x2.HI_LO ;  /* 0x0000001a431a024a */ /* 0x040fe40000040000 */
[C---:B------:R-:W-:Y:S02]  /*92a0*/  @P0 FMUL2 R28, R67.reuse.F32, R28.F32x2.HI_LO ;  /* 0x0000001c431c024a */ /* 0x040fe40000040000 */
[C---:B------:R-:W-:Y:S02]  /*92b0*/  @P0 FMUL2 R30, R67.reuse.F32, R30.F32x2.HI_LO ;  /* 0x0000001e431e024a */ /* 0x040fe40000040000 */
[C---:B------:R-:W-:Y:S02]  /*92c0*/  @P0 FMUL2 R32, R67.reuse.F32, R32.F32x2.HI_LO ;  /* 0x000000204320024a */ /* 0x040fe40000040000 */
[C---:B------:R-:W-:Y:S01]  /*92d0*/  @P0 FMUL2 R34, R67.reuse.F32, R34.F32x2.HI_LO ;  /* 0x000000224322024a */ /* 0x040fe20000040000 */
[----:B------:R-:W2:Y:S01]  /*92e0*/  LDTM.x16 R40, tmem[UR5] ;  /* 0x00000005002879ee */ /* 0x000ea20008240000 */
[----:B------:R-:W-:-:S02]  /*92f0*/  @P0 FMUL2 R36, R67.F32, R36.F32x2.HI_LO ;  /* 0x000000244324024a */ /* 0x000fc40000040000 */
[----:B------:R-:W-:Y:S01]  /*9300*/  @P0 FMUL2 R38, R67.F32, R38.F32x2.HI_LO ;  /* 0x000000264326024a */ /* 0x000fe20000040000 */
[----:B------:R-:W-:-:S03]  /*9310*/  ISETP.NE.AND P0, PT, R16, R17, PT ;  /* 0x000000111000720c */ /* 0x000fc60003f05270 */
[----:B------:R3:W-:Y:S10]  /*9320*/  STTM.x16 tmem[UR4], R24 ;  /* 0x00000018000079ed */ /* 0x0007f40008240004 */
[----:B--2---:R-:W-:Y:S05]  /*9330*/  @!P0 BRA `(.L_x_182) ;  /* 0x0000000000408947 */ /* 0x004fea0003800000 */
[----:B------:R-:W-:Y:S01]  /*9340*/  MOV R14, 0x8 ;  /* 0x00000008000e7802 */ /* 0x000fe20000000f00 */
[----:B------:R-:W2:Y:S01]  /*9350*/  LDCU.64 UR8, c[0x4][0xb0] ;  /* 0x01001600ff0877ac */ /* 0x000ea20008000a00 */
[----:B------:R-:W-:Y:S02]  /*9360*/  HFMA2 R12, -RZ, RZ, 0, 5.9604644775390625e-08 ;  /* 0x00000001ff0c7431 */ /* 0x000fe400000001ff */
[----:B------:R-:W-:Y:S01]  /*9370*/  IMAD.MOV.U32 R8, RZ, RZ, 0x192 ;  /* 0x00000192ff087424 */ /* 0x000fe200078e00ff */
[----:B------:R-:W4:Y:S01]  /*9380*/  LDCU.64 UR6, c[0x4][0xb8] ;  /* 0x01001700ff0677ac */ /* 0x000f220008000a00 */
[----:B------:R-:W1:Y:S01]  /*9390*/  LDC.64 R14, c[0x4][R14] ;  /* 0x010000000e0e7b82 */ /* 0x000e620000000a00 */
[----:B------:R-:W-:Y:S01]  /*93a0*/  IMAD.MOV.U32 R13, RZ, RZ, RZ ;  /* 0x000000ffff0d7224 */ /* 0x000fe200078e00ff */
[----:B------:R-:W5:Y:S01]  /*93b0*/  LDCU.64 UR4, c[0x4][0x30] ;  /* 0x01000600ff0477ac */ /* 0x000f620008000a00 */
[----:B--2---:R-:W-:Y:S01]  /*93c0*/  IMAD.U32 R4, RZ, RZ, UR8 ;  /* 0x00000008ff047e24 */ /* 0x004fe2000f8e00ff */
[----:B------:R-:W-:Y:S01]  /*93d0*/  MOV R5, UR9 ;  /* 0x0000000900057c02 */ /* 0x000fe20008000f00 */
[----:B----4-:R-:W-:Y:S01]  /*93e0*/  IMAD.U32 R6, RZ, RZ, UR6 ;  /* 0x00000006ff067e24 */ /* 0x010fe2000f8e00ff */
[----:B------:R-:W-:Y:S01]  /*93f0*/  MOV R7, UR7 ;  /* 0x0000000700077c02 */ /* 0x000fe20008000f00 */
[----:B-----5:R-:W-:Y:S01]  /*9400*/  IMAD.U32 R10, RZ, RZ, UR4 ;  /* 0x00000004ff0a7e24 */ /* 0x020fe2000f8e00ff */
[----:B------:R-:W-:-:S02]  /*9410*/  MOV R11, UR5 ;  /* 0x00000005000b7c02 */ /* 0x000fc40008000f00 */
[----:B------:R-:W-:-:S07]  /*9420*/  LEPC R20, `(.L_x_182) ;  /* 0x000000001014794e */ /* 0x000fce0000000000 */
[----:B-1-3--:R-:W-:Y:S05]  /*9430*/  CALL.ABS.NOINC R14 ;  /* 0x000000000e007343 */ /* 0x00afea0003c00000 */
.L_x_182:
[----:B------:R-:W-:Y:S05]  /*9440*/  BSYNC.RECONVERGENT B6 ;  /* 0x0000000000067941 */ /* 0x000fea0003800200 */
.L_x_181:
        /* <DEDUP_REMOVED lines=12> */
[----:B---3--:R-:W2:Y:S01]  /*9510*/  LDTM.x16 R24, tmem[UR5] ;  /* 0x00000005001879ee */ /* 0x008ea20008240000 */
        /* <DEDUP_REMOVED lines=21> */
.L_x_184:
[----:B------:R-:W-:Y:S05]  /*9670*/  BSYNC.RECONVERGENT B6 ;  /* 0x0000000000067941 */ /* 0x000fea0003800200 */
.L_x_183:
[----:B-1----:R-:W-:Y:S01]  /*9680*/  LOP3.LUT R0, R66, 0x130, RZ, 0xfc, !PT ;  /* 0x0000013042007812 */ /* 0x002fe200078efcff */
[----:B------:R-:W-:Y:S05]  /*9690*/  WARPSYNC.ALL ;  /* 0x0000000000007948 */ /* 0x000fea0003800000 */
[----:B------:R-:W-:Y:S02]  /*96a0*/  R2UR UR4, R0 ;  /* 0x00000000000472ca */ /* 0x000fe400000e0000 */
[----:B------:R-:W-:Y:S02]  /*96b0*/  FSETP.NEU.AND P0, PT, R67, 1, PT ;  /* 0x3f8000004300780b */ /* 0x000fe40003f0d000 */
[----:B------:R-:W-:-:S09]  /*96c0*/  R2UR UR5, R68 ;  /* 0x00000000440572ca */ /* 0x000fd200000e0000 */
[----:B------:R-:W1:Y:S01]  /*96d0*/  LDTM.x16 R4, tmem[UR4] ;  /* 0x00000004000479ee */ /* 0x000e620008240000 */
[----:B------:R-:W-:Y:S01]  /*96e0*/  R2UR UR4, R0 ;  /* 0x00000000000472ca */ /* 0x000fe200000e0000 */
[C---:B------:R-:W-:Y:S02]  /*96f0*/  @P0 FMUL2 R24, R67.reuse.F32, R24.F32x2.HI_LO ;  /* 0x000000184318024a */ /* 0x040fe40000040000 */
[C---:B------:R-:W-:Y:S02]  /*9700*/  @P0 FMUL2 R26, R67.reuse.F32, R26.F32x2.HI_LO ;  /* 0x0000001a431a024a */ /* 0x040fe40000040000 */
[C---:B------:R-:W-:Y:S02]  /*9710*/  @P0 FMUL2 R28, R67.reuse.F32, R28.F32x2.HI_LO ;  /* 0x0000001c431c024a */ /* 0x040fe40000040000 */
[C---:B------:R-:W-:Y:S02]  /*9720*/  @P0 FMUL2 R30, R67.reuse.F32, R30.F32x2.HI_LO ;  /* 0x0000001e431e024a */ /* 0x040fe40000040000 */
[----:B------:R-:W-:-:S02]  /*9730*/  @P0 FMUL2 R32, R67.F32, R32.F32x2.HI_LO ;  /* 0x000000204320024a */ /* 0x000fc40000040000 */
[C---:B------:R-:W-:Y:S02]  /*9740*/  @P0 FMUL2 R34, R67.reuse.F32, R34.F32x2.HI_LO ;  /* 0x000000224322024a */ /* 0x040fe40000040000 */
[C---:B------:R-:W-:Y:S02]  /*9750*/  @P0 FMUL2 R36, R67.reuse.F32, R36.F32x2.HI_LO ;  /* 0x000000244324024a */ /* 0x040fe40000040000 */
[----:B------:R-:W-:-:S04]  /*9760*/  @P0 FMUL2 R38, R67.F32, R38.F32x2.HI_LO ;  /* 0x000000264326024a */ /* 0x000fc80000040000 */
[----:B------:R2:W-:Y:S01]  /*9770*/  STTM.x16 tmem[UR5], R24 ;  /* 0x00000018000079ed */ /* 0x0005e20008240005 */
[C---:B-1----:R-:W-:Y:S02]  /*9780*/  @P0 FMUL2 R4, R67.reuse.F32, R4.F32x2.HI_LO ;  /* 0x000000044304024a */ /* 0x042fe40000040000 */
[C---:B------:R-:W-:Y:S02]  /*9790*/  @P0 FMUL2 R6, R67.reuse.F32, R6.F32x2.HI_LO ;  /* 0x000000064306024a */ /* 0x040fe40000040000 */
[C---:B------:R-:W-:Y:S02]  /*97a0*/  @P0 FMUL2 R8, R67.reuse.F32, R8.F32x2.HI_LO ;  /* 0x000000084308024a */ /* 0x040fe40000040000 */
[C---:B------:R-:W-:Y:S02]  /*97b0*/  @P0 FMUL2 R10, R67.reuse.F32, R10.F32x2.HI_LO ;  /* 0x0000000a430a024a */ /* 0x040fe40000040000 */
[C---:B------:R-:W-:Y:S02]  /*97c0*/  @P0 FMUL2 R12, R67.reuse.F32, R12.F32x2.HI_LO ;  /* 0x0000000c430c024a */ /* 0x040fe40000040000 */
[----:B------:R-:W-:-:S02]  /*97d0*/  @P0 FMUL2 R14, R67.F32, R14.F32x2.HI_LO ;  /* 0x0000000e430e024a */ /* 0x000fc40000040000 */
[C---:B------:R-:W-:Y:S02]  /*97e0*/  @P0 FMUL2 R16, R67.reuse.F32, R16.F32x2.HI_LO ;  /* 0x000000104310024a */ /* 0x040fe40000040000 */
[----:B------:R-:W-:-:S04]  /*97f0*/  @P0 FMUL2 R18, R67.F32, R18.F32x2.HI_LO ;  /* 0x000000124312024a */ /* 0x000fc80000040000 */
[----:B------:R2:W-:Y:S02]  /*9800*/  STTM.x16 tmem[UR4], R4 ;  /* 0x00000004000079ed */ /* 0x0005e40008240004 */
.L_x_178:
[----:B------:R-:W-:-:S09]  /*9810*/  UISETP.NE.AND UP0, UPT, UR39, URZ, UPT ;  /* 0x000000ff2700728c */ /* 0x000fd2000bf05270 */
[----:B------:R-:W-:Y:S05]  /*9820*/  BRA.U !UP0, `(.L_x_185) ;  /* 0x0000000108047547 */ /* 0x000fea000b800000 */
[----:B------:R-:W-:Y:S05]  /*9830*/  BPT.TRAP 0x1 ;  /* 0x000000040000795c */ /* 0x000fea0000300000 */
.L_x_185:
[----:B------:R-:W-:Y:S01]  /*9840*/  IADD3 R3, PT, PT, R61, 0x1c088, RZ ;  /* 0x0001c0883d037810 */ /* 0x000fe20007ffe0ff */
[----:B------:R-:W-:Y:S02]  /*9850*/  UISETP.NE.AND UP0, UPT, UR41, URZ, UPT ;  /* 0x000000ff2900728c */ /* 0x000fe4000bf05270 */
[----:B------:R-:W-:Y:S01]  /*9860*/  ULOP3.LUT UR42, UR42, 0x1, URZ, 0x3c, !UPT ;  /* 0x000000012a2a7892 */ /* 0x000fe2000f8e3cff */
[----:B-1----:R-:W-:-:S04]  /*9870*/  PRMT R0, R62, 0x654, R3 ;  /* 0x000006543e007816 */ /* 0x002fc80000000003 */
[----:B------:R1:W-:Y:S01]  /*9880*/  SYNCS.ARRIVE.TRANS64.RED.A1T0 RZ, [R0+URZ], RZ ;  /* 0x000000ff00ff79a7 */ /* 0x0003e200081004ff */
[----:B------:R-:W4:Y:S01]  /*9890*/  FENCE.VIEW.ASYNC.T ;  /* 0x00000000000073c6 */ /* 0x000f220000000200 */
[----:B------:R-:W-:Y:S05]  /*98a0*/  BRA.U UP0, `(.L_x_186) ;  /* 0x0000000100087547 */ /* 0x000fea000b800000 */
[----:B------:R-:W-:Y:S05]  /*98b0*/  BPT.TRAP 0x1 ;  /* 0x000000040000795c */ /* 0x000fea0000300000 */
[----:B------:R-:W-:Y:S05]  /*98c0*/  BPT.TRAP 0x1 ;  /* 0x000000040000795c */ /* 0x000fea0000300000 */
.L_x_186:
[----:B------:R-:W-:Y:S01]  /*98d0*/  IADD3 R3, PT, PT, R61, 0x1c0a0, RZ ;  /* 0x0001c0a03d037810 */ /* 0x000fe20007ffe0ff */
[----:B------:R-:W-:-:S03]  /*98e0*/  UISETP.NE.AND UP0, UPT, UR39, URZ, UPT ;  /* 0x000000ff2700728c */ /* 0x000fc6000bf05270 */
[----:B-1----:R-:W-:-:S04]  /*98f0*/  PRMT R0, R62, 0x654, R3 ;  /* 0x000006543e007816 */ /* 0x002fc80000000003 */
[----:B----4-:R1:W-:Y:S02]  /*9900*/  SYNCS.ARRIVE.TRANS64.RED.A1T0 RZ, [R0+URZ], RZ ;  /* 0x000000ff00ff79a7 */ /* 0x0103e400081004ff */
[----:B------:R-:W-:Y:S05]  /*9910*/  BRA.U !UP0, `(.L_x_187) ;  /* 0x0000000108047547 */ /* 0x000fea000b800000 */
[----:B------:R-:W-:Y:S05]  /*9920*/  BPT.TRAP 0x1 ;  /* 0x000000040000795c */ /* 0x000fea0000300000 */
.L_x_187:
[----:B-1----:R-:W-:Y:S01]  /*9930*/  IMAD.U32 R0, RZ, RZ, UR42 ;  /* 0x0000002aff007e24 */ /* 0x002fe2000f8e00ff */
[----:B------:R-:W-:-:S04]  /*9940*/  LOP3.LUT R3, R66, 0x80, RZ, 0xfc, !PT ;  /* 0x0000008042037812 */ /* 0x000fc800078efcff */
[----:B------:R-:W-:-:S04]  /*9950*/  SHF.L.U32 R0, R0, 0x1f, RZ ;  /* 0x0000001f00007819 */ /* 0x000fc800000006ff */
[----:B------:R-:W1:Y:S02]  /*9960*/  SYNCS.PHASECHK.TRANS64.TRYWAIT P0, [R61+URZ+0x1c080], R0 ;  /* 0x01c080003d0075a7 */ /* 0x000e6400080011ff */
[----:B-1----:R-:W-:Y:S05]  /*9970*/  @!P0 BRA `(.L_x_188) ;  /* 0x0000012c009c8947 */ /* 0x002fea0003800000 */
.L_x_434:
        /* <DEDUP_REMOVED lines=17> */
.L_x_189:
[----:B------:R-:W-:Y:S01]  /*9a90*/  IMAD.U32 R0, RZ, RZ, UR43 ;  /* 0x0000002bff007e24 */ /* 0x000fe2000f8e00ff */
[----:B------:R-:W-:-:S04]  /*9aa0*/  FSETP.NEU.AND P1, PT, R67, 1, PT ;  /* 0x3f8000004300780b */ /* 0x000fc80003f2d000 */
[----:B------:R-:W-:-:S04]  /*9ab0*/  SHF.L.U32 R0, R0, 0x1f, RZ ;  /* 0x0000001f00007819 */ /* 0x000fc800000006ff */
[----:B------:R-:W1:Y:S02]  /*9ac0*/  SYNCS.PHASECHK.TRANS64.TRYWAIT P0, [R61+URZ+0x1c098], R0 ;  /* 0x01c098003d0075a7 */ /* 0x000e6400080011ff */
[----:B-1----:R-:W-:Y:S05]  /*9ad0*/  @!P0 BRA `(.L_x_190) ;  /* 0x0000012c00588947 */ /* 0x002fea0003800000 */
.L_x_435:
        /* <DEDUP_REMOVED lines=27> */
.L_x_193:
[----:B------:R-:W-:Y:S05]  /*9c90*/  BSYNC.RECONVERGENT B6 ;  /* 0x0000000000067941 */ /* 0x000fea0003800200 */
.L_x_192:
        /* <DEDUP_REMOVED lines=34> */
.L_x_195:
[----:B------:R-:W-:Y:S05]  /*9ec0*/  BSYNC.RECONVERGENT B6 ;  /* 0x0000000000067941 */ /* 0x000fea0003800200 */
.L_x_194:
        /* <DEDUP_REMOVED lines=34> */
.L_x_197:
[----:B------:R-:W-:Y:S05]  /*a0f0*/  BSYNC.RECONVERGENT B6 ;  /* 0x0000000000067941 */ /* 0x000fea0003800200 */
.L_x_196:
[----:B------:R-:W-:Y:S01]  /*a100*/  LOP3.LUT R66, R66, 0x1b0, RZ, 0xfc, !PT ;  /* 0x000001b042427812 */ /* 0x000fe200078efcff */
[----:B------:R-:W-:Y:S05]  /*a110*/  WARPSYNC.ALL ;  /* 0x0000000000007948 */ /* 0x000fea0003800000 */
[----:B------:R-:W-:Y:S02]  /*a120*/  R2UR UR4, R66 ;  /* 0x00000000420472ca */ /* 0x000fe400000e0000 */
[----:B------:R-:W-:Y:S02]  /*a130*/  FSETP.NEU.AND P0, PT, R67, 1, PT ;  /* 0x3f8000004300780b */ /* 0x000fe40003f0d000 */
[----:B------:R-:W-:-:S09]  /*a140*/  R2UR UR5, R68 ;  /* 0x00000000440572ca */ /* 0x000fd200000e0000 */
[----:B------:R-:W2:Y:S01]  /*a150*/  LDTM.x16 R4, tmem[UR4] ;  /* 0x00000004000479ee */ /* 0x000ea20008240000 */
        /* <DEDUP_REMOVED lines=10> */
[C---:B--2---:R-:W-:Y:S02]  /*a200*/  @P0 FMUL2 R4, R67.reuse.F32, R4.F32x2.HI_LO ;  /* 0x000000044304024a */ /* 0x044fe40000040000 */
        /* <DEDUP_REMOVED lines=8> */
.L_x_191:
[----:B------:R-:W-:-:S09]  /*a290*/  UISETP.NE.AND UP0, UPT, UR40, URZ, UPT ;  /* 0x000000ff2800728c */ /* 0x000fd2000bf05270 */
[----:B------:R-:W-:Y:S05]  /*a2a0*/  BRA.U !UP0, `(.L_x_198) ;  /* 0x0000000108047547 */ /* 0x000fea000b800000 */
[----:B------:R-:W-:Y:S05]  /*a2b0*/  BPT.TRAP 0x1 ;  /* 0x000000040000795c */ /* 0x000fea0000300000 */
.L_x_198:
[----:B-1----:R-:W-:Y:S01]  /*a2c0*/  PRMT R0, R62, 0x654, R63 ;  /* 0x000006543e007816 */ /* 0x002fe2000000003f */
[----:B------:R-:W-:-:S03]  /*a2d0*/  UISETP.NE.AND UP0, UPT, UR41, URZ, UPT ;  /* 0x000000ff2900728c */ /* 0x000fc6000bf05270 */
[----:B------:R1:W-:Y:S01]  /*a2e0*/  SYNCS.ARRIVE.TRANS64.RED.A1T0 RZ, [R0+URZ], RZ ;  /* 0x000000ff00ff79a7 */ /* 0x0003e200081004ff */
[----:B------:R-:W2:Y:S05]  /*a2f0*/  FENCE.VIEW.ASYNC.T ;  /* 0x00000000000073c6 */ /* 0x000eaa0000000200 */
[----:B------:R-:W-:Y:S05]  /*a300*/  BRA.U UP0, `(.L_x_199) ;  /* 0x0000000100087547 */ /* 0x000fea000b800000 */
[----:B------:R-:W-:Y:S05]  /*a310*/  BPT.TRAP 0x1 ;  /* 0x000000040000795c */ /* 0x000fea0000300000 */
[----:B------:R-:W-:Y:S05]  /*a320*/  BPT.TRAP 0x1 ;  /* 0x000000040000795c */ /* 0x000fea0000300000 */
.L_x_199:
[----:B------:R-:W-:Y:S01]  /*a330*/  ISETP.NE.AND P0, PT, R65, RZ, PT ;  /* 0x000000ff4100720c */ /* 0x000fe20003f05270 */
[----:B------:R-:W-:Y:S01]  /*a340*/  VIADD R3, R61, 0x1c0a8 ;  /* 0x0001c0a83d037836 */ /* 0x000fe20000000000 */
[----:B------:R-:W-:-:S04]  /*a350*/  ULOP3.LUT UR43, UR43, 0x1, URZ, 0x3c, !UPT ;  /* 0x000000012b2b7892 */ /* 0x000fc8000f8e3cff */
[----:B------:R-:W-:-:S04]  /*a360*/  PRMT R3, R62, 0x654, R3 ;  /* 0x000006543e037816 */ /* 0x000fc80000000003 */
[----:B--2---:R2:W-:Y:S02]  /*a370*/  SYNCS.ARRIVE.TRANS64.RED.A1T0 RZ, [R3+URZ], RZ ;  /* 0x000000ff03ff79a7 */ /* 0x0045e400081004ff */
[----:B--2---:R-:W-:Y:S01]  /*a380*/  LOP3.LUT R3, R56, 0x1, RZ, 0x3c, !PT ;  /* 0x0000000138037812 */ /* 0x004fe200078e3cff */
[----:B------:R-:W-:Y:S06]  /*a390*/  @P0 BRA `(.L_x_200) ;  /* 0xffffffe800a00947 */ /* 0x000fec000383ffff */
.L_x_173:
[----:B------:R-:W-:-:S09]  /*a3a0*/  UISETP.NE.AND UP0, UPT, UR39, URZ, UPT ;  /* 0x000000ff2700728c */ /* 0x000fd2000bf05270 */
[----:B------:R-:W-:Y:S05]  /*a3b0*/  BRA.U !UP0, `(.L_x_201) ;  /* 0x0000000108047547 */ /* 0x000fea000b800000 */
[----:B------:R-:W-:Y:S05]  /*a3c0*/  BPT.TRAP 0x1 ;  /* 0x000000040000795c */ /* 0x000fea0000300000 */
.L_x_201:
[----:B----4-:R-:W-:Y:S01]  /*a3d0*/  IADD3 R33, PT, PT, R61, 0x1c088, RZ ;  /* 0x0001c0883d217810 */ /* 0x010fe20007ffe0ff */
[----:B------:R-:W-:-:S03]  /*a3e0*/  UISETP.NE.AND UP0, UPT, UR40, URZ, UPT ;  /* 0x000000ff2800728c */ /* 0x000fc6000bf05270 */
[----:B--2---:R-:W-:-:S04]  /*a3f0*/  PRMT R4, R62, 0x654, R33 ;  /* 0x000006543e047816 */ /* 0x004fc80000000021 */
[----:B------:R2:W-:Y:S02]  /*a400*/  SYNCS.ARRIVE.TRANS64.RED.A1T0 RZ, [R4+URZ], RZ ;  /* 0x000000ff04ff79a7 */ /* 0x0005e400081004ff */
[----:B------:R-:W-:Y:S05]  /*a410*/  BRA.U !UP0, `(.L_x_202) ;  /* 0x0000000108047547 */ /* 0x000fea000b800000 */
[----:B------:R-:W-:Y:S05]  /*a420*/  BPT.TRAP 0x1 ;  /* 0x000000040000795c */ /* 0x000fea0000300000 */
.L_x_202:
[----:B--2---:R-:W-:Y:S01]  /*a430*/  SHF.L.U32 R4, R3, 0x1f, RZ ;  /* 0x0000001f03047819 */ /* 0x004fe200000006ff */
[----:B------:R-:W-:-:S03]  /*a440*/  IMAD.U32 R27, R23, 0x10000, RZ ;  /* 0x00010000171b7824 */ /* 0x000fc600078e00ff */
[----:B------:R-:W2:Y:S02]  /*a450*/  SYNCS.PHASECHK.TRANS64.TRYWAIT P0, [R61+URZ+0x1c070], R4 ;  /* 0x01c070043d0075a7 */ /* 0x000ea400080011ff */
[----:B------:R-:W-:Y:S01]  /*a460*/  LOP3.LUT R27, R27, 0x600000, RZ, 0xc0, !PT ;  /* 0x006000001b1b7812 */ /* 0x000fe200078ec0ff */
[----:B--2---:R-:W-:Y:S06]  /*a470*/  @!P0 BRA `(.L_x_203) ;  /* 0x0000012400048947 */ /* 0x004fec0003800000 */
.L_x_436:
[----:B------:R-:W-:Y:S05]  /*a480*/  WARPSYNC.ALL ;  /* 0x0000000000007948 */ /* 0x000fea0003800000 */
[----:B------:R-:W-:Y:S01]  /*a490*/  R2UR UR4, R27 ;  /* 0x000000001b0472ca */ /* 0x000fe200000e0000 */
[----:B------:R-:W-:-:S12]  /*a4a0*/  UISETP.NE.AND UP0, UPT, UR40, URZ, UPT ;  /* 0x000000ff2800728c */ /* 0x000fd8000bf05270 */
[----:B------:R-:W4:Y:S02]  /*a4b0*/  LDTM.x2 R24, tmem[UR4] ;  /* 0x00000004001879ee */ /* 0x000f2400080c0000 */
[----:B----4-:R-:W-:Y:S05]  /*a4c0*/  BRA.U !UP0, `(.L_x_204) ;  /* 0x0000000108047547 */ /* 0x010fea000b800000 */
[----:B------:R-:W-:Y:S05]  /*a4d0*/  BPT.TRAP 0x1 ;  /* 0x000000040000795c */ /* 0x000fea0000300000 */
.L_x_204:
[----:B------:R4:W-:Y:S01]  /*a4e0*/  SYNCS.ARRIVE.TRANS64.RED.A1T0 RZ, [R0+URZ], RZ ;  /* 0x000000ff00ff79a7 */ /* 0x0009e200081004ff */
[----:B------:R-:W-:-:S09]  /*a4f0*/  UISETP.NE.AND UP0, UPT, UR41, URZ, UPT ;  /* 0x000000ff2900728c */ /* 0x000fd2000bf05270 */
[----:B------:R-:W-:Y:S05]  /*a500*/  BRA.U UP0, `(.L_x_205) ;  /* 0x0000000100047547 */ /* 0x000fea000b800000 */
[----:B------:R-:W-:Y:S05]  /*a510*/  BPT.TRAP 0x1 ;  /* 0x000000040000795c */ /* 0x000fea0000300000 */
.L_x_205:
[----:B-1--4-:R-:W-:-:S04]  /*a520*/  MOV R0, UR43 ;  /* 0x0000002b00007c02 */ /* 0x012fc80008000f00 */
[----:B------:R-:W-:-:S04]  /*a530*/  SHF.L.U32 R0, R0, 0x1f, RZ ;  /* 0x0000001f00007819 */ /* 0x000fc800000006ff */
[----:B------:R-:W1:Y:S02]  /*a540*/  SYNCS.PHASECHK.TRANS64.TRYWAIT P0, [R61+URZ+0x1c090], R0 ;  /* 0x01c090003d0075a7 */ /* 0x000e6400080011ff */
[----:B-1----:R-:W-:Y:S05]  /*a550*/  @!P0 BRA `(.L_x_206) ;  /* 0x0000012000e08947 */ /* 0x002fea0003800000 */
.L_x_437:
[----:B------:R-:W-:-:S09]  /*a560*/  UISETP.NE.AND UP0, UPT, UR41, URZ, UPT ;  /* 0x000000ff2900728c */ /* 0x000fd2000bf05270 */
[----:B------:R-:W-:Y:S05]  /*a570*/  BRA.U UP0, `(.L_x_207) ;  /* 0x0000000100047547 */ /* 0x000fea000b800000 */
[----:B------:R-:W-:Y:S05]  /*a580*/  BPT.TRAP 0x1 ;  /* 0x000000040000795c */ /* 0x000fea0000300000 */
.L_x_207:
[----:B-1----:R-:W-:Y:S01]  /*a590*/  SHF.L.U32 R0, R57, 0x1f, RZ ;  /* 0x0000001f39007819 */ /* 0x002fe200000006ff */
[----:B------:R1:W4:Y:S01]  /*a5a0*/  MUFU.RCP R3, R24 ;  /* 0x0000001800037308 */ /* 0x0003220000001000 */
[----:B------:R-:W-:Y:S02]  /*a5b0*/  BSSY B0, `(.L_x_208) ;  /* 0x0000003000007945 */ /* 0x000fe40003800000 */
[----:B------:R-:W5:Y:S02]  /*a5c0*/  SYNCS.PHASECHK.TRANS64.TRYWAIT P0, [R61+URZ+0x1c0c0], R0 ;  /* 0x01c0c0003d0075a7 */ /* 0x000f6400080011ff */
[----:B-1--45:R-:W-:Y:S05]  /*a5d0*/  @!P0 BRA `(.L_x_209) ;  /* 0x0000012000d48947 */ /* 0x032fea0003800000 */
.L_x_438:
[----:B------:R-:W-:Y:S05]  /*a5e0*/  BSYNC B0 ;  /* 0x0000000000007941 */ /* 0x000fea0003800000 */
.L_x_208:
[----:B------:R-:W4:Y:S01]  /*a5f0*/  LDCU UR4, c[0x0][0x708] ;  /* 0x0000e100ff0477ac */ /* 0x000f220008000800 */
[----:B------:R-:W-:Y:S01]  /*a600*/  FFMA R34, -R24, R3, 1 ;  /* 0x3f80000018227423 */ /* 0x000fe20000000103 */
[----:B------:R-:W2:Y:S03]  /*a610*/  LDC R32, c[0x0][0x708] ;  /* 0x0001c200ff207b82 */ /* 0x000ea60000000800 */
[----:B------:R-:W-:Y:S01]  /*a620*/  FFMA R34, R3, R34, R3 ;  /* 0x0000002203227223 */ /* 0x000fe20000000003 */
[----:B----4-:R-:W-:-:S03]  /*a630*/  MOV R3, UR4 ;  /* 0x0000000400037c02 */ /* 0x010fc60008000f00 */
[----:B------:R-:W-:Y:S01]  /*a640*/  FFMA R5, R34, UR4, RZ ;  /* 0x0000000422057c23 */ /* 0x000fe200080000ff */
[----:B------:R-:W4:Y:S03]  /*a650*/  FCHK P0, R3, R24 ;  /* 0x0000001803007302 */ /* 0x000f260000000000 */
[----:B-1----:R-:W-:-:S04]  /*a660*/  FFMA R0, -R24, R5, UR4 ;  /* 0x0000000418007e23 */ /* 0x002fc80008000105 */
[----:B------:R-:W-:Y:S01]  /*a670*/  FFMA R34, R34, R0, R5 ;  /* 0x0000000022227223 */ /* 0x000fe20000000005 */
[----:B----4-:R-:W-:Y:S06]  /*a680*/  @!P0 BRA `(.L_x_210) ;  /* 0x0000000000088947 */ /* 0x010fec0003800000 */
[----:B--2---:R-:W-:Y:S02]  /*a690*/  MOV R4, 0xa6b0 ;  /* 0x0000a6b000047802 */ /* 0x004fe40000000f00 */
[----:B---3--:R-:W-:Y:S05]  /*a6a0*/  CALL.REL.NOINC `($__internal_3_$__cuda_sm3x_div_rn_noftz_f32_slowpath) ;  /* 0x0000012c00e47944 */ /* 0x008fea0003c00000 */
.L_x_210:
[----:B------:R-:W-:Y:S01]  /*a6b0*/  LOP3.LUT R0, R27, 0x100, RZ, 0xfc, !PT ;  /* 0x000001001b007812 */ /* 0x000fe200078efcff */
[----:B------:R-:W-:Y:S05]  /*a6c0*/  WARPSYNC.ALL ;  /* 0x0000000000007948 */ /* 0x000fea0003800000 */
[----:B------:R-:W-:Y:S01]  /*a6d0*/  R2UR UR4, R0 ;  /* 0x00000000000472ca */ /* 0x000fe200000e0000 */
[----:B------:R-:W-:Y:S01]  /*a6e0*/  IMAD.SHL.U32 R26, R23, 0x40, RZ ;  /* 0x00000040171a7824 */ /* 0x000fe200078e00ff */
[----:B------:R-:W1:Y:S04]  /*a6f0*/  S2R R0, SR_SWINHI ;  /* 0x0000000000007919 */ /* 0x000e680000002f00 */
[----:B------:R-:W-:-:S07]  /*a700*/  LOP3.LUT R26, R26, 0x1fc0, RZ, 0xc0, !PT ;  /* 0x00001fc01a1a7812 */ /* 0x000fce00078ec0ff */
[----:B--2---:R-:W2:Y:S01]  /*a710*/  LDTM.x16 R4, tmem[UR4] ;  /* 0x00000004000479ee */ /* 0x004ea20008240000 */
[----:B------:R-:W-:Y:S02]  /*a720*/  MOV R30, R61 ;  /* 0x0000003d001e7202 */ /* 0x000fe40000000f00 */
[----:B-1----:R-:W-:Y:S01]  /*a730*/  MOV R31, R0 ;  /* 0x00000000001f7202 */ /* 0x002fe20000000f00 */
[----:B--2---:R-:W-:Y:S02]  /*a740*/  FMUL2 R28, R34.F32, R10.F32x2.HI_LO ;  /* 0x0000000a221c724a */ /* 0x004fe40000040000 */
[----:B------:R-:W-:-:S04]  /*a750*/  IMAD.WIDE.U32 R10, R26, 0x2, R30 ;  /* 0x000000021a0a7825 */ /* 0x000fc800078e001e */
[C---:B------:R-:W-:Y:S02]  /*a760*/  FMUL2 R20, R34.reuse.F32, R8.F32x2.HI_LO ;  /* 0x000000082214724a */ /* 0x040fe40000040000 */
[----:B------:R-:W-:Y:S01]  /*a770*/  FMUL2 R4, R34.F32, R4.F32x2.HI_LO ;  /* 0x000000042204724a */ /* 0x000fe20000040000 */
[----:B------:R-:W-:Y:S01]  /*a780*/  IADD3 R0, P1, PT, R10, 0x14000, RZ ;  /* 0x000140000a007810 */ /* 0x000fe20007f3e0ff */
[----:B------:R-:W-:Y:S01]  /*a790*/  FMUL2 R6, R34.F32, R6.F32x2.HI_LO ;  /* 0x000000062206724a */ /* 0x000fe20000040000 */
[----:B------:R-:W-:Y:S01]  /*a7a0*/  IADD3 R3, P0, PT, R10, 0x14010, RZ ;  /* 0x000140100a037810 */ /* 0x000fe20007f1e0ff */
[C---:B------:R-:W-:Y:S01]  /*a7b0*/  FMUL2 R12, R34.reuse.F32, R12.F32x2.HI_LO ;  /* 0x0000000c220c724a */ /* 0x040fe20000040000 */
[----:B------:R-:W-:Y:S01]  /*a7c0*/  F2FP.F16.F32.PACK_AB R10, R21, R20 ;  /* 0x00000014150a723e */ /* 0x000fe200000000ff */
[--C-:B------:R-:W-:Y:S01]  /*a7d0*/  IMAD.X R31, RZ, RZ, R11.reuse, P1 ;  /* 0x000000ffff1f7224 */ /* 0x100fe200008e060b */
[----:B------:R-:W-:Y:S01]  /*a7e0*/  F2FP.F16.F32.PACK_AB R8, R5, R4 ;  /* 0x000000040508723e */ /* 0x000fe200000000ff */
[----:B------:R-:W-:Y:S01]  /*a7f0*/  IMAD.X R21, RZ, RZ, R11, P0 ;  /* 0x000000ffff157224 */ /* 0x000fe200000e060b */
[----:B------:R-:W-:Y:S01]  /*a800*/  F2FP.F16.F32.PACK_AB R9, R7, R6 ;  /* 0x000000060709723e */ /* 0x000fe200000000ff */
[----:B------:R-:W-:Y:S01]  /*a810*/  FMUL2 R14, R34.F32, R14.F32x2.HI_LO ;  /* 0x0000000e220e724a */ /* 0x000fe20000040000 */
[----:B------:R-:W-:Y:S01]  /*a820*/  SHF.R.U64 R7, R0, 0x3, R31 ;  /* 0x0000000300077819 */ /* 0x000fe2000000121f */
[C---:B------:R-:W-:Y:S01]  /*a830*/  FMUL2 R16, R34.reuse.F32, R16.F32x2.HI_LO ;  /* 0x000000102210724a */ /* 0x040fe20000040000 */
[----:B------:R-:W-:Y:S01]  /*a840*/  F2FP.F16.F32.PACK_AB R4, R13, R12 ;  /* 0x0000000c0d04723e */ /* 0x000fe200000000ff */
[----:B------:R-:W-:Y:S01]  /*a850*/  FMUL2 R18, R34.F32, R18.F32x2.HI_LO ;  /* 0x000000122212724a */ /* 0x000fe20000040000 */
[----:B------:R-:W-:-:S02]  /*a860*/  SHF.R.U64 R12, R3, 0x3, R21 ;  /* 0x00000003030c7819 */ /* 0x000fc40000001215 */
[----:B------:R-:W-:Y:S02]  /*a870*/  F2FP.F16.F32.PACK_AB R11, R29, R28 ;  /* 0x0000001c1d0b723e */ /* 0x000fe400000000ff */
[----:B------:R-:W-:Y:S02]  /*a880*/  LOP3.LUT R30, R0, 0x70, R7, 0x78, !PT ;  /* 0x00000070001e7812 */ /* 0x000fe400078e7807 */
[----:B------:R-:W-:Y:S02]  /*a890*/  F2FP.F16.F32.PACK_AB R5, R15, R14 ;  /* 0x0000000e0f05723e */ /* 0x000fe400000000ff */
[----:B------:R-:W-:Y:S01]  /*a8a0*/  F2FP.F16.F32.PACK_AB R6, R17, R16 ;  /* 0x000000101106723e */ /* 0x000fe200000000ff */
[----:B------:R1:W-:Y:S01]  /*a8b0*/  ST.E.128 desc[UR44][R30.64], R8 ;  /* 0x000000081e007985 */ /* 0x0003e2000c101d2c */
[----:B------:R-:W-:Y:S02]  /*a8c0*/  LOP3.LUT R20, R3, 0x70, R12, 0x78, !PT ;  /* 0x0000007003147812 */ /* 0x000fe400078e780c */
[----:B------:R-:W-:-:S02]  /*a8d0*/  F2FP.F16.F32.PACK_AB R7, R19, R18 ;  /* 0x000000121307723e */ /* 0x000fc400000000ff */
[----:B------:R-:W-:Y:S02]  /*a8e0*/  SHF.R.U32.HI R29, RZ, 0x5, R23 ;  /* 0x00000005ff1d7819 */ /* 0x000fe40000011617 */
[----:B------:R-:W-:Y:S01]  /*a8f0*/  SHF.R.U32.HI R28, RZ, 0x15, R27 ;  /* 0x00000015ff1c7819 */ /* 0x000fe2000001161b */
[----:B------:R1:W-:Y:S01]  /*a900*/  ST.E.128 desc[UR44][R20.64], R4 ;  /* 0x0000000414007985 */ /* 0x0003e2000c101d2c */
[----:B------:R-:W-:-:S04]  /*a910*/  LOP3.LUT R29, R29, 0x3, RZ, 0xc0, !PT ;  /* 0x000000031d1d7812 */ /* 0x000fc800078ec0ff */
[----:B------:R-:W-:-:S13]  /*a920*/  ISETP.NE.AND P0, PT, R29, R28, PT ;  /* 0x0000001c1d00720c */ /* 0x000fda0003f05270 */
[----:B------:R-:W-:Y:S05]  /*a930*/  @!P0 BRA `(.L_x_211) ;  /* 0x0000000000408947 */ /* 0x000fea0003800000 */
[----:B------:R-:W-:Y:S01]  /*a940*/  MOV R14, 0x8 ;  /* 0x00000008000e7802 */ /* 0x000fe20000000f00 */
[----:B------:R-:W2:Y:S01]  /*a950*/  LDCU.64 UR6, c[0x4][0xb0] ;  /* 0x01001600ff0677ac */ /* 0x000ea20008000a00 */
[----:B------:R-:W-:Y:S02]  /*a960*/  HFMA2 R12, -RZ, RZ, 0, 5.9604644775390625e-08 ;  /* 0x00000001ff0c7431 */ /* 0x000fe400000001ff */
[----:B-1----:R-:W-:Y:S01]  /*a970*/  IMAD.MOV.U32 R8, RZ, RZ, 0x192 ;  /* 0x00000192ff087424 */ /* 0x002fe200078e00ff */
[----:B------:R-:W1:Y:S01]  /*a980*/  LDCU.64 UR4, c[0x4][0xb8] ;  /* 0x01001700ff0477ac */ /* 0x000e620008000a00 */
[----:B------:R-:W4:Y:S01]  /*a990*/  LDC.64 R14, c[0x4][R14] ;  /* 0x010000000e0e7b82 */ /* 0x000f220000000a00 */
[----:B------:R-:W-:Y:S01]  /*a9a0*/  IMAD.MOV.U32 R13, RZ, RZ, RZ ;  /* 0x000000ffff0d7224 */ /* 0x000fe200078e00ff */
[----:B------:R-:W5:Y:S01]  /*a9b0*/  LDCU.64 UR8, c[0x4][0x40] ;  /* 0x01000800ff0877ac */ /* 0x000f620008000a00 */
[----:B--2---:R-:W-:Y:S01]  /*a9c0*/  IMAD.U32 R4, RZ, RZ, UR6 ;  /* 0x00000006ff047e24 */ /* 0x004fe2000f8e00ff */
[----:B------:R-:W-:Y:S01]  /*a9d0*/  MOV R5, UR7 ;  /* 0x0000000700057c02 */ /* 0x000fe20008000f00 */
[----:B-1----:R-:W-:Y:S01]  /*a9e0*/  IMAD.U32 R6, RZ, RZ, UR4 ;  /* 0x00000004ff067e24 */ /* 0x002fe2000f8e00ff */
[----:B------:R-:W-:Y:S01]  /*a9f0*/  MOV R7, UR5 ;  /* 0x0000000500077c02 */ /* 0x000fe20008000f00 */
[----:B-----5:R-:W-:Y:S01]  /*aa00*/  IMAD.U32 R10, RZ, RZ, UR8 ;  /* 0x00000008ff0a7e24 */ /* 0x020fe2000f8e00ff */
[----:B------:R-:W-:-:S02]  /*aa10*/  MOV R11, UR9 ;  /* 0x00000009000b7c02 */ /* 0x000fc40008000f00 */
[----:B------:R-:W-:-:S07]  /*aa20*/  LEPC R20, `(.L_x_211) ;  /* 0x000000001014794e */ /* 0x000fce0000000000 */
[----:B---34-:R-:W-:Y:S05]  /*aa30*/  CALL.ABS.NOINC R14 ;  /* 0x000000000e007343 */ /* 0x018fea0003c00000 */
.L_x_211:
[----:B------:R-:W-:Y:S01]  /*aa40*/  LOP3.LUT R0, R27, 0x110, RZ, 0xfc, !PT ;  /* 0x000001101b007812 */ /* 0x000fe200078efcff */
[----:B------:R-:W-:Y:S05]  /*aa50*/  WARPSYNC.ALL ;  /* 0x0000000000007948 */ /* 0x000fea0003800000 */
[----:B------:R-:W-:Y:S02]  /*aa60*/  R2UR UR4, R0 ;  /* 0x00000000000472ca */ /* 0x000fe400000e0000 */
[----:B------:R-:W2:Y:S11]  /*aa70*/  S2R R0, SR_SWINHI ;  /* 0x0000000000007919 */ /* 0x000eb60000002f00 */
[----:B-1----:R-:W1:Y:S01]  /*aa80*/  LDTM.x16 R4, tmem[UR4] ;  /* 0x00000004000479ee */ /* 0x002e620008240000 */
[----:B------:R-:W-:-:S02]  /*aa90*/  MOV R36, R61 ;  /* 0x0000003d00247202 */ /* 0x000fc40000000f00 */
[----:B--2---:R-:W-:Y:S01]  /*aaa0*/  MOV R37, R0 ;  /* 0x0000000000257202 */ /* 0x004fe20000000f00 */
[----:B-1----:R-:W-:Y:S02]  /*aab0*/  FMUL2 R6, R34.F32, R6.F32x2.HI_LO ;  /* 0x000000062206724a */ /* 0x002fe40000040000 */
[----:B------:R-:W-:-:S04]  /*aac0*/  IMAD.WIDE.U32 R36, R26, 0x2, R36 ;  /* 0x000000021a247825 */ /* 0x000fc800078e0024 */
[C---:B------:R-:W-:Y:S02]  /*aad0*/  FMUL2 R20, R34.reuse.F32, R8.F32x2.HI_LO ;  /* 0x000000082214724a */ /* 0x040fe40000040000 */
[C---:B------:R-:W-:Y:S01]  /*aae0*/  FMUL2 R4, R34.reuse.F32, R4.F32x2.HI_LO ;  /* 0x000000042204724a */ /* 0x040fe20000040000 */
[----:B------:R-:W-:Y:S01]  /*aaf0*/  F2FP.F16.F32.PACK_AB R9, R7, R6 ;  /* 0x000000060709723e */ /* 0x000fe200000000ff */
[----:B------:R-:W-:Y:S01]  /*ab00*/  FMUL2 R30, R34.F32, R10.F32x2.HI_LO ;  /* 0x0000000a221e724a */ /* 0x000fe20000040000 */
[----:B------:R-:W-:Y:S01]  /*ab10*/  IADD3 R0, P1, PT, R36, 0x14030, RZ ;  /* 0x0001403024007810 */ /* 0x000fe20007f3e0ff */
[----:B------:R-:W-:Y:S01]  /*ab20*/  FMUL2 R12, R34.F32, R12.F32x2.HI_LO ;  /* 0x0000000c220c724a */ /* 0x000fe20000040000 */
[----:B------:R-:W-:Y:S01]  /*ab30*/  IADD3 R3, P0, PT, R36, 0x14020, RZ ;  /* 0x0001402024037810 */ /* 0x000fe20007f1e0ff */
[----:B------:R-:W-:Y:S01]  /*ab40*/  FMUL2 R14, R34.F32, R14.F32x2.HI_LO ;  /* 0x0000000e220e724a */ /* 0x000fe20000040000 */
[----:B------:R-:W-:Y:S01]  /*ab50*/  F2FP.F16.F32.PACK_AB R8, R5, R4 ;  /* 0x000000040508723e */ /* 0x000fe200000000ff */
[----:B------:R-:W-:-:S02]  /*ab60*/  IMAD.X R39, RZ, RZ, R37, P1 ;  /* 0x000000ffff277224 */ /* 0x000fc400008e0625 */
[C---:B------:R-:W-:Y:S02]  /*ab70*/  FMUL2 R16, R34.reuse.F32, R16.F32x2.HI_LO ;  /* 0x000000102210724a */ /* 0x040fe40000040000 */
[----:B------:R-:W-:Y:S02]  /*ab80*/  IMAD.X R37, RZ, RZ, R37, P0 ;  /* 0x000000ffff257224 */ /* 0x000fe400000e0625 */
[----:B------:R-:W-:Y:S01]  /*ab90*/  FMUL2 R18, R34.F32, R18.F32x2.HI_LO ;  /* 0x000000122212724a */ /* 0x000fe20000040000 */
[----:B------:R-:W-:Y:S02]  /*aba0*/  F2FP.F16.F32.PACK_AB R10, R21, R20 ;  /* 0x00000014150a723e */ /* 0x000fe400000000ff */
[----:B------:R-:W-:Y:S02]  /*abb0*/  SHF.R.U64 R7, R0, 0x3, R39 ;  /* 0x0000000300077819 */ /* 0x000fe40000001227 */
[----:B------:R-:W-:Y:S02]  /*abc0*/  SHF.R.U64 R6, R3, 0x3, R37 ;  /* 0x0000000303067819 */ /* 0x000fe40000001225 */
[----:B------:R-:W-:-:S02]  /*abd0*/  F2FP.F16.F32.PACK_AB R11, R31, R30 ;  /* 0x0000001e1f0b723e */ /* 0x000fc400000000ff */
[----:B------:R-:W-:Y:S02]  /*abe0*/  LOP3.LUT R36, R3, 0x70, R6, 0x78, !PT ;  /* 0x0000007003247812 */ /* 0x000fe400078e7806 */
[----:B------:R-:W-:Y:S02]  /*abf0*/  LOP3.LUT R38, R0, 0x70, R7, 0x78, !PT ;  /* 0x0000007000267812 */ /* 0x000fe400078e7807 */
[----:B------:R-:W-:Y:S01]  /*ac00*/  F2FP.F16.F32.PACK_AB R4, R13, R12 ;  /* 0x0000000c0d04723e */ /* 0x000fe200000000ff */
[----:B------:R1:W-:Y:S01]  /*ac10*/  ST.E.128 desc[UR44][R36.64], R8 ;  /* 0x0000000824007985 */ /* 0x0003e2000c101d2c */
[----:B------:R-:W-:Y:S02]  /*ac20*/  F2FP.F16.F32.PACK_AB R5, R15, R14 ;  /* 0x0000000e0f05723e */ /* 0x000fe400000000ff */
[----:B------:R-:W-:Y:S02]  /*ac30*/  F2FP.F16.F32.PACK_AB R6, R17, R16 ;  /* 0x000000101106723e */ /* 0x000fe400000000ff */
[----:B------:R-:W-:-:S02]  /*ac40*/  F2FP.F16.F32.PACK_AB R7, R19, R18 ;  /* 0x000000121307723e */ /* 0x000fc400000000ff */
[----:B------:R-:W-:-:S03]  /*ac50*/  ISETP.NE.AND P0, PT, R29, R28, PT ;  /* 0x0000001c1d00720c */ /* 0x000fc60003f05270 */
[----:B------:R1:W-:Y:S10]  /*ac60*/  ST.E.128 desc[UR44][R38.64], R4 ;  /* 0x0000000426007985 */ /* 0x0003f4000c101d2c */
        /* <DEDUP_REMOVED lines=17> */
.L_x_212:
        /* <DEDUP_REMOVED lines=52> */
.L_x_213:
[----:B------:R-:W-:Y:S01]  /*b0c0*/  LOP3.LUT R0, R27, 0x130, RZ, 0xfc, !PT ;  /* 0x000001301b007812 */ /* 0x000fe200078efcff */
[----:B------:R-:W-:Y:S05]  /*b0d0*/  WARPSYNC.ALL ;  /* 0x0000000000007948 */ /* 0x000fea0003800000 */
[----:B------:R-:W-:Y:S02]  /*b0e0*/  R2UR UR4, R0 ;  /* 0x00000000000472ca */ /* 0x000fe400000e0000 */
[----:B------:R-:W2:Y:S11]  /*b0f0*/  S2R R0, SR_SWINHI ;  /* 0x0000000000007919 */ /* 0x000eb60000002f00 */
[----:B-1----:R-:W1:Y:S01]  /*b100*/  LDTM.x16 R4, tmem[UR4] ;  /* 0x00000004000479ee */ /* 0x002e620008240000 */
[----:B------:R-:W4:Y:S02]  /*b110*/  LDCU.64 UR4, c[0x0][0x880] ;  /* 0x00011000ff0477ac */ /* 0x000f240008000a00 */
[----:B----4-:R-:W-:Y:S01]  /*b120*/  UISETP.NE.U32.AND UP0, UPT, UR4, URZ, UPT ;  /* 0x000000ff0400728c */ /* 0x010fe2000bf05070 */
[----:B------:R-:W-:-:S02]  /*b130*/  MOV R36, R61 ;  /* 0x0000003d00247202 */ /* 0x000fc40000000f00 */
[----:B--2---:R-:W-:Y:S01]  /*b140*/  MOV R37, R0 ;  /* 0x0000000000257202 */ /* 0x004fe20000000f00 */
[----:B------:R-:W-:Y:S01]  /*b150*/  UISETP.NE.AND.EX UP0, UPT, UR5, URZ, UPT, UP0 ;  /* 0x000000ff0500728c */ /* 0x000fe2000bf05300 */
        /* <DEDUP_REMOVED lines=25> */
[----:B------:R-:W-:-:S05]  /*b2f0*/  F2FP.F16.F32.PACK_AB R7, R19, R18 ;  /* 0x000000121307723e */ /* 0x000fca00000000ff */
[----:B------:R1:W-:Y:S01]  /*b300*/  ST.E.128 desc[UR44][R34.64], R4 ;  /* 0x0000000422007985 */ /* 0x0003e2000c101d2c */
[----:B------:R-:W-:Y:S01]  /*b310*/  @!PT LDS RZ, [RZ] ;  /* 0x00000000fffff984 */ /* 0x000fe20000000800 */
[----:B------:R-:W-:Y:S01]  /*b320*/  @!PT LDS RZ, [RZ] ;  /* 0x00000000fffff984 */ /* 0x000fe20000000800 */
[----:B------:R-:W-:Y:S01]  /*b330*/  @!PT LDS RZ, [RZ] ;  /* 0x00000000fffff984 */ /* 0x000fe20000000800 */
[----:B------:R-:W-:Y:S01]  /*b340*/  @!PT LDS RZ, [RZ] ;  /* 0x00000000fffff984 */ /* 0x000fe20000000800 */
[----:B------:R2:W-:Y:S06]  /*b350*/  MEMBAR.ALL.CTA ;  /* 0x0000000000007992 */ /* 0x0005ec0000008000 */
[----:B--2---:R-:W2:Y:S01]  /*b360*/  FENCE.VIEW.ASYNC.S ;  /* 0x00000000000073c6 */ /* 0x004ea20000000000 */
[----:B------:R-:W-:Y:S05]  /*b370*/  BRA.U !UP0, `(.L_x_214) ;  /* 0x0000000508347547 */ /* 0x000fea000b800000 */
[C---:B------:R-:W-:Y:S01]  /*b380*/  FSETP.GEU.AND P0, PT, R24.reuse, 1.175494350822287508e-38, PT ;  /* 0x008000001800780b */ /* 0x040fe20003f0e000 */
[----:B-1----:R-:W1:Y:S01]  /*b390*/  LDC R4, c[0x0][0x904] ;  /* 0x00024100ff047b82 */ /* 0x002e620000000800 */
[----:B------:R-:W-:Y:S01]  /*b3a0*/  MOV R3, 0x3e055027 ;  /* 0x3e05502700037802 */ /* 0x000fe20000000f00 */
[----:B------:R-:W4:Y:S01]  /*b3b0*/  LDCU.64 UR4, c[0x0][0x908] ;  /* 0x00012100ff0477ac */ /* 0x000f220008000a00 */
[----:B------:R-:W-:Y:S01]  /*b3c0*/  FSEL R8, RZ, -23, P0 ;  /* 0xc1b80000ff087808 */ /* 0x000fe20000000000 */
[----:B------:R-:W-:Y:S08]  /*b3d0*/  BSSY.RECONVERGENT B0, `(.L_x_214) ;  /* 0x0000047000007945 */ /* 0x000ff00003800200 */
[----:B------:R-:W-:-:S05]  /*b3e0*/  @!P0 FMUL R24, R24, 8388608 ;  /* 0x4b00000018188820 */ /* 0x000fca0000400000 */
[C---:B------:R-:W-:Y:S02]  /*b3f0*/  IADD3 R5, PT, PT, R24.reuse, -0x3f2aaaab, RZ ;  /* 0xc0d5555518057810 */ /* 0x040fe40007ffe0ff */
[----:B------:R-:W-:Y:S01]  /*b400*/  ISETP.GT.U32.AND P1, PT, R24, 0x7f7fffff, PT ;  /* 0x7f7fffff1800780c */ /* 0x000fe20003f24070 */
[----:B----4-:R-:W-:Y:S01]  /*b410*/  IMAD.HI.U32 R0, R59, UR4, RZ ;  /* 0x000000043b007c27 */ /* 0x010fe2000f8e00ff */
[----:B------:R-:W-:Y:S01]  /*b420*/  LOP3.LUT R5, R5, 0xff800000, RZ, 0xc0, !PT ;  /* 0xff80000005057812 */ /* 0x000fe200078ec0ff */
[----:B------:R-:W4:Y:S01]  /*b430*/  LDCU UR4, c[0x0][0x380] ;  /* 0x00007000ff0477ac */ /* 0x000f220008000800 */
[----:B-1----:R-:W-:Y:S02]  /*b440*/  ISETP.NE.AND P0, PT, R4, 0x1, PT ;  /* 0x000000010400780c */ /* 0x002fe40003f05270 */
[-C--:B------:R-:W-:Y:S02]  /*b450*/  IADD3 R6, PT, PT, R24, -R5.reuse, RZ ;  /* 0x8000000518067210 */ /* 0x080fe40007ffe0ff */
[----:B------:R-:W-:Y:S01]  /*b460*/  SHF.R.U32.HI R0, RZ, UR5, R0 ;  /* 0x00000005ff007c19 */ /* 0x000fe20008011600 */
[----:B------:R-:W1:Y:S01]  /*b470*/  LDCU UR5, c[0x0][0x700] ;  /* 0x0000e000ff0577ac */ /* 0x000e620008000800 */
[----:B------:R-:W-:Y:S01]  /*b480*/  I2FP.F32.S32 R5, R5 ;  /* 0x0000000500057245 */ /* 0x000fe20000201400 */
[----:B------:R-:W-:Y:S01]  /*b490*/  FADD R6, R6, -1 ;  /* 0xbf80000006067421 */ /* 0x000fe20000000000 */
[----:B------:R-:W-:-:S03]  /*b4a0*/  SEL R0, R59, R0, !P0 ;  /* 0x000000003b007207 */ /* 0x000fc60004000000 */
[----:B------:R-:W-:Y:S01]  /*b4b0*/  FFMA R3, R6, -R3, 0.14084610342979431152 ;  /* 0x3e1039f606037423 */ /* 0x000fe20000000803 */
[----:B------:R-:W-:Y:S01]  /*b4c0*/  IADD3 R0, PT, PT, -R0, RZ, RZ ;  /* 0x000000ff00007210 */ /* 0x000fe20007ffe1ff */
[----:B------:R-:W-:Y:S02]  /*b4d0*/  FFMA R5, R5, 1.1920928955078125e-07, R8 ;  /* 0x3400000005057823 */ /* 0x000fe40000000008 */
[----:B------:R-:W-:Y:S02]  /*b4e0*/  FFMA R3, R6, R3, -0.12148627638816833496 ;  /* 0xbdf8cdcc06037423 */ /* 0x000fe40000000003 */
[----:B------:R-:W-:Y:S02]  /*b4f0*/  IMAD R7, R4, R0, R59 ;  /* 0x0000000004077224 */ /* 0x000fe400078e023b */
[----:B------:R-:W-:-:S04]  /*b500*/  FFMA R3, R6, R3, 0.13980610668659210205 ;  /* 0x3e0f295506037423 */ /* 0x000fc80000000003 */
[----:B------:R-:W-:-:S04]  /*b510*/  FFMA R3, R6, R3, -0.16684235632419586182 ;  /* 0xbe2ad8b906037423 */ /* 0x000fc80000000003 */
[----:B------:R-:W-:-:S04]  /*b520*/  FFMA R3, R6, R3, 0.20012299716472625732 ;  /* 0x3e4ced0b06037423 */ /* 0x000fc80000000003 */
[----:B------:R-:W-:-:S04]  /*b530*/  FFMA R3, R6, R3, -0.24999669194221496582 ;  /* 0xbe7fff2206037423 */ /* 0x000fc80000000003 */
[----:B------:R-:W-:-:S04]  /*b540*/  FFMA R3, R6, R3, 0.33333182334899902344 ;  /* 0x3eaaaa7806037423 */ /* 0x000fc80000000003 */
[----:B------:R-:W-:-:S04]  /*b550*/  FFMA R3, R6, R3, -0.5 ;  /* 0xbf00000006037423 */ /* 0x000fc80000000003 */
[----:B------:R-:W-:-:S04]  /*b560*/  FMUL R3, R6, R3 ;  /* 0x0000000306037220 */ /* 0x000fc80000400000 */
[----:B------:R-:W-:Y:S01]  /*b570*/  FFMA R6, R6, R3, R6 ;  /* 0x0000000306067223 */ /* 0x000fe20000000006 */
[----:B------:R-:W-:-:S03]  /*b580*/  MOV R3, 0x7f800000 ;  /* 0x7f80000000037802 */ /* 0x000fc60000000f00 */
[----:B------:R-:W-:Y:S02]  /*b590*/  FFMA R5, R5, 0.69314718246459960938, R6 ;  /* 0x3f31721805057823 */ /* 0x000fe40000000006 */
[C---:B------:R-:W-:Y:S01]  /*b5a0*/  @P1 FFMA R5, R24.reuse, R3, +INF ;  /* 0x7f80000018051423 */ /* 0x040fe20000000003 */
[----:B------:R-:W-:Y:S02]  /*b5b0*/  LEA R3, R7, R58, 0x8 ;  /* 0x0000003a07037211 */ /* 0x000fe400078e40ff */
[----:B------:R-:W-:Y:S02]  /*b5c0*/  FSETP.NEU.AND P1, PT, R24, RZ, PT ;  /* 0x000000ff1800720b */ /* 0x000fe40003f2d000 */
[----:B----4-:R-:W-:Y:S02]  /*b5d0*/  ISETP.GE.AND P0, PT, R3, UR4, PT ;  /* 0x0000000403007c0c */ /* 0x010fe4000bf06270 */
[----:B------:R-:W-:-:S05]  /*b5e0*/  FSEL R0, R5, -INF , P1 ;  /* 0xff80000005007808 */ /* 0x000fca0000800000 */
[----:B-1----:R-:W-:-:S06]  /*b5f0*/  FFMA R25, R25, UR5, R0 ;  /* 0x0000000519197c23 */ /* 0x002fcc0008000000 */
[----:B------:R-:W-:Y:S05]  /*b600*/  @P0 BRA `(.L_x_215) ;  /* 0x00000000008c0947 */ /* 0x000fea0003800000 */
[----:B------:R-:W1:Y:S01]  /*b610*/  LDC R7, c[0x0][0x38c] ;  /* 0x0000e300ff077b82 */ /* 0x000e620000000800 */
[----:B------:R-:W4:Y:S01]  /*b620*/  LDCU UR6, c[0x0][0x890] ;  /* 0x00011200ff0677ac */ /* 0x000f220008000800 */
[----:B------:R-:W5:Y:S01]  /*b630*/  LDCU.64 UR4, c[0x0][0x888] ;  /* 0x00011100ff0477ac */ /* 0x000f620008000a00 */
[----:B----4-:R-:W-:Y:S01]  /*b640*/  IMAD R3, R22, UR6, R3 ;  /* 0x0000000616037c24 */ /* 0x010fe2000f8e0203 */
[----:B-1----:R-:W-:-:S04]  /*b650*/  IABS R5, R7 ;  /* 0x0000000700057213 */ /* 0x002fc80000000000 */
[----:B------:R-:W1:Y:S08]  /*b660*/  I2F.RP R10, R5 ;  /* 0x00000005000a7306 */ /* 0x000e700000209400 */
[----:B-1----:R-:W1:Y:S02]  /*b670*/  MUFU.RCP R8, R10 ;  /* 0x0000000a00087308 */ /* 0x002e640000001000 */
[----:B-1----:R-:W-:-:S06]  /*b680*/  IADD3 R8, PT, PT, R8, 0xffffffe, RZ ;  /* 0x0ffffffe08087810 */ /* 0x002fcc0007ffe0ff */
[----:B------:R1:W4:Y:S02]  /*b690*/  F2I.FTZ.U32.TRUNC.NTZ R9, R8 ;  /* 0x0000000800097305 */ /* 0x000324000021f000 */
[----:B-1----:R-:W-:Y:S02]  /*b6a0*/  HFMA2 R8, -RZ, RZ, 0, 0 ;  /* 0x00000000ff087431 */ /* 0x002fe400000001ff */
[----:B----4-:R-:W-:-:S04]  /*b6b0*/  IMAD.MOV R0, RZ, RZ, -R9 ;  /* 0x000000ffff007224 */ /* 0x010fc800078e0a09 */
[----:B------:R-:W-:Y:S01]  /*b6c0*/  IMAD R4, R0, R5, RZ ;  /* 0x0000000500047224 */ /* 0x000fe200078e02ff */
[----:B------:R-:W-:-:S03]  /*b6d0*/  IABS R0, R2 ;  /* 0x0000000200007213 */ /* 0x000fc60000000000 */
[----:B------:R-:W-:-:S04]  /*b6e0*/  IMAD.HI.U32 R9, R9, R4, R8 ;  /* 0x0000000409097227 */ /* 0x000fc800078e0008 */
[----:B------:R-:W-:-:S04]  /*b6f0*/  IMAD.MOV.U32 R6, RZ, RZ, R0 ;  /* 0x000000ffff067224 */ /* 0x000fc800078e0000 */
[----:B------:R-:W-:Y:S02]  /*b700*/  IMAD.HI.U32 R4, R9, R6, RZ ;  /* 0x0000000609047227 */ /* 0x000fe400078e00ff */
[----:B------:R-:W1:Y:S03]  /*b710*/  LDC.64 R8, c[0x0][0x880] ;  /* 0x00022000ff087b82 */ /* 0x000e660000000a00 */
[----:B------:R-:W-:-:S05]  /*b720*/  IADD3 R0, PT, PT, -R4, RZ, RZ ;  /* 0x000000ff04007210 */ /* 0x000fca0007ffe1ff */
[----:B------:R-:W-:-:S05]  /*b730*/  IMAD R0, R5, R0, R6 ;  /* 0x0000000005007224 */ /* 0x000fca00078e0206 */
[----:B------:R-:W-:-:S13]  /*b740*/  ISETP.GT.U32.AND P0, PT, R5, R0, PT ;  /* 0x000000000500720c */ /* 0x000fda0003f04070 */
[----:B------:R-:W-:Y:S01]  /*b750*/  @!P0 IMAD.IADD R0, R0, 0x1, -R5 ;  /* 0x0000000100008824 */ /* 0x000fe200078e0a05 */
[----:B------:R-:W-:Y:S02]  /*b760*/  @!P0 IADD3 R4, PT, PT, R4, 0x1, RZ ;  /* 0x0000000104048810 */ /* 0x000fe40007ffe0ff */
[----:B------:R-:W-:Y:S02]  /*b770*/  ISETP.NE.AND P0, PT, R7, RZ, PT ;  /* 0x000000ff0700720c */ /* 0x000fe40003f05270 */
[----:B------:R-:W-:Y:S02]  /*b780*/  ISETP.GE.U32.AND P2, PT, R0, R5, PT ;  /* 0x000000050000720c */ /* 0x000fe40003f46070 */
[----:B------:R-:W-:-:S04]  /*b790*/  LOP3.LUT R0, R2, R7, RZ, 0x3c, !PT ;  /* 0x0000000702007212 */ /* 0x000fc800078e3cff */
[----:B------:R-:W-:-:S07]  /*b7a0*/  ISETP.GE.AND P1, PT, R0, RZ, PT ;  /* 0x000000ff0000720c */ /* 0x000fce0003f26270 */
[----:B------:R-:W-:-:S06]  /*b7b0*/  @P2 VIADD R4, R4, 0x1 ;  /* 0x0000000104042836 */ /* 0x000fcc0000000000 */
[----:B------:R-:W-:Y:S02]  /*b7c0*/  @!P1 IADD3 R4, PT, PT, -R4, RZ, RZ ;  /* 0x000000ff04049210 */ /* 0x000fe40007ffe1ff */
[----:B------:R-:W-:-:S04]  /*b7d0*/  @!P0 LOP3.LUT R4, RZ, R7, RZ, 0x33, !PT ;  /* 0x00000007ff048212 */ /* 0x000fc800078e33ff */
[C---:B------:R-:W-:Y:S01]  /*b7e0*/  IADD3 R0, PT, PT, -R4.reuse, RZ, RZ ;  /* 0x000000ff04007210 */ /* 0x040fe20007ffe1ff */
[----:B-----5:R-:W-:-:S04]  /*b7f0*/  IMAD R3, R4, UR5, R3 ;  /* 0x0000000504037c24 */ /* 0x020fc8000f8e0203 */
[----:B------:R-:W-:-:S04]  /*b800*/  IMAD R0, R7, R0, R2 ;  /* 0x0000000007007224 */ /* 0x000fc800078e0202 */
[----:B------:R-:W-:-:S04]  /*b810*/  IMAD R3, R0, UR4, R3 ;  /* 0x0000000400037c24 */ /* 0x000fc8000f8e0203 */
[----:B-1----:R-:W-:-:S05]  /*b820*/  IMAD.WIDE R8, R3, 0x4, R8 ;  /* 0x0000000403087825 */ /* 0x002fca00078e0208 */
[----:B------:R1:W-:Y:S02]  /*b830*/  STG.E desc[UR44][R8.64], R25 ;  /* 0x0000001908007986 */ /* 0x0003e4000c10192c */
.L_x_215:
[----:B------:R-:W-:Y:S05]  /*b840*/  BSYNC.RECONVERGENT B0 ;  /* 0x0000000000007941 */ /* 0x000fea0003800200 */
.L_x_214:
[----:B------:R-:W-:Y:S01]  /*b850*/  UISETP.NE.AND UP0, UPT, UR41, URZ, UPT ;  /* 0x000000ff2900728c */ /* 0x000fe2000bf05270 */
[----:B------:R-:W-:-:S08]  /*b860*/  NOP ;  /* 0x0000000000007918 */ /* 0x000fd00000000000 */
[----:B------:R-:W-:Y:S05]  /*b870*/  BRA.U UP0, `(.L_x_216) ;  /* 0x0000000100087547 */ /* 0x000fea000b800000 */
[----:B------:R-:W-:Y:S05]  /*b880*/  BPT.TRAP 0x1 ;  /* 0x000000040000795c */ /* 0x000fea0000300000 */
[----:B------:R-:W-:Y:S05]  /*b890*/  BPT.TRAP 0x1 ;  /* 0x000000040000795c */ /* 0x000fea0000300000 */
.L_x_216:
[----:B------:R-:W-:Y:S01]  /*b8a0*/  IADD3 R3, PT, PT, R61, 0x1c0a0, RZ ;  /* 0x0001c0a03d037810 */ /* 0x000fe20007ffe0ff */
[----:B------:R-:W-:-:S03]  /*b8b0*/  UISETP.NE.AND UP0, UPT, UR41, URZ, UPT ;  /* 0x000000ff2900728c */ /* 0x000fc6000bf05270 */
[----:B------:R-:W-:-:S04]  /*b8c0*/  PRMT R0, R62, 0x654, R3 ;  /* 0x000006543e007816 */ /* 0x000fc80000000003 */
[----:B--2---:R2:W-:Y:S02]  /*b8d0*/  SYNCS.ARRIVE.TRANS64.RED.A1T0 RZ, [R0+URZ], RZ ;  /* 0x000000ff00ff79a7 */ /* 0x0045e400081004ff */
[----:B------:R-:W-:Y:S05]  /*b8e0*/  BRA.U UP0, `(.L_x_217) ;  /* 0x0000000100047547 */ /* 0x000fea000b800000 */
[----:B------:R-:W-:Y:S05]  /*b8f0*/  BPT.TRAP 0x1 ;  /* 0x000000040000795c */ /* 0x000fea0000300000 */
.L_x_217:
[----:B------:R4:W-:Y:S01]  /*b900*/  SYNCS.ARRIVE.TRANS64.A1T0 RZ, [R61+URZ+0x1c0b0], RZ ;  /* 0x01c0b0ff3dff79a7 */ /* 0x0009e200081000ff */
[----:B------:R-:W-:-:S09]  /*b910*/  UISETP.NE.AND UP0, UPT, UR39, URZ, UPT ;  /* 0x000000ff2700728c */ /* 0x000fd2000bf05270 */
[----:B------:R-:W-:Y:S05]  /*b920*/  BRA.U !UP0, `(.L_x_218) ;  /* 0x0000000108047547 */ /* 0x000fea000b800000 */
[----:B------:R-:W-:Y:S05]  /*b930*/  BPT.TRAP 0x1 ;  /* 0x000000040000795c */ /* 0x000fea0000300000 */
.L_x_218:
[----:B------:R-:W-:Y:S01]  /*b940*/  ULOP3.LUT UR4, UR42, 0x1, URZ, 0x3c, !UPT ;  /* 0x000000012a047892 */ /* 0x000fe2000f8e3cff */
[----:B--2---:R-:W-:-:S05]  /*b950*/  LOP3.LUT R0, R27, 0x80, RZ, 0xfc, !PT ;  /* 0x000000801b007812 */ /* 0x004fca00078efcff */
[----:B-1----:R-:W-:-:S05]  /*b960*/  IMAD.U32 R4, RZ, RZ, UR4 ;  /* 0x00000004ff047e24 */ /* 0x002fca000f8e00ff */
[----:B------:R-:W-:-:S04]  /*b970*/  SHF.L.U32 R4, R4, 0x1f, RZ ;  /* 0x0000001f04047819 */ /* 0x000fc800000006ff */
[----:B------:R-:W1:Y:S02]  /*b980*/  SYNCS.PHASECHK.TRANS64.TRYWAIT P0, [R61+URZ+0x1c080], R4 ;  /* 0x01c080043d0075a7 */ /* 0x000e6400080011ff */
[----:B-1----:R-:W-:Y:S05]  /*b990*/  @!P0 BRA `(.L_x_219) ;  /* 0x0000010c00f88947 */ /* 0x002fea0003800000 */
.L_x_439:
[----:B------:R-:W-:Y:S01]  /*b9a0*/  R2UR UR4, R0 ;  /* 0x00000000000472ca */ /* 0x000fe200000e0000 */
[----:B------:R-:W-:-:S12]  /*b9b0*/  UISETP.NE.AND UP0, UPT, UR39, URZ, UPT ;  /* 0x000000ff2700728c */ /* 0x000fd8000bf05270 */
[----:B------:R-:W2:Y:S02]  /*b9c0*/  LDTM.x2 R24, tmem[UR4] ;  /* 0x00000004001879ee */ /* 0x000ea400080c0000 */
[----:B--2---:R-:W-:Y:S05]  /*b9d0*/  BRA.U !UP0, `(.L_x_220) ;  /* 0x0000000108047547 */ /* 0x004fea000b800000 */
[----:B------:R-:W-:Y:S05]  /*b9e0*/  BPT.TRAP 0x1 ;  /* 0x000000040000795c */ /* 0x000fea0000300000 */
.L_x_220:
[----:B------:R-:W-:Y:S01]  /*b9f0*/  PRMT R33, R62, 0x654, R33 ;  /* 0x000006543e217816 */ /* 0x000fe20000000021 */
[----:B------:R-:W-:-:S03]  /*ba00*/  UISETP.NE.AND UP0, UPT, UR41, URZ, UPT ;  /* 0x000000ff2900728c */ /* 0x000fc6000bf05270 */
[----:B------:R2:W-:Y:S06]  /*ba10*/  SYNCS.ARRIVE.TRANS64.RED.A1T0 RZ, [R33+URZ], RZ ;  /* 0x000000ff21ff79a7 */ /* 0x0005ec00081004ff */
[----:B------:R-:W-:Y:S05]  /*ba20*/  BRA.U UP0, `(.L_x_221) ;  /* 0x0000000100047547 */ /* 0x000fea000b800000 */
[----:B------:R-:W-:Y:S05]  /*ba30*/  BPT.TRAP 0x1 ;  /* 0x000000040000795c */ /* 0x000fea0000300000 */
.L_x_221:
[----:B------:R-:W-:-:S04]  /*ba40*/  MOV R0, UR43 ;  /* 0x0000002b00007c02 */ /* 0x000fc80008000f00 */
[----:B------:R-:W-:-:S04]  /*ba50*/  SHF.L.U32 R0, R0, 0x1f, RZ ;  /* 0x0000001f00007819 */ /* 0x000fc800000006ff */
[----:B------:R-:W5:Y:S02]  /*ba60*/  SYNCS.PHASECHK.TRANS64.TRYWAIT P0, [R61+URZ+0x1c098], R0 ;  /* 0x01c098003d0075a7 */ /* 0x000f6400080011ff */
[----:B-----5:R-:W-:Y:S05]  /*ba70*/  @!P0 BRA `(.L_x_222) ;  /* 0x0000010c00d48947 */ /* 0x020fea0003800000 */
.L_x_440:
[----:B------:R-:W-:-:S09]  /*ba80*/  UISETP.NE.AND UP0, UPT, UR41, URZ, UPT ;  /* 0x000000ff2900728c */ /* 0x000fd2000bf05270 */
[----:B------:R-:W-:Y:S05]  /*ba90*/  BRA.U UP0, `(.L_x_223) ;  /* 0x0000000100047547 */ /* 0x000fea000b800000 */
[----:B------:R-:W-:Y:S05]  /*baa0*/  BPT.TRAP 0x1 ;  /* 0x000000040000795c */ /* 0x000fea0000300000 */
.L_x_223:
[----:B------:R-:W-:Y:S01]  /*bab0*/  SHF.L.U32 R0, R57, 0x1f, RZ ;  /* 0x0000001f39007819 */ /* 0x000fe200000006ff */
[----:B------:R1:W1:Y:S01]  /*bac0*/  MUFU.RCP R3, R24 ;  /* 0x0000001800037308 */ /* 0x0002620000001000 */
[----:B------:R-:W-:Y:S02]  /*bad0*/  BSSY B0, `(.L_x_224) ;  /* 0x0000003000007945 */ /* 0x000fe40003800000 */
[----:B------:R-:W5:Y:S02]  /*bae0*/  SYNCS.PHASECHK.TRANS64.TRYWAIT P0, [R61+URZ+0x1c0c8], R0 ;  /* 0x01c0c8003d0075a7 */ /* 0x000f6400080011ff */
[----:B-1---5:R-:W-:Y:S05]  /*baf0*/  @!P0 BRA `(.L_x_225) ;  /* 0x0000010c00c88947 */ /* 0x022fea0003800000 */
.L_x_441:
[----:B------:R-:W-:Y:S05]  /*bb00*/  BSYNC B0 ;  /* 0x0000000000007941 */ /* 0x000fea0003800000 */
.L_x_224:
[----:B------:R-:W1:Y:S01]  /*bb10*/  LDCU UR4, c[0x0][0x708] ;  /* 0x0000e100ff0477ac */ /* 0x000e620008000800 */
[----:B------:R-:W-:-:S04]  /*bb20*/  FFMA R0, -R24, R3, 1 ;  /* 0x3f80000018007423 */ /* 0x000fc80000000103 */
[----:B------:R-:W-:Y:S01]  /*bb30*/  FFMA R0, R3, R0, R3 ;  /* 0x0000000003007223 */ /* 0x000fe20000000003 */
[----:B-1----:R-:W-:-:S03]  /*bb40*/  MOV R3, UR4 ;  /* 0x0000000400037c02 */ /* 0x002fc60008000f00 */
[----:B--2---:R-:W-:Y:S01]  /*bb50*/  FFMA R33, R0, UR4, RZ ;  /* 0x0000000400217c23 */ /* 0x004fe200080000ff */
[----:B------:R-:W1:Y:S03]  /*bb60*/  FCHK P0, R3, R24 ;  /* 0x0000001803007302 */ /* 0x000e660000000000 */
[----:B------:R-:W-:-:S04]  /*bb70*/  FFMA R4, -R24, R33, UR4 ;  /* 0x0000000418047e23 */ /* 0x000fc80008000121 */
[----:B------:R-:W-:Y:S01]  /*bb80*/  FFMA R33, R0, R4, R33 ;  /* 0x0000000400217223 */ /* 0x000fe20000000021 */
[----:B-1----:R-:W-:Y:S06]  /*bb90*/  @!P0 BRA `(.L_x_226) ;  /* 0x00000000000c8947 */ /* 0x002fec0003800000 */
[----:B------:R-:W-:Y:S02]  /*bba0*/  MOV R4, 0xbbc0 ;  /* 0x0000bbc000047802 */ /* 0x000fe40000000f00 */
[----:B---34-:R-:W-:Y:S05]  /*bbb0*/  CALL.REL.NOINC `($__internal_3_$__cuda_sm3x_div_rn_noftz_f32_slowpath) ;  /* 0x0000011800a07944 */ /* 0x018fea0003c00000 */
[----:B------:R-:W-:-:S07]  /*bbc0*/  MOV R33, R34 ;  /* 0x0000002200217202 */ /* 0x000fce0000000f00 */
.L_x_226:
[----:B------:R-:W-:Y:S01]  /*bbd0*/  LOP3.LUT R0, R27, 0x180, RZ, 0xfc, !PT ;  /* 0x000001801b007812 */ /* 0x000fe200078efcff */
[----:B------:R-:W-:Y:S05]  /*bbe0*/  WARPSYNC.ALL ;  /* 0x0000000000007948 */ /* 0x000fea0003800000 */
[----:B------:R-:W-:Y:S02]  /*bbf0*/  R2UR UR4, R0 ;  /* 0x00000000000472ca */ /* 0x000fe400000e0000 */
[----:B------:R-:W1:Y:S11]  /*bc00*/  S2R R0, SR_SWINHI ;  /* 0x0000000000007919 */ /* 0x000e760000002f00 */
[----:B------:R-:W2:Y:S01]  /*bc10*/  LDTM.x16 R4, tmem[UR4] ;  /* 0x00000004000479ee */ /* 0x000ea20008240000 */
[----:B------:R-:W-:-:S02]  /*bc20*/  MOV R34, R61 ;  /* 0x0000003d00227202 */ /* 0x000fc40000000f00 */
[----:B-1----:R-:W-:Y:S01]  /*bc30*/  MOV R35, R0 ;  /* 0x0000000000237202 */ /* 0x002fe20000000f00 */
[----:B--2---:R-:W-:Y:S02]  /*bc40*/  FMUL2 R6, R33.F32, R6.F32x2.HI_LO ;  /* 0x000000062106724a */ /* 0x004fe40000040000 */
[----:B------:R-:W-:-:S04]  /*bc50*/  IMAD.WIDE.U32 R34, R26, 0x2, R34 ;  /* 0x000000021a227825 */ /* 0x000fc800078e0022 */
[C---:B------:R-:W-:Y:S02]  /*bc60*/  FMUL2 R20, R33.reuse.F32, R8.F32x2.HI_LO ;  /* 0x000000082114724a */ /* 0x040fe40000040000 */
[----:B------:R-:W-:Y:S01]  /*bc70*/  FMUL2 R4, R33.F32, R4.F32x2.HI_LO ;  /* 0x000000042104724a */ /* 0x000fe20000040000 */
[----:B------:R-:W-:Y:S01]  /*bc80*/  F2FP.F16.F32.PACK_AB R9, R7, R6 ;  /* 0x000000060709723e */ /* 0x000fe200000000ff */
[C---:B------:R-:W-:Y:S01]  /*bc90*/  FMUL2 R30, R33.reuse.F32, R10.F32x2.HI_LO ;  /* 0x0000000a211e724a */ /* 0x040fe20000040000 */
[C---:B------:R-:W-:Y:S01]  /*bca0*/  IADD3 R0, P1, PT, R34.reuse, 0x18010, RZ ;  /* 0x0001801022007810 */ /* 0x040fe20007f3e0ff */
[C---:B------:R-:W-:Y:S01]  /*bcb0*/  FMUL2 R12, R33.reuse.F32, R12.F32x2.HI_LO ;  /* 0x0000000c210c724a */ /* 0x040fe20000040000 */
        /* <DEDUP_REMOVED lines=26> */
[----:B------:R-:W3:Y:S01]  /*be60*/  LDC.64 R14, c[0x4][R14] ;  /* 0x010000000e0e7b82 */ /* 0x000ee20000000a00 */
        /* <DEDUP_REMOVED lines=10> */
.L_x_227:
        /* <DEDUP_REMOVED lines=52> */
.L_x_228:
        /* <DEDUP_REMOVED lines=52> */
.L_x_229:
[----:B------:R-:W2:Y:S01]  /*c590*/  LDCU.64 UR4, c[0x0][0x880] ;  /* 0x00011000ff0477ac */ /* 0x000ea20008000a00 */
[----:B------:R-:W5:Y:S01]  /*c5a0*/  S2R R0, SR_SWINHI ;  /* 0x0000000000007919 */ /* 0x000f620000002f00 */
[----:B------:R-:W-:Y:S02]  /*c5b0*/  LOP3.LUT R27, R27, 0x1b0, RZ, 0xfc, !PT ;  /* 0x000001b01b1b7812 */ /* 0x000fe400078efcff */
[----:B--2---:R-:W-:-:S04]  /*c5c0*/  ISETP.NE.U32.AND P0, PT, RZ, UR4, PT ;  /* 0x00000004ff007c0c */ /* 0x004fc8000bf05070 */
[----:B------:R-:W-:Y:S01]  /*c5d0*/  ISETP.NE.AND.EX P0, PT, RZ, UR5, PT, P0 ;  /* 0x00000005ff007c0c */ /* 0x000fe2000bf05300 */
[----:B------:R-:W-:Y:S05]  /*c5e0*/  WARPSYNC.ALL ;  /* 0x0000000000007948 */ /* 0x000fea0003800000 */
[----:B------:R-:W-:Y:S02]  /*c5f0*/  R2UR UR4, R27 ;  /* 0x000000001b0472ca */ /* 0x000fe400000e0000 */
[----:B------:R-:W-:Y:S02]  /*c600*/  MOV R30, R61 ;  /* 0x0000003d001e7202 */ /* 0x000fe40000000f00 */
[----:B-----5:R-:W-:-:S03]  /*c610*/  MOV R31, R0 ;  /* 0x00000000001f7202 */ /* 0x020fc60000000f00 */
[----:B------:R-:W-:-:S06]  /*c620*/  IMAD.WIDE.U32 R30, R26, 0x2, R30 ;  /* 0x000000021a1e7825 */ /* 0x000fcc00078e001e */
[----:B-1----:R-:W1:Y:S01]  /*c630*/  LDTM.x16 R4, tmem[UR4] ;  /* 0x00000004000479ee */ /* 0x002e620008240000 */
[C---:B------:R-:W-:Y:S02]  /*c640*/  IADD3 R28, P1, PT, R30.reuse, 0x18060, RZ ;  /* 0x000180601e1c7810 */ /* 0x040fe40007f3e0ff */
[----:B------:R-:W-:-:S03]  /*c650*/  IADD3 R3, P2, PT, R30, 0x18070, RZ ;  /* 0x000180701e037810 */ /* 0x000fc60007f5e0ff */
[--C-:B------:R-:W-:Y:S02]  /*c660*/  IMAD.X R29, RZ, RZ, R31.reuse, P1 ;  /* 0x000000ffff1d7224 */ /* 0x100fe400008e061f */
[----:B------:R-:W-:-:S05]  /*c670*/  IMAD.X R31, RZ, RZ, R31, P2 ;  /* 0x000000ffff1f7224 */ /* 0x000fca00010e061f */
[----:B------:R-:W-:-:S04]  /*c680*/  SHF.R.U64 R0, R3, 0x3, R31 ;  /* 0x0000000303007819 */ /* 0x000fc8000000121f */
[----:B------:R-:W-:Y:S01]  /*c690*/  LOP3.LUT R30, R3, 0x70, R0, 0x78, !PT ;  /* 0x00000070031e7812 */ /* 0x000fe200078e7800 */
[C---:B-1----:R-:W-:Y:S01]  /*c6a0*/  FMUL2 R20, R33.reuse.F32, R8.F32x2.HI_LO ;  /* 0x000000082114724a */ /* 0x042fe20000040000 */
[C---:B------:R-:W-:Y:S01]  /*c6b0*/  SHF.R.U64 R9, R28.reuse, 0x3, R29 ;  /* 0x000000031c097819 */ /* 0x040fe2000000121d */
[C---:B------:R-:W-:Y:S02]  /*c6c0*/  FMUL2 R4, R33.reuse.F32, R4.F32x2.HI_LO ;  /* 0x000000042104724a */ /* 0x040fe40000040000 */
[C---:B------:R-:W-:Y:S01]  /*c6d0*/  FMUL2 R6, R33.reuse.F32, R6.F32x2.HI_LO ;  /* 0x000000062106724a */ /* 0x040fe20000040000 */
[----:B------:R-:W-:Y:S01]  /*c6e0*/  LOP3.LUT R28, R28, 0x70, R9, 0x78, !PT ;  /* 0x000000701c1c7812 */ /* 0x000fe200078e7809 */
[----:B------:R-:W-:Y:S01]  /*c6f0*/  FMUL2 R26, R33.F32, R10.F32x2.HI_LO ;  /* 0x0000000a211a724a */ /* 0x000fe20000040000 */
[----:B------:R-:W-:Y:S01]  /*c700*/  F2FP.F16.F32.PACK_AB R8, R5, R4 ;  /* 0x000000040508723e */ /* 0x000fe200000000ff */
[----:B------:R-:W-:Y:S01]  /*c710*/  FMUL2 R12, R33.F32, R12.F32x2.HI_LO ;  /* 0x0000000c210c724a */ /* 0x000fe20000040000 */
[----:B------:R-:W-:Y:S01]  /*c720*/  F2FP.F16.F32.PACK_AB R9, R7, R6 ;  /* 0x000000060709723e */ /* 0x000fe200000000ff */
[----:B------:R-:W-:Y:S01]  /*c730*/  FMUL2 R14, R33.F32, R14.F32x2.HI_LO ;  /* 0x0000000e210e724a */ /* 0x000fe20000040000 */
[----:B------:R-:W-:Y:S01]  /*c740*/  F2FP.F16.F32.PACK_AB R10, R21, R20 ;  /* 0x00000014150a723e */ /* 0x000fe200000000ff */
[----:B------:R-:W-:Y:S01]  /*c750*/  FMUL2 R16, R33.F32, R16.F32x2.HI_LO ;  /* 0x000000102110724a */ /* 0x000fe20000040000 */
[----:B------:R-:W-:Y:S01]  /*c760*/  F2FP.F16.F32.PACK_AB R11, R27, R26 ;  /* 0x0000001a1b0b723e */ /* 0x000fe200000000ff */
[----:B------:R-:W-:Y:S01]  /*c770*/  FMUL2 R18, R33.F32, R18.F32x2.HI_LO ;  /* 0x000000122112724a */ /* 0x000fe20000040000 */
[----:B------:R-:W-:-:S02]  /*c780*/  F2FP.F16.F32.PACK_AB R4, R13, R12 ;  /* 0x0000000c0d04723e */ /* 0x000fc400000000ff */
[----:B------:R-:W-:Y:S01]  /*c790*/  F2FP.F16.F32.PACK_AB R5, R15, R14 ;  /* 0x0000000e0f05723e */ /* 0x000fe200000000ff */
[----:B------:R1:W-:Y:S01]  /*c7a0*/  ST.E.128 desc[UR44][R28.64], R8 ;  /* 0x000000081c007985 */ /* 0x0003e2000c101d2c */
        /* <DEDUP_REMOVED lines=9> */
[----:B------:R-:W-:Y:S05]  /*c840*/  @!P0 BRA `(.L_x_230) ;  /* 0x0000000400388947 */ /* 0x000fea0003800000 */
[C---:B------:R-:W-:Y:S01]  /*c850*/  FSETP.GEU.AND P1, PT, R24.reuse, 1.175494350822287508e-38, PT ;  /* 0x008000001800780b */ /* 0x040fe20003f2e000 */
[----:B------:R-:W5:Y:S01]  /*c860*/  LDC R3, c[0x0][0x904] ;  /* 0x00024100ff037b82 */ /* 0x000f620000000800 */
[----:B------:R-:W-:Y:S01]  /*c870*/  MOV R0, 0x3e055027 ;  /* 0x3e05502700007802 */ /* 0x000fe20000000f00 */
[----:B------:R-:W3:Y:S01]  /*c880*/  LDCU.64 UR4, c[0x0][0x908] ;  /* 0x00012100ff0477ac */ /* 0x000ee20008000a00 */
[----:B-1----:R-:W-:Y:S01]  /*c890*/  FSEL R7, RZ, -23, P1 ;  /* 0xc1b80000ff077808 */ /* 0x002fe20000800000 */
[----:B------:R-:W-:Y:S08]  /*c8a0*/  BSSY.RECONVERGENT B0, `(.L_x_230) ;  /* 0x0000048000007945 */ /* 0x000ff00003800200 */
[----:B------:R-:W-:-:S05]  /*c8b0*/  @!P1 FMUL R24, R24, 8388608 ;  /* 0x4b00000018189820 */ /* 0x000fca0000400000 */
[C---:B------:R-:W-:Y:S02]  /*c8c0*/  IADD3 R9, PT, PT, R24.reuse, -0x3f2aaaab, RZ ;  /* 0xc0d5555518097810 */ /* 0x040fe40007ffe0ff */
[C---:B------:R-:W-:Y:S02]  /*c8d0*/  FSETP.NEU.AND P1, PT, R24.reuse, RZ, PT ;  /* 0x000000ff1800720b */ /* 0x040fe40003f2d000 */
[----:B------:R-:W-:Y:S02]  /*c8e0*/  LOP3.LUT R9, R9, 0xff800000, RZ, 0xc0, !PT ;  /* 0xff80000009097812 */ /* 0x000fe400078ec0ff */
[----:B-----5:R-:W-:Y:S02]  /*c8f0*/  ISETP.NE.AND P0, PT, R3, 0x1, PT ;  /* 0x000000010300780c */ /* 0x020fe40003f05270 */
[-C--:B------:R-:W-:Y:S02]  /*c900*/  IADD3 R5, PT, PT, R24, -R9.reuse, RZ ;  /* 0x8000000918057210 */ /* 0x080fe40007ffe0ff */
[----:B------:R-:W-:-:S03]  /*c910*/  I2FP.F32.S32 R6, R9 ;  /* 0x0000000900067245 */ /* 0x000fc60000201400 */
[----:B------:R-:W-:Y:S02]  /*c920*/  FADD R5, R5, -1 ;  /* 0xbf80000005057421 */ /* 0x000fe40000000000 */
[----:B------:R-:W-:Y:S02]  /*c930*/  FFMA R6, R6, 1.1920928955078125e-07, R7 ;  /* 0x3400000006067823 */ /* 0x000fe40000000007 */
[----:B------:R-:W-:-:S04]  /*c940*/  FFMA R0, R5, -R0, 0.14084610342979431152 ;  /* 0x3e1039f605007423 */ /* 0x000fc80000000800 */
[----:B------:R-:W-:Y:S01]  /*c950*/  FFMA R4, R5, R0, -0.12148627638816833496 ;  /* 0xbdf8cdcc05047423 */ /* 0x000fe20000000000 */
[----:B---3--:R-:W-:Y:S01]  /*c960*/  IMAD.HI.U32 R0, R59, UR4, RZ ;  /* 0x000000043b007c27 */ /* 0x008fe2000f8e00ff */
[----:B------:R-:W1:Y:S03]  /*c970*/  LDCU UR4, c[0x0][0x380] ;  /* 0x00007000ff0477ac */ /* 0x000e660008000800 */
[C---:B------:R-:W-:Y:S01]  /*c980*/  FFMA R4, R5.reuse, R4, 0.13980610668659210205 ;  /* 0x3e0f295505047423 */ /* 0x040fe20000000004 */
[----:B------:R-:W-:Y:S01]  /*c990*/  SHF.R.U32.HI R0, RZ, UR5, R0 ;  /* 0x00000005ff007c19 */ /* 0x000fe20008011600 */
[----:B------:R-:W3:Y:S02]  /*c9a0*/  LDCU UR5, c[0x0][0x700] ;  /* 0x0000e000ff0577ac */ /* 0x000ee40008000800 */
[----:B------:R-:W-:Y:S01]  /*c9b0*/  FFMA R4, R5, R4, -0.16684235632419586182 ;  /* 0xbe2ad8b905047423 */ /* 0x000fe20000000004 */
[----:B------:R-:W-:-:S03]  /*c9c0*/  SEL R0, R59, R0, !P0 ;  /* 0x000000003b007207 */ /* 0x000fc60004000000 */
[C---:B------:R-:W-:Y:S01]  /*c9d0*/  FFMA R4, R5.reuse, R4, 0.20012299716472625732 ;  /* 0x3e4ced0b05047423 */ /* 0x040fe20000000004 */
[----:B------:R-:W-:Y:S02]  /*c9e0*/  ISETP.GT.U32.AND P0, PT, R24, 0x7f7fffff, PT ;  /* 0x7f7fffff1800780c */ /* 0x000fe40003f04070 */
[----:B------:R-:W-:Y:S01]  /*c9f0*/  IADD3 R0, PT, PT, -R0, RZ, RZ ;  /* 0x000000ff00007210 */ /* 0x000fe20007ffe1ff */
[----:B------:R-:W-:-:S04]  /*ca00*/  FFMA R4, R5, R4, -0.24999669194221496582 ;  /* 0xbe7fff2205047423 */ /* 0x000fc80000000004 */
[----:B------:R-:W-:Y:S01]  /*ca10*/  FFMA R4, R5, R4, 0.33333182334899902344 ;  /* 0x3eaaaa7805047423 */ /* 0x000fe20000000004 */
[----:B------:R-:W-:Y:S01]  /*ca20*/  IMAD R7, R3, R0, R59 ;  /* 0x0000000003077224 */ /* 0x000fe200078e023b */
[----:B------:R-:W-:Y:S02]  /*ca30*/  MOV R3, 0x7f800000 ;  /* 0x7f80000000037802 */ /* 0x000fe40000000f00 */
[----:B------:R-:W-:Y:S02]  /*ca40*/  FFMA R4, R5, R4, -0.5 ;  /* 0xbf00000005047423 */ /* 0x000fe40000000004 */
[----:B------:R-:W-:Y:S02]  /*ca50*/  LEA R7, R7, R58, 0x8 ;  /* 0x0000003a07077211 */ /* 0x000fe400078e40ff */
[----:B------:R-:W-:-:S04]  /*ca60*/  FMUL R4, R5, R4 ;  /* 0x0000000405047220 */ /* 0x000fc80000400000 */
[----:B------:R-:W-:-:S04]  /*ca70*/  FFMA R5, R5, R4, R5 ;  /* 0x0000000405057223 */ /* 0x000fc80000000005 */
[----:B------:R-:W-:Y:S01]  /*ca80*/  FFMA R5, R6, 0.69314718246459960938, R5 ;  /* 0x3f31721806057823 */ /* 0x000fe20000000005 */
[----:B------:R-:W-:Y:S01]  /*ca90*/  @P0 FFMA R5, R24, R3, +INF ;  /* 0x7f80000018050423 */ /* 0x000fe20000000003 */
[----:B------:R-:W-:-:S04]  /*caa0*/  IADD3 R3, PT, PT, R7, 0x80, RZ ;  /* 0x0000008007037810 */ /* 0x000fc80007ffe0ff */
[----:B-1----:R-:W-:Y:S02]  /*cab0*/  ISETP.GE.AND P0, PT, R3, UR4, PT ;  /* 0x0000000403007c0c */ /* 0x002fe4000bf06270 */
[----:B------:R-:W-:-:S05]  /*cac0*/  FSEL R0, R5, -INF , P1 ;  /* 0xff80000005007808 */ /* 0x000fca0000800000 */
[----:B---3--:R-:W-:-:S06]  /*cad0*/  FFMA R25, R25, UR5, R0 ;  /* 0x0000000519197c23 */ /* 0x008fcc0008000000 */
[----:B------:R-:W-:Y:S05]  /*cae0*/  @P0 BRA `(.L_x_231) ;  /* 0x00000000008c0947 */ /* 0x000fea0003800000 */
[----:B------:R-:W1:Y:S01]  /*caf0*/  LDC R7, c[0x0][0x38c] ;  /* 0x0000e300ff077b82 */ /* 0x000e620000000800 */
[----:B------:R-:W3:Y:S01]  /*cb00*/  LDCU UR6, c[0x0][0x890] ;  /* 0x00011200ff0677ac */ /* 0x000ee20008000800 */
[----:B------:R-:W5:Y:S01]  /*cb10*/  LDCU.64 UR4, c[0x0][0x888] ;  /* 0x00011100ff0477ac */ /* 0x000f620008000a00 */
[----:B---3--:R-:W-:Y:S01]  /*cb20*/  IMAD R3, R22, UR6, R3 ;  /* 0x0000000616037c24 */ /* 0x008fe2000f8e0203 */
[----:B-1----:R-:W-:-:S04]  /*cb30*/  IABS R5, R7 ;  /* 0x0000000700057213 */ /* 0x002fc80000000000 */
[----:B------:R-:W1:Y:S08]  /*cb40*/  I2F.RP R10, R5 ;  /* 0x00000005000a7306 */ /* 0x000e700000209400 */
[----:B-1----:R-:W1:Y:S02]  /*cb50*/  MUFU.RCP R8, R10 ;  /* 0x0000000a00087308 */ /* 0x002e640000001000 */
[----:B-1----:R-:W-:-:S06]  /*cb60*/  IADD3 R8, PT, PT, R8, 0xffffffe, RZ ;  /* 0x0ffffffe08087810 */ /* 0x002fcc0007ffe0ff */
[----:B------:R1:W3:Y:S02]  /*cb70*/  F2I.FTZ.U32.TRUNC.NTZ R9, R8 ;  /* 0x0000000800097305 */ /* 0x0002e4000021f000 */
[----:B-1----:R-:W-:Y:S02]  /*cb80*/  HFMA2 R8, -RZ, RZ, 0, 0 ;  /* 0x00000000ff087431 */ /* 0x002fe400000001ff */
[----:B---3--:R-:W-:-:S04]  /*cb90*/  IMAD.MOV R0, RZ, RZ, -R9 ;  /* 0x000000ffff007224 */ /* 0x008fc800078e0a09 */
        /* <DEDUP_REMOVED lines=24> */
.L_x_231:
[----:B------:R-:W-:Y:S05]  /*cd20*/  BSYNC.RECONVERGENT B0 ;  /* 0x0000000000007941 */ /* 0x000fea0003800200 */
.L_x_230:
[----:B------:R-:W-:Y:S01]  /*cd30*/  UISETP.NE.AND UP0, UPT, UR41, URZ, UPT ;  /* 0x000000ff2900728c */ /* 0x000fe2000bf05270 */
[----:B------:R-:W-:-:S08]  /*cd40*/  NOP ;  /* 0x0000000000007918 */ /* 0x000fd00000000000 */
[----:B------:R-:W-:Y:S05]  /*cd50*/  BRA.U UP0, `(.L_x_232) ;  /* 0x0000000100087547 */ /* 0x000fea000b800000 */
[----:B------:R-:W-:Y:S05]  /*cd60*/  BPT.TRAP 0x1 ;  /* 0x000000040000795c */ /* 0x000fea0000300000 */
[----:B------:R-:W-:Y:S05]  /*cd70*/  BPT.TRAP 0x1 ;  /* 0x000000040000795c */ /* 0x000fea0000300000 */
.L_x_232:
[----:B------:R-:W-:Y:S01]  /*cd80*/  IADD3 R3, PT, PT, R61, 0x1c0a8, RZ ;  /* 0x0001c0a83d037810 */ /* 0x000fe20007ffe0ff */
[----:B------:R-:W-:-:S03]  /*cd90*/  UISETP.NE.AND UP0, UPT, UR41, URZ, UPT ;  /* 0x000000ff2900728c */ /* 0x000fc6000bf05270 */
[----:B------:R-:W-:-:S04]  /*cda0*/  PRMT R3, R62, 0x654, R3 ;  /* 0x000006543e037816 */ /* 0x000fc80000000003 */
[----:B--2---:R2:W-:Y:S02]  /*cdb0*/  SYNCS.ARRIVE.TRANS64.RED.A1T0 RZ, [R3+URZ], RZ ;  /* 0x000000ff03ff79a7 */ /* 0x0045e400081004ff */
[----:B------:R-:W-:Y:S05]  /*cdc0*/  BRA.U UP0, `(.L_x_233) ;  /* 0x0000000100047547 */ /* 0x000fea000b800000 */
[----:B------:R-:W-:Y:S05]  /*cdd0*/  BPT.TRAP 0x1 ;  /* 0x000000040000795c */ /* 0x000fea0000300000 */
.L_x_233:
[----:B------:R1:W-:Y:S01]  /*cde0*/  SYNCS.ARRIVE.TRANS64.A1T0 RZ, [R61+URZ+0x1c0b8], RZ ;  /* 0x01c0b8ff3dff79a7 */ /* 0x0003e200081000ff */
[----:B------:R-:W-:Y:S01]  /*cdf0*/  LOP3.LUT R57, R57, 0x1, RZ, 0x3c, !PT ;  /* 0x0000000139397812 */ /* 0x000fe200078e3cff */
[----:B------:R-:W-:-:S12]  /*ce00*/  ULOP3.LUT UR43, UR43, 0x1, URZ, 0x3c, !UPT ;  /* 0x000000012b2b7892 */ /* 0x000fd8000f8e3cff */
.L_x_92:
[----:B------:R-:W-:Y:S05]  /*ce10*/  BSYNC B7 ;  /* 0x0000000000077941 */ /* 0x000fea0003800000 */
.L_x_91:
[----:B------:R-:W5:Y:S01]  /*ce20*/  LDCU UR4, c[0x0][0x900] ;  /* 0x00012000ff0477ac */ /* 0x000f620008000800 */
[----:B------:R-:W-:-:S04]  /*ce30*/  IADD3 R59, PT, PT, R59, UR36, RZ ;  /* 0x000000243b3b7c10 */ /* 0x000fc8000fffe0ff */
[----:B-----5:R-:W-:-:S13]  /*ce40*/  ISETP.GE.AND P0, PT, R59, UR4, PT ;  /* 0x000000043b007c0c */ /* 0x020fda000bf06270 */
[----:B------:R-:W-:Y:S05]  /*ce50*/  @!P0 BRA `(.L_x_234) ;  /* 0xffffff7800208947 */ /* 0x000fea000383ffff */
[----:B------:R-:W-:Y:S05]  /*ce60*/  BSYNC B8 ;  /* 0x0000000000087941 */ /* 0x000fea0003800000 */
.L_x_90:
[----:B------:R-:W-:Y:S05]  /*ce70*/  EXIT ;  /* 0x000000000000794d */ /* 0x000fea0003800000 */
.L_x_27:
[----:B------:R-:W-:-:S08]  /*ce80*/  NOP ;  /* 0x0000000000007918 */ /* 0x000fd00000000000 */
[----:B------:R-:W1:Y:S02]  /*ce90*/  USETMAXREG.TRY_ALLOC.CTAPOOL UP0, 0xc0 ;  /* 0x000000c0000079c8 */ /* 0x000e640008000600 */
[----:B-1----:R-:W-:Y:S05]  /*cea0*/  BRA.U !UP0, `(.L_x_27) ;  /* 0xfffffffd08f47547 */ /* 0x002fea000b83ffff */
[----:B------:R-:W1:Y:S08]  /*ceb0*/  LDC R0, c[0x0][0x900] ;  /* 0x00024000ff007b82 */ /* 0x000e700000000800 */
[----:B------:R-:W2:Y:S01]  /*cec0*/  S2UR UR43, SR_CgaCtaId ;  /* 0x00000000002b79c3 */ /* 0x000ea20000008800 */
[----:B-1----:R-:W-:-:S13]  /*ced0*/  ISETP.LE.AND P0, PT, R0, UR36, PT ;  /* 0x0000002400007c0c */ /* 0x002fda000bf03270 */
[----:B--2---:R-:W-:Y:S05]  /*cee0*/  @P0 EXIT ;  /* 0x000000000000094d */ /* 0x004fea0003800000 */
[----:B------:R-:W-:Y:S02]  /*cef0*/  UISETP.NE.AND UP0, UPT, UR56, URZ, UPT ;  /* 0x000000ff3800728c */ /* 0x000fe4000bf05270 */
[----:B------:R-:W-:Y:S01]  /*cf00*/  USHF.L.U32 UR46, UR8, 0x3, URZ ;  /* 0x00000003082e7899 */ /* 0x000fe200080006ff */
[----:B------:R-:W-:Y:S01]  /*cf10*/  UMOV UR45, 0x400 ;  /* 0x00000400002d7882 */ /* 0x000fe20000000000 */
[----:B------:R-:W-:Y:S02]  /*cf20*/  USEL UR48, UR7, UR4, UP0 ;  /* 0x0000000407307287 */ /* 0x000fe40008000000 */
[----:B------:R-:W-:Y:S02]  /*cf30*/  ULEA UR45, UR43, UR45, 0x18 ;  /* 0x0000002d2b2d7291 */ /* 0x000fe4000f8ec0ff */
[----:B------:R-:W-:Y:S02]  /*cf40*/  ULOP3.LUT UR9, UR46, 0x8, URZ, 0x3c, !UPT ;  /* 0x000000082e097892 */ /* 0x000fe4000f8e3cff */
[----:B------:R-:W-:-:S02]  /*cf50*/  UIADD3 UR46, UPT, UPT, UR46, 0x1c0d0, UR45 ;  /* 0x0001c0d02e2e7890 */ /* 0x000fc4000fffe02d */
[----:B------:R-:W-:Y:S02]  /*cf60*/  USEL UR47, UR6, UR5, UP0 ;  /* 0x00000005062f7287 */ /* 0x000fe40008000000 */
[----:B------:R-:W-:Y:S02]  /*cf70*/  ULOP3.LUT UR48, UR48, 0x1, URZ, 0xc0, !UPT ;  /* 0x0000000130307892 */ /* 0x000fe4000f8ec0ff */
[----:B------:R-:W-:Y:S01]  /*cf80*/  UIADD3 UR45, UPT, UPT, UR9, 0x1c0d0, UR45 ;  /* 0x0001c0d0092d7890 */ /* 0x000fe2000fffe02d */
[----:B------:R-:W-:Y:S01]  /*cf90*/  UMOV UR54, URZ ;  /* 0x000000ff00367c82 */ /* 0x000fe20008000000 */
[----:B------:R-:W-:Y:S01]  /*cfa0*/  UMOV UR53, 0x1 ;  /* 0x0000000100357882 */ /* 0x000fe20000000000 */
[----:B------:R-:W-:Y:S01]  /*cfb0*/  UMOV UR52, 0x1 ;  /* 0x0000000100347882 */ /* 0x000fe20000000000 */
[----:B------:R-:W-:-:S08]  /*cfc0*/  UMOV UR51, URZ ;  /* 0x000000ff00337c82 */ /* 0x000fd00008000000 */
.L_x_286:
[----:B------:R-:W1:Y:S01]  /*cfd0*/  LDCU.64 UR6, c[0x0][0x908] ;  /* 0x00012100ff0677ac */ /* 0x000e620008000a00 */
[----:B--2---:R-:W2:Y:S01]  /*cfe0*/  LDCU UR8, c[0x0][0x904] ;  /* 0x00012080ff0877ac */ /* 0x004ea20008000800 */
[----:B---3--:R-:W3:Y:S01]  /*cff0*/  LDCU.64 UR4, c[0x0][0x380] ;  /* 0x00007000ff0477ac */ /* 0x008ee20008000a00 */
[----:B-1----:R-:W-:Y:S02]  /*d000*/  UIMAD.WIDE.U32 UR10, UR36, UR6, URZ ;  /* 0x00000006240a72a5 */ /* 0x002fe4000f8e00ff */
[----:B--2---:R-:W-:Y:S02]  /*d010*/  UISETP.NE.AND UP0, UPT, UR8, 0x1, UPT ;  /* 0x000000010800788c */ /* 0x004fe4000bf05270 */
[----:B------:R-:W-:-:S04]  /*d020*/  USHF.R.U32.HI UR6, URZ, UR7, UR11 ;  /* 0x00000007ff067299 */ /* 0x000fc8000801160b */
[----:B------:R-:W-:Y:S02]  /*d030*/  USEL UR6, UR36, UR6, !UP0 ;  /* 0x0000000624067287 */ /* 0x000fe4000c000000 */
[----:B---3--:R-:W-:Y:S02]  /*d040*/  UISETP.NE.AND UP0, UPT, UR5, URZ, UPT ;  /* 0x000000ff0500728c */ /* 0x008fe4000bf05270 */
[----:B------:R-:W-:-:S04]  /*d050*/  UIADD3 UR6, UPT, UPT, -UR6, URZ, URZ ;  /* 0x000000ff06067290 */ /* 0x000fc8000fffe1ff */
[----:B------:R-:W-:-:S04]  /*d060*/  UIMAD UR6, UR8, UR6, UR36 ;  /* 0x00000006080672a4 */ /* 0x000fc8000f8e0224 */
[----:B------:R-:W-:-:S04]  /*d070*/  USHF.L.U32 UR6, UR6, 0x8, URZ ;  /* 0x0000000806067899 */ /* 0x000fc800080006ff */
[----:B------:R-:W-:-:S09]  /*d080*/  UISETP.GE.OR UP0, UPT, UR6, UR4, !UP0 ;  /* 0x000000040600728c */ /* 0x000fd2000c706670 */
[----:B----4-:R-:W-:Y:S05]  /*d090*/  BRA.U UP0, `(.L_x_235) ;  /* 0x000000b900707547 */ /* 0x010fea000b800000 */
[----:B------:R-:W-:Y:S02]  /*d0a0*/  UIADD3 UR4, UPT, UPT, UR6, 0x100, URZ ;  /* 0x0000010006047890 */ /* 0x000fe4000fffe0ff */
        /* <DEDUP_REMOVED lines=9> */
[----:B------:R-:W-:-:S04]  /*d140*/  USEL UR41, UR7, UR5, UP0 ;  /* 0x0000000507297287 */ /* 0x000fc80008000000 */
[----:B------:R-:W-:-:S04]  /*d150*/  UISETP.LT.AND UP0, UPT, UR41, 0x2, UPT ;  /* 0x000000022900788c */ /* 0x000fc8000bf01270 */
[----:B------:R-:W-:Y:S02]  /*d160*/  USEL UR50, UR41, 0x2, UP0 ;  /* 0x0000000229327887 */ /* 0x000fe40008000000 */
[----:B------:R-:W-:Y:S02]  /*d170*/  UISETP.NE.AND UP0, UPT, UR48, URZ, UPT ;  /* 0x000000ff3000728c */ /* 0x000fe4000bf05270 */
[----:B------:R-:W-:-:S07]  /*d180*/  UIADD3 UR7, UPT, UPT, UR41, -UR50, URZ ;  /* 0x8000003229077290 */ /* 0x000fce000fffe0ff */
[----:B------:R-:W-:Y:S05]  /*d190*/  BRA.U UP0, `(.L_x_236) ;  /* 0x0000000100047547 */ /* 0x000fea000b800000 */
[----:B------:R-:W-:Y:S05]  /*d1a0*/  BPT.TRAP 0x1 ;  /* 0x000000040000795c */ /* 0x000fea0000300000 */
.L_x_236:
[----:B------:R-:W1:Y:S01]  /*d1b0*/  S2UR UR4, SR_CgaCtaId ;  /* 0x00000000000479c3 */ /* 0x000e620000008800 */
[----:B------:R-:W-:Y:S01]  /*d1c0*/  UISETP.NE.AND UP0, UPT, UR56, URZ, UPT ;  /* 0x000000ff3800728c */ /* 0x000fe2000bf05270 */
[----:B------:R-:W-:Y:S02]  /*d1d0*/  UMOV UR5, 0x400 ;  /* 0x0000040000057882 */ /* 0x000fe40000000000 */
[----:B-1----:R-:W-:Y:S02]  /*d1e0*/  ULEA UR4, UR4, UR5, 0x18 ;  /* 0x0000000504047291 */ /* 0x002fe4000f8ec0ff */
[----:B------:R-:W-:Y:S02]  /*d1f0*/  USEL UR5, UR52, UR53, UP0 ;  /* 0x0000003534057287 */ /* 0x000fe40008000000 */
[----:B------:R-:W-:-:S04]  /*d200*/  UIADD3 UR6, UPT, UPT, UR4, 0x1c088, URZ ;  /* 0x0001c08804067890 */ /* 0x000fc8000fffe0ff */
[----:B------:R-:W-:Y:S01]  /*d210*/  @UP0 UIADD3 UR6, UPT, UPT, UR4, 0x1c078, URZ ;  /* 0x0001c07804060890 */ /* 0x000fe2000fffe0ff */
[----:B------:R-:W-:-:S04]  /*d220*/  MOV R3, UR5 ;  /* 0x0000000500037c02 */ /* 0x000fc80008000f00 */
[----:B------:R-:W-:-:S04]  /*d230*/  SHF.L.U32 R3, R3, 0x1f, RZ ;  /* 0x0000001f03037819 */ /* 0x000fc800000006ff */
[----:B------:R-:W1:Y:S02]  /*d240*/  SYNCS.PHASECHK.TRANS64.TRYWAIT P0, [UR6], R3 ;  /* 0x00000003ff0075a7 */ /* 0x000e640008001106 */
[----:B-1----:R-:W-:Y:S05]  /*d250*/  @!P0 BRA `(.L_x_237) ;  /* 0x000000f800048947 */ /* 0x002fea0003800000 */
.L_x_443:
[----:B------:R-:W-:Y:S01]  /*d260*/  UISETP.GE.AND UP0, UPT, UR7, 0x1, UPT ;  /* 0x000000010700788c */ /* 0x000fe2000bf06270 */
[----:B------:R-:W-:Y:S01]  /*d270*/  HFMA2 R16, -RZ, RZ, 0, 0 ;  /* 0x00000000ff107431 */ /* 0x000fe200000001ff */
[----:B------:R-:W-:Y:S01]  /*d280*/  MOV R17, 0xff800000 ;  /* 0xff80000000117802 */ /* 0x000fe20000000f00 */
[----:B------:R-:W-:-:S06]  /*d290*/  UMOV UR49, URZ ;  /* 0x000000ff00317c82 */ /* 0x000fcc0008000000 */
[----:B------:R-:W-:Y:S05]  /*d2a0*/  BRA.U !UP0, `(.L_x_238) ;  /* 0x00000045086c7547 */ /* 0x000fea000b800000 */
[----:B------:R-:W-:Y:S01]  /*d2b0*/  ULOP3.LUT UR38, URZ, UR50, URZ, 0x33, !UPT ;  /* 0x00000032ff267292 */ /* 0x000fe2000f8e33ff */
[----:B------:R-:W-:Y:S01]  /*d2c0*/  MOV R16, RZ ;  /* 0x000000ff00107202 */ /* 0x000fe20000000f00 */
[----:B------:R-:W2:Y:S01]  /*d2d0*/  LDCU UR37, c[0x0][0x704] ;  /* 0x0000e080ff2577ac */ /* 0x000ea20008000800 */
[----:B------:R-:W-:Y:S01]  /*d2e0*/  MOV R156, 0xff800000 ;  /* 0xff800000009c7802 */ /* 0x000fe20000000f00 */
[----:B------:R-:W-:-:S04]  /*d2f0*/  UIADD3 UR38, UPT, UPT, UR41, UR38, URZ ;  /* 0x0000002629267290 */ /* 0x000fc8000fffe0ff */
.L_x_259:
[----:B------:R-:W3:Y:S01]  /*d300*/  S2R R2, SR_TID.X ;  /* 0x0000000000027919 */ /* 0x000ee20000002100 */
[----:B------:R-:W-:Y:S01]  /*d310*/  UISETP.NE.AND UP0, UPT, UR56, URZ, UPT ;  /* 0x000000ff3800728c */ /* 0x000fe2000bf05270 */
[----:B------:R-:W-:-:S03]  /*d320*/  UMOV UR4, 0x20 ;  /* 0x0000002000047882 */ /* 0x000fc60000000000 */
[----:B------:R-:W-:Y:S01]  /*d330*/  USEL UR4, UR4, 0xa0, UP0 ;  /* 0x000000a004047887 */ /* 0x000fe20008000000 */
[----:B---3--:R-:W-:-:S05]  /*d340*/  IMAD.U32 R18, R2, 0x10000, RZ ;  /* 0x0001000002127824 */ /* 0x008fca00078e00ff */
[----:B------:R-:W-:-:S05]  /*d350*/  LOP3.LUT R18, R18, 0x600000, RZ, 0xc0, !PT ;  /* 0x0060000012127812 */ /* 0x000fca00078ec0ff */
[----:B-1----:R-:W-:Y:S01]  /*d360*/  VIADD R0, R18, UR4 ;  /* 0x0000000412007c36 */ /* 0x002fe20008000000 */
[----:B------:R-:W-:Y:S02]  /*d370*/  USEL UR4, UR51, UR54, UP0 ;  /* 0x0000003633047287 */ /* 0x000fe40008000000 */
[----:B------:R-:W-:-:S03]  /*d380*/  UISETP.GT.U32.AND UP0, UPT, UR47, 0x1, UPT ;  /* 0x000000012f00788c */ /* 0x000fc6000bf04070 */
[----:B------:R-:W1:Y:S02]  /*d390*/  SHFL.IDX PT, R0, R0, RZ, 0x1f ;  /* 0x00001fff00007589 */ /* 0x000e6400000e0000 */
[----:B-1----:R-:W-:-:S04]  /*d3a0*/  R2UR UR40, R0 ;  /* 0x00000000002872ca */ /* 0x002fc800000e0000 */
[----:B--2---:R-:W-:Y:S11]  /*d3b0*/  BRA.U UP0, `(.L_x_239) ;  /* 0x0000000100047547 */ /* 0x004ff6000b800000 */
[----:B--2---:R-:W-:Y:S05]  /*d3c0*/  BPT.TRAP 0x1 ;  /* 0x000000040000795c */ /* 0x004fea0000300000 */
.L_x_239:
[----:B------:R-:W1:Y:S01]  /*d3d0*/  S2UR UR39, SR_CgaCtaId ;  /* 0x00000000002779c3 */ /* 0x000e620000008800 */
[----:B------:R-:W-:Y:S01]  /*d3e0*/  UISETP.NE.AND UP0, UPT, UR56, URZ, UPT ;  /* 0x000000ff3800728c */ /* 0x000fe2000bf05270 */
[----:B------:R-:W-:Y:S01]  /*d3f0*/  IMAD.U32 R3, RZ, RZ, UR4 ;  /* 0x00000004ff037e24 */ /* 0x000fe2000f8e00ff */
[----:B------:R-:W-:Y:S01]  /*d400*/  UMOV UR5, 0x400 ;  /* 0x0000040000057882 */ /* 0x000fe20000000000 */
[----:B------:R-:W-:Y:S01]  /*d410*/  SHF.R.U32.HI R2, RZ, 0x5, R2 ;  /* 0x00000005ff027819 */ /* 0x000fe20000011602 */
[----:B------:R-:W-:Y:S01]  /*d420*/  USEL UR4, URZ, 0x80, UP0 ;  /* 0x00000080ff047887 */ /* 0x000fe20008000000 */
[----:B------:R-:W-:Y:S02]  /*d430*/  SHF.R.U32.HI R22, RZ, 0x15, R18 ;  /* 0x00000015ff167819 */ /* 0x000fe40000011612 */
[----:B------:R-:W-:Y:S02]  /*d440*/  SHF.L.U32 R3, R3, 0x1f, RZ ;  /* 0x0000001f03037819 */ /* 0x000fe400000006ff */
[----:B------:R-:W-:-:S02]  /*d450*/  LOP3.LUT R19, R2, 0x3, RZ, 0xc0, !PT ;  /* 0x0000000302137812 */ /* 0x000fc400078ec0ff */
[----:B------:R-:W-:Y:S02]  /*d460*/  LOP3.LUT R18, R18, UR4, RZ, 0xfc, !PT ;  /* 0x0000000412127c12 */ /* 0x000fe4000f8efcff */
[----:B------:R-:W-:Y:S01]  /*d470*/  ISETP.NE.AND P0, PT, R19, R22, PT ;  /* 0x000000161300720c */ /* 0x000fe20003f05270 */
[----:B-1----:R-:W-:-:S04]  /*d480*/  ULEA UR39, UR39, UR5, 0x18 ;  /* 0x0000000527277291 */ /* 0x002fc8000f8ec0ff */
[----:B------:R-:W-:Y:S02]  /*d490*/  UIADD3 UR5, UPT, UPT, UR39, 0x1c060, URZ ;  /* 0x0001c06027057890 */ /* 0x000fe4000fffe0ff */
[----:B------:R-:W-:-:S09]  /*d4a0*/  @UP0 UIADD3 UR5, UPT, UPT, UR39, 0x1c050, URZ ;  /* 0x0001c05027050890 */ /* 0x000fd2000fffe0ff */
[----:B------:R-:W1:Y:S02]  /*d4b0*/  SYNCS.PHASECHK.TRANS64.TRYWAIT P1, [UR5], R3 ;  /* 0x00000003ff0075a7 */ /* 0x000e640008021105 */
[----:B-1----:R-:W-:Y:S05]  /*d4c0*/  @!P1 BRA `(.L_x_240) ;  /* 0x000000f400809947 */ /* 0x002fea0003800000 */
.L_x_445:
[----:B------:R-:W-:Y:S05]  /*d4d0*/  @!P0 BRA `(.L_x_241) ;  /* 0x0000000000408947 */ /* 0x000fea0003800000 */
[----:B------:R-:W-:Y:S01]  /*d4e0*/  MOV R14, 0x8 ;  /* 0x00000008000e7802 */ /* 0x000fe20000000f00 */
[----:B------:R-:W3:Y:S01]  /*d4f0*/  LDCU.64 UR6, c[0x4][0xb0] ;  /* 0x01001600ff0677ac */ /* 0x000ee20008000a00 */
[----:B------:R-:W-:Y:S02]  /*d500*/  HFMA2 R12, -RZ, RZ, 0, 5.9604644775390625e-08 ;  /* 0x00000001ff0c7431 */ /* 0x000fe400000001ff */
[----:B------:R-:W-:Y:S01]  /*d510*/  IMAD.MOV.U32 R8, RZ, RZ, 0x192 ;  /* 0x00000192ff087424 */ /* 0x000fe200078e00ff */
[----:B------:R-:W4:Y:S01]  /*d520*/  LDCU.64 UR4, c[0x4][0xb8] ;  /* 0x01001700ff0477ac */ /* 0x000f220008000a00 */
[----:B------:R-:W1:Y:S01]  /*d530*/  LDC.64 R14, c[0x4][R14] ;  /* 0x010000000e0e7b82 */ /* 0x000e620000000a00 */
[----:B------:R-:W-:Y:S01]  /*d540*/  IMAD.MOV.U32 R13, RZ, RZ, RZ ;  /* 0x000000ffff0d7224 */ /* 0x000fe200078e00ff */
[----:B------:R-:W5:Y:S01]  /*d550*/  LDCU.64 UR8, c[0x4][0x10] ;  /* 0x01000200ff0877ac */ /* 0x000f620008000a00 */
[----:B---3--:R-:W-:Y:S01]  /*d560*/  IMAD.U32 R4, RZ, RZ, UR6 ;  /* 0x00000006ff047e24 */ /* 0x008fe2000f8e00ff */
[----:B------:R-:W-:Y:S01]  /*d570*/  MOV R5, UR7 ;  /* 0x0000000700057c02 */ /* 0x000fe20008000f00 */
[----:B----4-:R-:W-:Y:S01]  /*d580*/  IMAD.U32 R6, RZ, RZ, UR4 ;  /* 0x00000004ff067e24 */ /* 0x010fe2000f8e00ff */
[----:B------:R-:W-:Y:S01]  /*d590*/  MOV R7, UR5 ;  /* 0x0000000500077c02 */ /* 0x000fe20008000f00 */
[----:B-----5:R-:W-:Y:S01]  /*d5a0*/  IMAD.U32 R10, RZ, RZ, UR8 ;  /* 0x00000008ff0a7e24 */ /* 0x020fe2000f8e00ff */
[----:B------:R-:W-:-:S02]  /*d5b0*/  MOV R11, UR9 ;  /* 0x00000009000b7c02 */ /* 0x000fc40008000f00 */
[----:B------:R-:W-:-:S07]  /*d5c0*/  LEPC R20, `(.L_x_241) ;  /* 0x000000001014794e */ /* 0x000fce0000000000 */
[----:B-12---:R-:W-:Y:S05]  /*d5d0*/  CALL.ABS.NOINC R14 ;  /* 0x000000000e007343 */ /* 0x006fea0003c00000 */
.L_x_241:
[C---:B-1----:R-:W-:Y:S01]  /*d5e0*/  VIADD R0, R18.reuse, 0x20 ;  /* 0x0000002012007836 */ /* 0x042fe20000000000 */
[----:B------:R-:W-:Y:S05]  /*d5f0*/  WARPSYNC.ALL ;  /* 0x0000000000007948 */ /* 0x000fea0003800000 */
[----:B------:R-:W-:Y:S02]  /*d600*/  SHF.R.U32.HI R0, RZ, 0x15, R0 ;  /* 0x00000015ff007819 */ /* 0x000fe40000011600 */
[----:B------:R-:W-:Y:S02]  /*d610*/  R2UR UR4, R18 ;  /* 0x00000000120472ca */ /* 0x000fe400000e0000 */
[----:B------:R-:W-:-:S11]  /*d620*/  ISETP.NE.AND P0, PT, R19, R0, PT ;  /* 0x000000001300720c */ /* 0x000fd60003f05270 */
[----:B------:R-:W1:Y:S02]  /*d630*/  LDTM.x32 R124, tmem[UR4] ;  /* 0x00000004007c79ee */ /* 0x000e6400082c0000 */
[----:B-1----:R-:W-:Y:S05]  /*d640*/  @!P0 BRA `(.L_x_242) ;  /* 0x0000000000408947 */ /* 0x002fea0003800000 */
[----:B------:R-:W-:Y:S01]  /*d650*/  MOV R14, 0x8 ;  /* 0x00000008000e7802 */ /* 0x000fe20000000f00 */
[----:B------:R-:W1:Y:S01]  /*d660*/  LDCU.64 UR8, c[0x4][0xb0] ;  /* 0x01001600ff0877ac */ /* 0x000e620008000a00 */
[----:B------:R-:W-:Y:S02]  /*d670*/  HFMA2 R12, -RZ, RZ, 0, 5.9604644775390625e-08 ;  /* 0x00000001ff0c7431 */ /* 0x000fe400000001ff */
[----:B------:R-:W-:Y:S01]  /*d680*/  IMAD.MOV.U32 R8, RZ, RZ, 0x192 ;  /* 0x00000192ff087424 */ /* 0x000fe200078e00ff */
[----:B------:R-:W3:Y:S01]  /*d690*/  LDCU.64 UR6, c[0x4][0xb8] ;  /* 0x01001700ff0677ac */ /* 0x000ee20008000a00 */
[----:B------:R-:W4:Y:S01]  /*d6a0*/  LDC.64 R14, c[0x4][R14] ;  /* 0x010000000e0e7b82 */ /* 0x000f220000000a00 */
[----:B------:R-:W-:Y:S01]  /*d6b0*/  IMAD.MOV.U32 R13, RZ, RZ, RZ ;  /* 0x000000ffff0d7224 */ /* 0x000fe200078e00ff */
[----:B------:R-:W5:Y:S01]  /*d6c0*/  LDCU.64 UR4, c[0x4][0x10] ;  /* 0x01000200ff0477ac */ /* 0x000f620008000a00 */
[----:B-1----:R-:W-:Y:S01]  /*d6d0*/  IMAD.U32 R4, RZ, RZ, UR8 ;  /* 0x00000008ff047e24 */ /* 0x002fe2000f8e00ff */
[----:B------:R-:W-:Y:S01]  /*d6e0*/  MOV R5, UR9 ;  /* 0x0000000900057c02 */ /* 0x000fe20008000f00 */
[----:B---3--:R-:W-:Y:S01]  /*d6f0*/  IMAD.U32 R6, RZ, RZ, UR6 ;  /* 0x00000006ff067e24 */ /* 0x008fe2000f8e00ff */
[----:B------:R-:W-:Y:S01]  /*d700*/  MOV R7, UR7 ;  /* 0x0000000700077c02 */ /* 0x000fe20008000f00 */
[----:B-----5:R-:W-:Y:S01]  /*d710*/  IMAD.U32 R10, RZ, RZ, UR4 ;  /* 0x00000004ff0a7e24 */ /* 0x020fe2000f8e00ff */
[----:B------:R-:W-:-:S02]  /*d720*/  MOV R11, UR5 ;  /* 0x00000005000b7c02 */ /* 0x000fc40008000f00 */
[----:B------:R-:W-:-:S07]  /*d730*/  LEPC R20, `(.L_x_242) ;  /* 0x000000001014794e */ /* 0x000fce0000000000 */
[----:B--2-4-:R-:W-:Y:S05]  /*d740*/  CALL.ABS.NOINC R14 ;  /* 0x000000000e007343 */ /* 0x014fea0003c00000 */
.L_x_242:
[C---:B------:R-:W-:Y:S01]  /*d750*/  VIADD R0, R18.reuse, 0x40 ;  /* 0x0000004012007836 */ /* 0x040fe20000000000 */
[----:B------:R-:W-:Y:S05]  /*d760*/  WARPSYNC.ALL ;  /* 0x0000000000007948 */ /* 0x000fea0003800000 */
[----:B------:R-:W-:Y:S02]  /*d770*/  SHF.R.U32.HI R0, RZ, 0x15, R0 ;  /* 0x00000015ff007819 */ /* 0x000fe40000011600 */
[----:B------:R-:W-:Y:S02]  /*d780*/  R2UR UR4, R18 ;  /* 0x00000000120472ca */ /* 0x000fe400000e0000 */
[----:B------:R-:W-:-:S11]  /*d790*/  ISETP.NE.AND P0, PT, R19, R0, PT ;  /* 0x000000001300720c */ /* 0x000fd60003f05270 */
[----:B------:R-:W1:Y:S02]  /*d7a0*/  LDTM.x32 R92, tmem[UR4+0x20] ;  /* 0x00002004005c79ee */ /* 0x000e6400082c0000 */
        /* <DEDUP_REMOVED lines=17> */
.L_x_243:
        /* <DEDUP_REMOVED lines=23> */
.L_x_244:
[C---:B------:R-:W-:Y:S01]  /*da30*/  FMNMX3 R3, R156.reuse, R124, R128, !PT ;  /* 0x0000007c9c037276 */ /* 0x040fe20007800080 */
[----:B------:R-:W-:Y:S05]  /*da40*/  WARPSYNC.ALL ;  /* 0x0000000000007948 */ /* 0x000fea0003800000 */
[C---:B------:R-:W-:Y:S02]  /*da50*/  FMNMX3 R0, R156.reuse, R125, R129, !PT ;  /* 0x0000007d9c007276 */ /* 0x040fe40007800081 */
[----:B------:R-:W-:Y:S02]  /*da60*/  FMNMX3 R5, R156, R126, R130, !PT ;  /* 0x0000007e9c057276 */ /* 0x000fe40007800082 */
[----:B------:R-:W-:-:S02]  /*da70*/  FMNMX3 R3, R3, R132, R136, !PT ;  /* 0x0000008403037276 */ /* 0x000fc40007800088 */
[----:B------:R-:W-:Y:S02]  /*da80*/  FMNMX3 R0, R0, R133, R137, !PT ;  /* 0x0000008500007276 */ /* 0x000fe40007800089 */
[----:B------:R-:W-:Y:S02]  /*da90*/  FMNMX3 R6, R156, R127, R131, !PT ;  /* 0x0000007f9c067276 */ /* 0x000fe40007800083 */
[----:B------:R-:W-:Y:S02]  /*daa0*/  FMNMX3 R5, R5, R134, R138, !PT ;  /* 0x0000008605057276 */ /* 0x000fe4000780008a */
[----:B------:R-:W-:Y:S02]  /*dab0*/  FMNMX3 R3, R3, R140, R144, !PT ;  /* 0x0000008c03037276 */ /* 0x000fe40007800090 */
[----:B------:R-:W-:Y:S02]  /*dac0*/  FMNMX3 R0, R0, R141, R145, !PT ;  /* 0x0000008d00007276 */ /* 0x000fe40007800091 */
[----:B------:R-:W-:-:S02]  /*dad0*/  FMNMX3 R6, R6, R135, R139, !PT ;  /* 0x0000008706067276 */ /* 0x000fc4000780008b */
[----:B------:R-:W-:Y:S02]  /*dae0*/  FMNMX3 R5, R5, R142, R146, !PT ;  /* 0x0000008e05057276 */ /* 0x000fe40007800092 */
[----:B------:R-:W-:Y:S02]  /*daf0*/  R2UR UR4, R18 ;  /* 0x00000000120472ca */ /* 0x000fe400000e0000 */
[----:B------:R-:W-:Y:S02]  /*db00*/  FMNMX3 R3, R3, R148, R152, !PT ;  /* 0x0000009403037276 */ /* 0x000fe40007800098 */
[----:B------:R-:W-:Y:S02]  /*db10*/  FMNMX3 R0, R0, R149, R153, !PT ;  /* 0x0000009500007276 */ /* 0x000fe40007800099 */
[----:B------:R-:W-:Y:S02]  /*db20*/  FMNMX3 R6, R6, R143, R147, !PT ;  /* 0x0000008f06067276 */ /* 0x000fe40007800093 */
[----:B------:R-:W-:-:S02]  /*db30*/  FMNMX3 R5, R5, R150, R154, !PT ;  /* 0x0000009605057276 */ /* 0x000fc4000780009a */
[----:B------:R-:W-:Y:S02]  /*db40*/  FMNMX3 R3, R3, R92, R96, !PT ;  /* 0x0000005c03037276 */ /* 0x000fe40007800060 */
[----:B------:R-:W-:Y:S01]  /*db50*/  FMNMX3 R0, R0, R93, R97, !PT ;  /* 0x0000005d00007276 */ /* 0x000fe20007800061 */
[----:B------:R-:W1:Y:S01]  /*db60*/  LDTM.x32 R60, tmem[UR4+0x60] ;  /* 0x00006004003c79ee */ /* 0x000e6200082c0000 */
[----:B------:R-:W-:Y:S02]  /*db70*/  FMNMX3 R6, R6, R151, R155, !PT ;  /* 0x0000009706067276 */ /* 0x000fe4000780009b */
[----:B------:R-:W-:Y:S02]  /*db80*/  FMNMX3 R5, R5, R94, R98, !PT ;  /* 0x0000005e05057276 */ /* 0x000fe40007800062 */
        /* <DEDUP_REMOVED lines=28> */
[----:B-1----:R-:W-:Y:S02]  /*dd50*/  FMNMX3 R3, R3, R60, R64, !PT ;  /* 0x0000003c03037276 */ /* 0x002fe40007800040 */
        /* <DEDUP_REMOVED lines=15> */
[----:B------:R-:W-:Y:S02]  /*de50*/  ISETP.NE.AND P0, PT, R19, R22, PT ;  /* 0x000000161300720c */ /* 0x000fe40003f05270 */
[----:B------:R-:W-:Y:S02]  /*de60*/  FMNMX3 R17, R6, R87, R91, !PT ;  /* 0x0000005706117276 */ /* 0x000fe4000780005b */
[----:B------:R-:W-:-:S04]  /*de70*/  FMNMX3 R0, R4, R3, R0, !PT ;  /* 0x0000000304007276 */ /* 0x000fc80007800000 */
[----:B------:R-:W-:-:S04]  /*de80*/  FMNMX R17, R17, R0, !PT ;  /* 0x0000000011117209 */ /* 0x000fc80007800000 */
[----:B------:R-:W-:-:S04]  /*de90*/  FSETP.NEU.AND P1, PT, R17, -INF , PT ;  /* 0xff8000001100780b */ /* 0x000fc80003f2d000 */
[----:B------:R-:W-:Y:S01]  /*dea0*/  FSEL R157, R17, RZ, P1 ;  /* 0x000000ff119d7208 */ /* 0x000fe20000800000 */
[----:B------:R-:W-:Y:S08]  /*deb0*/  @!P0 BRA `(.L_x_245) ;  /* 0x0000000000408947 */ /* 0x000ff00003800000 */
        /* <DEDUP_REMOVED lines=16> */
.L_x_245:
[----:B------:R-:W-:Y:S05]  /*dfc0*/  WARPSYNC.ALL ;  /* 0x0000000000007948 */ /* 0x000fea0003800000 */
[----:B------:R-:W-:Y:S02]  /*dfd0*/  R2UR UR4, R18 ;  /* 0x00000000120472ca */ /* 0x000fe400000e0000 */
[----:B------:R-:W-:-:S11]  /*dfe0*/  ISETP.NE.AND P0, PT, RZ, UR48, PT ;  /* 0x00000030ff007c0c */ /* 0x000fd6000bf05270 */
[----:B------:R1:W-:Y:S02]  /*dff0*/  STTM.x2 tmem[UR4], R156 ;  /* 0x0000009c000079ed */ /* 0x0003e400080c0004 */
[----:B------:R-:W-:Y:S05]  /*e000*/  @P0 BRA `(.L_x_246) ;  /* 0x0000000000040947 */ /* 0x000fea0003800000 */
[----:B--2---:R-:W-:Y:S05]  /*e010*/  BPT.TRAP 0x1 ;  /* 0x000000040000795c */ /* 0x004fea0000300000 */
.L_x_246:
[----:B------:R-:W-:Y:S01]  /*e020*/  UISETP.NE.AND UP0, UPT, UR56, URZ, UPT ;  /* 0x000000ff3800728c */ /* 0x000fe2000bf05270 */
[----:B------:R-:W-:Y:S01]  /*e030*/  MOV R3, UR55 ;  /* 0x0000003700037c02 */ /* 0x000fe20008000f00 */
[----:B------:R-:W-:Y:S01]  /*e040*/  UIADD3 UR4, UPT, UPT, UR39, 0x1c080, URZ ;  /* 0x0001c08027047890 */ /* 0x000fe2000fffe0ff */
[----:B------:R-:W-:Y:S02]  /*e050*/  FSETP.NEU.AND P0, PT, R17, -INF , PT ;  /* 0xff8000001100780b */ /* 0x000fe40003f0d000 */
[----:B------:R-:W-:Y:S02]  /*e060*/  SHF.L.U32 R3, R3, 0x1f, RZ ;  /* 0x0000001f03037819 */ /* 0x000fe400000006ff */
[----:B------:R-:W-:-:S04]  /*e070*/  FSEL R0, R17, RZ, P0 ;  /* 0x000000ff11007208 */ /* 0x000fc80000000000 */
[----:B------:R-:W-:Y:S01]  /*e080*/  @UP0 UIADD3 UR4, UPT, UPT, UR39, 0x1c070, URZ ;  /* 0x0001c07027040890 */ /* 0x000fe2000fffe0ff */
[----:B--2---:R-:W-:Y:S01]  /*e090*/  FMUL R0, R0, -UR37 ;  /* 0x8000002500007c20 */ /* 0x004fe20008400000 */
[----:B------:R-:W-:-:S03]  /*e0a0*/  USEL UR39, UR52, UR53, UP0 ;  /* 0x0000003534277287 */ /* 0x000fc60008000000 */
[--C-:B------:R-:W-:Y:S01]  /*e0b0*/  FFMA2 R18, R124.F32x2.HI_LO, UR37.F32, R0.reuse.F32 ;  /* 0x000000257c127c49 */ /* 0x100fe20009200000 */
[----:B------:R-:W-:Y:S01]  /*e0c0*/  ULOP3.LUT UR39, UR39, 0x1, URZ, 0x3c, !UPT ;  /* 0x0000000127277892 */ /* 0x000fe2000f8e3cff */
[--C-:B------:R-:W-:Y:S02]  /*e0d0*/  FFMA2 R22, R126.F32x2.HI_LO, UR37.F32, R0.reuse.F32 ;  /* 0x000000257e167c49 */ /* 0x100fe40009200000 */
[----:B------:R-:W-:Y:S01]  /*e0e0*/  SYNCS.ARRIVE.TRANS64.A1T0 RZ, [UR4], RZ ;  /* 0x000000ffffff79a7 */ /* 0x000fe20008100004 */
[----:B------:R-:W-:Y:S01]  /*e0f0*/  FSETP.GEU.AND P4, PT, R18, -126, PT ;  /* 0xc2fc00001200780b */ /* 0x000fe20003f8e000 */
[--C-:B------:R-:W-:Y:S01]  /*e100*/  FFMA2 R124, R128.F32x2.HI_LO, UR37.F32, R0.reuse.F32 ;  /* 0x00000025807c7c49 */ /* 0x100fe20009200000 */
[----:B------:R-:W-:Y:S01]  /*e110*/  FSETP.GEU.AND P3, PT, R19, -126, PT ;  /* 0xc2fc00001300780b */ /* 0x000fe20003f6e000 */
[----:B------:R-:W-:Y:S01]  /*e120*/  FFMA2 R126, R130.F32x2.HI_LO, UR37.F32, R0.F32 ;  /* 0x00000025827e7c49 */ /* 0x000fe20009200000 */
[----:B------:R-:W-:Y:S02]  /*e130*/  FSETP.GEU.AND P2, PT, R22, -126, PT ;  /* 0xc2fc00001600780b */ /* 0x000fe40003f4e000 */
[----:B------:R-:W-:Y:S01]  /*e140*/  FSETP.GEU.AND P1, PT, R23, -126, PT ;  /* 0xc2fc00001700780b */ /* 0x000fe20003f2e000 */
[----:B------:R-:W2:Y:S01]  /*e150*/  SYNCS.PHASECHK.TRANS64.TRYWAIT P5, [UR46], R3 ;  /* 0x00000003ff0075a7 */ /* 0x000ea200080a112e */
[----:B------:R-:W-:-:S02]  /*e160*/  FSETP.GEU.AND P0, PT, R124, -126, PT ;  /* 0xc2fc00007c00780b */ /* 0x000fc40003f0e000 */
[----:B------:R-:W-:-:S03]  /*e170*/  FSETP.GEU.AND P6, PT, R125, -126, PT ;  /* 0xc2fc00007d00780b */ /* 0x000fc60003fce000 */
[----:B------:R-:W-:Y:S02]  /*e180*/  @!P4 FMUL R18, R18, 0.5 ;  /* 0x3f0000001212c820 */ /* 0x000fe40000400000 */
[----:B------:R-:W-:Y:S02]  /*e190*/  @!P3 FMUL R19, R19, 0.5 ;  /* 0x3f0000001313b820 */ /* 0x000fe40000400000 */
[----:B------:R-:W-:Y:S02]  /*e1a0*/  @!P2 FMUL R22, R22, 0.5 ;  /* 0x3f0000001616a820 */ /* 0x000fe40000400000 */
[----:B------:R-:W-:Y:S01]  /*e1b0*/  @!P1 FMUL R23, R23, 0.5 ;  /* 0x3f00000017179820 */ /* 0x000fe20000400000 */
[----:B------:R-:W3:Y:S08]  /*e1c0*/  MUFU.EX2 R18, R18 ;  /* 0x0000001200127308 */ /* 0x000ef00000000800 */
[----:B------:R-:W4:Y:S08]  /*e1d0*/  MUFU.EX2 R19, R19 ;  /* 0x0000001300137308 */ /* 0x000f300000000800 */
[----:B------:R-:W1:Y:S08]  /*e1e0*/  MUFU.EX2 R22, R22 ;  /* 0x0000001600167308 */ /* 0x000e700000000800 */
[----:B------:R-:W1:Y:S02]  /*e1f0*/  MUFU.EX2 R23, R23 ;  /* 0x0000001700177308 */ /* 0x000e640000000800 */
[----:B-1234-:R-:W-:Y:S05]  /*e200*/  @!P5 BRA `(.L_x_247) ;  /* 0x000000e80048d947 */ /* 0x01efea0003800000 */
.L_x_446:
[----:B------:R-:W-:Y:S01]  /*e210*/  @!P0 FMUL R124, R124, 0.5 ;  /* 0x3f0000007c7c8820 */ /* 0x000fe20000400000 */
[--C-:B------:R-:W-:Y:S01]  /*e220*/  FFMA2 R128, R132.F32x2.HI_LO, UR37.F32, R0.reuse.F32 ;  /* 0x0000002584807c49 */ /* 0x100fe20009200000 */
[----:B------:R-:W-:Y:S01]  /*e230*/  FSETP.GEU.AND P5, PT, R126, -126, PT ;  /* 0xc2fc00007e00780b */ /* 0x000fe20003fae000 */
[----:B------:R-:W-:Y:S01]  /*e240*/  @!P4 FMUL R18, R18, R18 ;  /* 0x000000121212c220 */ /* 0x000fe20000400000 */
[--C-:B------:R-:W-:Y:S01]  /*e250*/  FFMA2 R130, R134.F32x2.HI_LO, UR37.F32, R0.reuse.F32 ;  /* 0x0000002586827c49 */ /* 0x100fe20009200000 */
[----:B------:R-:W-:Y:S01]  /*e260*/  FSETP.GEU.AND P4, PT, R127, -126, PT ;  /* 0xc2fc00007f00780b */ /* 0x000fe20003f8e000 */
[----:B------:R-:W2:Y:S01]  /*e270*/  MUFU.EX2 R124, R124 ;  /* 0x0000007c007c7308 */ /* 0x000ea20000000800 */
[----:B------:R-:W-:Y:S01]  /*e280*/  @!P3 FMUL R19, R19, R19 ;  /* 0x000000131313b220 */ /* 0x000fe20000400000 */
[----:B------:R-:W-:Y:S01]  /*e290*/  FSETP.GEU.AND P3, PT, R128, -126, PT ;  /* 0xc2fc00008000780b */ /* 0x000fe20003f6e000 */
[----:B------:R-:W-:Y:S01]  /*e2a0*/  @!P2 FMUL R22, R22, R22 ;  /* 0x000000161616a220 */ /* 0x000fe20000400000 */
[----:B------:R-:W-:Y:S01]  /*e2b0*/  @!P1 FMUL R23, R23, R23 ;  /* 0x0000001717179220 */ /* 0x000fe20000400000 */
[----:B------:R-:W-:Y:S01]  /*e2c0*/  FSETP.GEU.AND P2, PT, R129, -126, PT ;  /* 0xc2fc00008100780b */ /* 0x000fe20003f4e000 */
[----:B------:R-:W-:Y:S01]  /*e2d0*/  @!P6 FMUL R125, R125, 0.5 ;  /* 0x3f0000007d7de820 */ /* 0x000fe20000400000 */
[----:B------:R-:W-:Y:S01]  /*e2e0*/  FSETP.GEU.AND P1, PT, R130, -126, PT ;  /* 0xc2fc00008200780b */ /* 0x000fe20003f2e000 */
[--C-:B------:R-:W-:Y:S01]  /*e2f0*/  FFMA2 R132, R136.F32x2.HI_LO, UR37.F32, R0.reuse.F32 ;  /* 0x0000002588847c49 */ /* 0x100fe20009200000 */
[----:B------:R-:W-:Y:S01]  /*e300*/  USHF.R.U32.HI UR4, URZ, 0x15, UR40 ;  /* 0x00000015ff047899 */ /* 0x000fe20008011628 */
[----:B------:R-:W-:Y:S01]  /*e310*/  @!P5 FMUL R126, R126, 0.5 ;  /* 0x3f0000007e7ed820 */ /* 0x000fe20000400000 */
[--C-:B------:R-:W-:Y:S01]  /*e320*/  FFMA2 R134, R138.F32x2.HI_LO, UR37.F32, R0.reuse.F32 ;  /* 0x000000258a867c49 */ /* 0x100fe20009200000 */
[----:B------:R-:W3:Y:S01]  /*e330*/  MUFU.EX2 R125, R125 ;  /* 0x0000007d007d7308 */ /* 0x000ee20000000800 */
[----:B------:R-:W-:Y:S01]  /*e340*/  @!P4 FMUL R127, R127, 0.5 ;  /* 0x3f0000007f7fc820 */ /* 0x000fe20000400000 */
[--C-:B------:R-:W-:Y:S01]  /*e350*/  FFMA2 R136, R140.F32x2.HI_LO, UR37.F32, R0.reuse.F32 ;  /* 0x000000258c887c49 */ /* 0x100fe20009200000 */
[----:B-1----:R-:W-:Y:S01]  /*e360*/  MOV R3, UR4 ;  /* 0x0000000400037c02 */ /* 0x002fe20008000f00 */
[----:B------:R-:W-:Y:S01]  /*e370*/  @!P3 FMUL R128, R128, 0.5 ;  /* 0x3f0000008080b820 */ /* 0x000fe20000400000 */
[----:B--2---:R-:W-:Y:S01]  /*e380*/  @!P0 FMUL R124, R124, R124 ;  /* 0x0000007c7c7c8220 */ /* 0x004fe20000400000 */
[----:B------:R-:W-:Y:S01]  /*e390*/  FSETP.GEU.AND P0, PT, R131, -126, PT ;  /* 0xc2fc00008300780b */ /* 0x000fe20003f0e000 */
[----:B------:R-:W-:Y:S01]  /*e3a0*/  @!P2 FMUL R129, R129, 0.5 ;  /* 0x3f0000008181a820 */ /* 0x000fe20000400000 */
[----:B------:R-:W-:Y:S01]  /*e3b0*/  @!P1 FMUL R130, R130, 0.5 ;  /* 0x3f00000082829820 */ /* 0x000fe20000400000 */
[----:B------:R-:W1:Y:S01]  /*e3c0*/  MUFU.EX2 R126, R126 ;  /* 0x0000007e007e7308 */ /* 0x000e620000000800 */
[--C-:B------:R-:W-:Y:S01]  /*e3d0*/  FFMA2 R138, R142.F32x2.HI_LO, UR37.F32, R0.reuse.F32 ;  /* 0x000000258e8a7c49 */ /* 0x100fe20009200000 */
[----:B------:R-:W-:Y:S01]  /*e3e0*/  UISETP.NE.AND UP0, UPT, UR56, URZ, UPT ;  /* 0x000000ff3800728c */ /* 0x000fe2000bf05270 */
[--C-:B------:R-:W-:Y:S01]  /*e3f0*/  FFMA2 R140, R144.F32x2.HI_LO, UR37.F32, R0.reuse.F32 ;  /* 0x00000025908c7c49 */ /* 0x100fe20009200000 */
[----:B------:R-:W-:Y:S01]  /*e400*/  ULOP3.LUT UR55, UR55, 0x1, URZ, 0x3c, !UPT ;  /* 0x0000000137377892 */ /* 0x000fe2000f8e3cff */
[--C-:B------:R-:W-:Y:S01]  /*e410*/  FFMA2 R142, R146.F32x2.HI_LO, UR37.F32, R0.reuse.F32 ;  /* 0x00000025928e7c49 */ /* 0x100fe20009200000 */
[----:B------:R-:W-:Y:S01]  /*e420*/  USEL UR52, UR39, UR52, UP0 ;  /* 0x0000003427347287 */ /* 0x000fe20008000000 */
[--C-:B------:R-:W-:Y:S01]  /*e430*/  FFMA2 R144, R148.F32x2.HI_LO, UR37.F32, R0.reuse.F32 ;  /* 0x0000002594907c49 */ /* 0x100fe20009200000 */
[----:B------:R-:W2:Y:S01]  /*e440*/  MUFU.EX2 R127, R127 ;  /* 0x0000007f007f7308 */ /* 0x000ea20000000800 */
[----:B---3--:R-:W-:Y:S01]  /*e450*/  @!P6 FMUL R125, R125, R125 ;  /* 0x0000007d7d7de220 */ /* 0x008fe20000400000 */
[----:B------:R-:W-:Y:S01]  /*e460*/  @!P0 FMUL R131, R131, 0.5 ;  /* 0x3f00000083838820 */ /* 0x000fe20000400000 */
[----:B------:R-:W-:Y:S01]  /*e470*/  FSETP.GEU.AND P6, PT, R132, -126, PT ;  /* 0xc2fc00008400780b */ /* 0x000fe20003fce000 */
[--C-:B------:R-:W-:Y:S01]  /*e480*/  FFMA2 R146, R150.F32x2.HI_LO, UR37.F32, R0.reuse.F32 ;  /* 0x0000002596927c49 */ /* 0x100fe20009200000 */
[----:B------:R-:W-:Y:S01]  /*e490*/  USEL UR53, UR53, UR39, UP0 ;  /* 0x0000002735357287 */ /* 0x000fe20008000000 */
[--C-:B------:R-:W-:Y:S01]  /*e4a0*/  FFMA2 R148, R152.F32x2.HI_LO, UR37.F32, R0.reuse.F32 ;  /* 0x0000002598947c49 */ /* 0x100fe20009200000 */
[----:B------:R-:W-:Y:S01]  /*e4b0*/  SYNCS.ARRIVE.TRANS64.A1T0 RZ, [UR45], RZ ;  /* 0x000000ffffff79a7 */ /* 0x000fe2000810002d */
[----:B------:R-:W3:Y:S01]  /*e4c0*/  MUFU.EX2 R128, R128 ;  /* 0x0000008000807308 */ /* 0x000ee20000000800 */
[----:B-1----:R-:W-:Y:S01]  /*e4d0*/  @!P5 FMUL R126, R126, R126 ;  /* 0x0000007e7e7ed220 */ /* 0x002fe20000400000 */
[----:B------:R-:W-:Y:S01]  /*e4e0*/  FSETP.GEU.AND P5, PT, R133, -126, PT ;  /* 0xc2fc00008500780b */ /* 0x000fe20003fae000 */
[--C-:B------:R-:W-:Y:S01]  /*e4f0*/  FFMA2 R154, R154.F32x2.HI_LO, UR37.F32, R0.reuse.F32 ;  /* 0x000000259a9a7c49 */ /* 0x100fe20009200000 */
[----:B------:R-:W-:Y:S01]  /*e500*/  F2FP.BF16.F32.PACK_AB R56, R19, R18 ;  /* 0x000000121338723e */ /* 0x000fe200000010ff */
[--C-:B------:R-:W-:Y:S01]  /*e510*/  FFMA2 R8, R92.F32x2.HI_LO, UR37.F32, R0.reuse.F32 ;  /* 0x000000255c087c49 */ /* 0x100fe20009200000 */
[----:B------:R-:W-:Y:S01]  /*e520*/  F2FP.BF16.F32.PACK_AB R57, R23, R22 ;  /* 0x000000161739723e */ /* 0x000fe200000010ff */
[--C-:B------:R-:W-:Y:S01]  /*e530*/  FFMA2 R6, R94.F32x2.HI_LO, UR37.F32, R0.reuse.F32 ;  /* 0x000000255e067c49 */ /* 0x100fe20009200000 */
[----:B------:R-:W1:Y:S01]  /*e540*/  MUFU.EX2 R129, R129 ;  /* 0x0000008100817308 */ /* 0x000e620000000800 */
[----:B--2---:R-:W-:Y:S01]  /*e550*/  @!P4 FMUL R127, R127, R127 ;  /* 0x0000007f7f7fc220 */ /* 0x004fe20000400000 */
[----:B------:R-:W-:Y:S01]  /*e560*/  FSETP.GEU.AND P4, PT, R134, -126, PT ;  /* 0xc2fc00008600780b */ /* 0x000fe20003f8e000 */
[----:B------:R-:W-:Y:S01]  /*e570*/  @!P6 FMUL R132, R132, 0.5 ;  /* 0x3f0000008484e820 */ /* 0x000fe20000400000 */
[--C-:B------:R-:W-:Y:S01]  /*e580*/  FFMA2 R4, R96.F32x2.HI_LO, UR37.F32, R0.reuse.F32 ;  /* 0x0000002560047c49 */ /* 0x100fe20009200000 */
[----:B------:R-:W-:Y:S01]  /*e590*/  F2FP.BF16.F32.PACK_AB R58, R125, R124 ;  /* 0x0000007c7d3a723e */ /* 0x000fe200000010ff */
[--C-:B------:R-:W-:Y:S01]  /*e5a0*/  FFMA2 R10, R98.F32x2.HI_LO, UR37.F32, R0.reuse.F32 ;  /* 0x00000025620a7c49 */ /* 0x100fe20009200000 */
[----:B------:R-:W-:Y:S01]  /*e5b0*/  F2FP.BF16.F32.PACK_AB R59, R127, R126 ;  /* 0x0000007e7f3b723e */ /* 0x000fe200000010ff */
[----:B------:R-:W2:Y:S01]  /*e5c0*/  MUFU.EX2 R130, R130 ;  /* 0x0000008200827308 */ /* 0x000ea20000000800 */
[----:B---3--:R-:W-:Y:S01]  /*e5d0*/  @!P3 FMUL R128, R128, R128 ;  /* 0x000000808080b220 */ /* 0x008fe20000400000 */
[----:B------:R-:W-:Y:S01]  /*e5e0*/  FSETP.GEU.AND P3, PT, R135, -126, PT ;  /* 0xc2fc00008700780b */ /* 0x000fe20003f6e000 */
[----:B------:R-:W-:Y:S01]  /*e5f0*/  @!P5 FMUL R133, R133, 0.5 ;  /* 0x3f0000008585d820 */ /* 0x000fe20000400000 */
[----:B------:R-:W-:-:S02]  /*e600*/  FFMA2 R150, R122.F32x2.HI_LO, UR37.F32, R0.F32 ;  /* 0x000000257a967c49 */ /* 0x000fc40009200000 */
[--C-:B------:R-:W-:Y:S02]  /*e610*/  FFMA2 R24, R24.F32x2.HI_LO, UR37.F32, R0.reuse.F32 ;  /* 0x0000002518187c49 */ /* 0x100fe40009200000 */
[----:B------:R-:W3:Y:S01]  /*e620*/  MUFU.EX2 R131, R131 ;  /* 0x0000008300837308 */ /* 0x000ee20000000800 */
[----:B-1----:R-:W-:Y:S01]  /*e630*/  @!P2 FMUL R129, R129, R129 ;  /* 0x000000818181a220 */ /* 0x002fe20000400000 */
[----:B------:R-:W-:Y:S01]  /*e640*/  FSETP.GEU.AND P2, PT, R136, -126, PT ;  /* 0xc2fc00008800780b */ /* 0x000fe20003f4e000 */
[----:B------:R-:W-:Y:S01]  /*e650*/  @!P4 FMUL R134, R134, 0.5 ;  /* 0x3f0000008686c820 */ /* 0x000fe20000400000 */
[--C-:B------:R-:W-:Y:S02]  /*e660*/  FFMA2 R26, R26.F32x2.HI_LO, UR37.F32, R0.reuse.F32 ;  /* 0x000000251a1a7c49 */ /* 0x100fe40009200000 */
[--C-:B------:R-:W-:Y:S02]  /*e670*/  FFMA2 R28, R28.F32x2.HI_LO, UR37.F32, R0.reuse.F32 ;  /* 0x000000251c1c7c49 */ /* 0x100fe40009200000 */
[----:B------:R-:W-:Y:S01]  /*e680*/  @!P3 FMUL R135, R135, 0.5 ;  /* 0x3f0000008787b820 */ /* 0x000fe20000400000 */
[----:B--2---:R-:W-:Y:S01]  /*e690*/  @!P1 FMUL R130, R130, R130 ;  /* 0x0000008282829220 */ /* 0x004fe20000400000 */
[----:B------:R-:W-:Y:S01]  /*e6a0*/  FSETP.GEU.AND P1, PT, R137, -126, PT ;  /* 0xc2fc00008900780b */ /* 0x000fe20003f2e000 */
[----:B------:R-:W1:Y:S01]  /*e6b0*/  MUFU.EX2 R132, R132 ;  /* 0x0000008400847308 */ /* 0x000e620000000800 */
[----:B------:R-:W-:-:S02]  /*e6c0*/  FFMA2 R30, R30.F32x2.HI_LO, UR37.F32, R0.F32 ;  /* 0x000000251e1e7c49 */ /* 0x000fc40009200000 */
[--C-:B------:R-:W-:Y:S02]  /*e6d0*/  FFMA2 R32, R32.F32x2.HI_LO, UR37.F32, R0.reuse.F32 ;  /* 0x0000002520207c49 */ /* 0x100fe40009200000 */
[----:B------:R-:W-:Y:S01]  /*e6e0*/  @!P2 FMUL R136, R136, 0.5 ;  /* 0x3f0000008888a820 */ /* 0x000fe20000400000 */
[----:B---3--:R-:W-:Y:S01]  /*e6f0*/  @!P0 FMUL R131, R131, R131 ;  /* 0x0000008383838220 */ /* 0x008fe20000400000 */
[----:B------:R-:W-:Y:S01]  /*e700*/  FSETP.GEU.AND P0, PT, R138, -126, PT ;  /* 0xc2fc00008a00780b */ /* 0x000fe20003f0e000 */
[----:B------:R-:W2:Y:S01]  /*e710*/  MUFU.EX2 R133, R133 ;  /* 0x0000008500857308 */ /* 0x000ea20000000800 */
[--C-:B------:R-:W-:Y:S02]  /*e720*/  FFMA2 R34, R34.F32x2.HI_LO, UR37.F32, R0.reuse.F32 ;  /* 0x0000002522227c49 */ /* 0x100fe40009200000 */
[--C-:B------:R-:W-:Y:S02]  /*e730*/  FFMA2 R36, R36.F32x2.HI_LO, UR37.F32, R0.reuse.F32 ;  /* 0x0000002524247c49 */ /* 0x100fe40009200000 */
[----:B------:R-:W-:Y:S01]  /*e740*/  @!P1 FMUL R137, R137, 0.5 ;  /* 0x3f00000089899820 */ /* 0x000fe20000400000 */
[----:B------:R-:W-:-:S02]  /*e750*/  FFMA2 R38, R38.F32x2.HI_LO, UR37.F32, R0.F32 ;  /* 0x0000002526267c49 */ /* 0x000fc40009200000 */
[----:B------:R-:W3:Y:S01]  /*e760*/  MUFU.EX2 R134, R134 ;  /* 0x0000008600867308 */ /* 0x000ee20000000800 */
[----:B-1----:R-:W-:Y:S01]  /*e770*/  @!P6 FMUL R132, R132, R132 ;  /* 0x000000848484e220 */ /* 0x002fe20000400000 */
[----:B------:R-:W-:Y:S01]  /*e780*/  FSETP.GEU.AND P6, PT, R139, -126, PT ;  /* 0xc2fc00008b00780b */ /* 0x000fe20003fce000 */
[--C-:B------:R-:W-:Y:S02]  /*e790*/  FFMA2 R40, R40.F32x2.HI_LO, UR37.F32, R0.reuse.F32 ;  /* 0x0000002528287c49 */ /* 0x100fe40009200000 */
[----:B------:R-:W-:Y:S01]  /*e7a0*/  @!P0 FMUL R138, R138, 0.5 ;  /* 0x3f0000008a8a8820 */ /* 0x000fe20000400000 */
[--C-:B------:R-:W-:Y:S02]  /*e7b0*/  FFMA2 R42, R42.F32x2.HI_LO, UR37.F32, R0.reuse.F32 ;  /* 0x000000252a2a7c49 */ /* 0x100fe40009200000 */
[----:B------:R-:W1:Y:S01]  /*e7c0*/  MUFU.EX2 R135, R135 ;  /* 0x0000008700877308 */ /* 0x000e620000000800 */
[----:B--2---:R-:W-:Y:S01]  /*e7d0*/  @!P5 FMUL R133, R133, R133 ;  /* 0x000000858585d220 */ /* 0x004fe20000400000 */
[----:B------:R-:W-:Y:S01]  /*e7e0*/  FSETP.GEU.AND P5, PT, R140, -126, PT ;  /* 0xc2fc00008c00780b */ /* 0x000fe20003fae000 */
[----:B------:R-:W-:-:S02]  /*e7f0*/  FFMA2 R44, R44.F32x2.HI_LO, UR37.F32, R0.F32 ;  /* 0x000000252c2c7c49 */ /* 0x000fc40009200000 */
[--C-:B------:R-:W-:Y:S02]  /*e800*/  FFMA2 R46, R46.F32x2.HI_LO, UR37.F32, R0.reuse.F32 ;  /* 0x000000252e2e7c49 */ /* 0x100fe40009200000 */
[----:B------:R-:W-:Y:S01]  /*e810*/  @!P6 FMUL R139, R139, 0.5 ;  /* 0x3f0000008b8be820 */ /* 0x000fe20000400000 */
[----:B------:R-:W2:Y:S01]  /*e820*/  MUFU.EX2 R136, R136 ;  /* 0x0000008800887308 */ /* 0x000ea20000000800 */
[----:B---3--:R-:W-:Y:S01]  /*e830*/  @!P4 FMUL R134, R134, R134 ;  /* 0x000000868686c220 */ /* 0x008fe20000400000 */
[----:B------:R-:W-:Y:S01]  /*e840*/  FSETP.GEU.AND P4, PT, R141, -126, PT ;  /* 0xc2fc00008d00780b */ /* 0x000fe20003f8e000 */
[--C-:B------:R-:W-:Y:S02]  /*e850*/  FFMA2 R48, R48.F32x2.HI_LO, UR37.F32, R0.reuse.F32 ;  /* 0x0000002530307c49 */ /* 0x100fe40009200000 */
[--C-:B------:R-:W-:Y:S02]  /*e860*/  FFMA2 R50, R50.F32x2.HI_LO, UR37.F32, R0.reuse.F32 ;  /* 0x0000002532327c49 */ /* 0x100fe40009200000 */
[----:B------:R-:W-:Y:S01]  /*e870*/  @!P5 FMUL R140, R140, 0.5 ;  /* 0x3f0000008c8cd820 */ /* 0x000fe20000400000 */
[----:B------:R-:W3:Y:S01]  /*e880*/  MUFU.EX2 R137, R137 ;  /* 0x0000008900897308 */ /* 0x000ee20000000800 */
[----:B-1----:R-:W-:Y:S01]  /*e890*/  @!P3 FMUL R135, R135, R135 ;  /* 0x000000878787b220 */ /* 0x002fe20000400000 */
[----:B------:R-:W-:Y:S01]  /*e8a0*/  FSETP.GEU.AND P3, PT, R142, -126, PT ;  /* 0xc2fc00008e00780b */ /* 0x000fe20003f6e000 */
[----:B------:R-:W-:-:S02]  /*e8b0*/  FFMA2 R52, R52.F32x2.HI_LO, UR37.F32, R0.F32 ;  /* 0x0000002534347c49 */ /* 0x000fc40009200000 */
[--C-:B------:R-:W-:Y:S02]  /*e8c0*/  FFMA2 R54, R54.F32x2.HI_LO, UR37.F32, R0.reuse.F32 ;  /* 0x0000002536367c49 */ /* 0x100fe40009200000 */
[----:B------:R-:W-:Y:S01]  /*e8d0*/  @!P4 FMUL R141, R141, 0.5 ;  /* 0x3f0000008d8dc820 */ /* 0x000fe20000400000 */
[----:B------:R-:W1:Y:S01]  /*e8e0*/  MUFU.EX2 R138, R138 ;  /* 0x0000008a008a7308 */ /* 0x000e620000000800 */
[----:B--2---:R-:W-:Y:S01]  /*e8f0*/  @!P2 FMUL R136, R136, R136 ;  /* 0x000000888888a220 */ /* 0x004fe20000400000 */
[----:B------:R-:W-:Y:S01]  /*e900*/  FSETP.GEU.AND P2, PT, R143, -126, PT ;  /* 0xc2fc00008f00780b */ /* 0x000fe20003f4e000 */
[--C-:B------:R-:W-:Y:S02]  /*e910*/  FFMA2 R60, R60.F32x2.HI_LO, UR37.F32, R0.reuse.F32 ;  /* 0x000000253c3c7c49 */ /* 0x100fe40009200000 */
[--C-:B------:R-:W-:Y:S02]  /*e920*/  FFMA2 R62, R62.F32x2.HI_LO, UR37.F32, R0.reuse.F32 ;  /* 0x000000253e3e7c49 */ /* 0x100fe40009200000 */
[----:B------:R-:W-:Y:S01]  /*e930*/  @!P3 FMUL R142, R142, 0.5 ;  /* 0x3f0000008e8eb820 */ /* 0x000fe20000400000 */
[----:B------:R-:W2:Y:S01]  /*e940*/  MUFU.EX2 R139, R139 ;  /* 0x0000008b008b7308 */ /* 0x000ea20000000800 */
[----:B---3--:R-:W-:Y:S01]  /*e950*/  @!P1 FMUL R137, R137, R137 ;  /* 0x0000008989899220 */ /* 0x008fe20000400000 */
[----:B------:R-:W-:Y:S01]  /*e960*/  FSETP.GEU.AND P1, PT, R144, -126, PT ;  /* 0xc2fc00009000780b */ /* 0x000fe20003f2e000 */
[----:B------:R-:W-:-:S02]  /*e970*/  FFMA2 R64, R64.F32x2.HI_LO, UR37.F32, R0.F32 ;  /* 0x0000002540407c49 */ /* 0x000fc40009200000 */
[--C-:B------:R-:W-:Y:S02]  /*e980*/  FFMA2 R66, R66.F32x2.HI_LO, UR37.F32, R0.reuse.F32 ;  /* 0x0000002542427c49 */ /* 0x100fe40009200000 */
[----:B------:R-:W-:Y:S01]  /*e990*/  @!P2 FMUL R143, R143, 0.5 ;  /* 0x3f0000008f8fa820 */ /* 0x000fe20000400000 */
[----:B------:R-:W3:Y:S01]  /*e9a0*/  MUFU.EX2 R140, R140 ;  /* 0x0000008c008c7308 */ /* 0x000ee20000000800 */
[----:B-1----:R-:W-:Y:S01]  /*e9b0*/  @!P0 FMUL R138, R138, R138 ;  /* 0x0000008a8a8a8220 */ /* 0x002fe20000400000 */
[----:B------:R-:W-:Y:S01]  /*e9c0*/  FSETP.GEU.AND P0, PT, R145, -126, PT ;  /* 0xc2fc00009100780b */ /* 0x000fe20003f0e000 */
[--C-:B------:R-:W-:Y:S02]  /*e9d0*/  FFMA2 R68, R68.F32x2.HI_LO, UR37.F32, R0.reuse.F32 ;  /* 0x0000002544447c49 */ /* 0x100fe40009200000 */
[--C-:B------:R-:W-:Y:S02]  /*e9e0*/  FFMA2 R70, R70.F32x2.HI_LO, UR37.F32, R0.reuse.F32 ;  /* 0x0000002546467c49 */ /* 0x100fe40009200000 */
[----:B------:R-:W-:Y:S01]  /*e9f0*/  @!P1 FMUL R144, R144, 0.5 ;  /* 0x3f00000090909820 */ /* 0x000fe20000400000 */
        /* <DEDUP_REMOVED lines=22> */
[----:B------:R-:W-:Y:S02]  /*eb60*/  FFMA2 R86, R86.F32x2.HI_LO, UR37.F32, R0.F32 ;  /* 0x0000002556567c49 */ /* 0x000fe40009200000 */
[----:B------:R-:W-:Y:S01]  /*eb70*/  @!P4 FMUL R148, R148, 0.5 ;  /* 0x3f0000009494c820 */ /* 0x000fe20000400000 */
[----:B------:R-:W2:Y:S01]  /*eb80*/  MUFU.EX2 R145, R145 ;  /* 0x0000009100917308 */ /* 0x000ea20000000800 */
[----:B---3--:R-:W-:Y:S01]  /*eb90*/  @!P2 FMUL R143, R143, R143 ;  /* 0x0000008f8f8fa220 */ /* 0x008fe20000400000 */
[----:B------:R-:W-:-:S05]  /*eba0*/  FSETP.GEU.AND P2, PT, R154, -126, PT ;  /* 0xc2fc00009a00780b */ /* 0x000fca0003f4e000 */
[----:B------:R-:W-:Y:S01]  /*ebb0*/  @!P3 FMUL R149, R149, 0.5 ;  /* 0x3f0000009595b820 */ /* 0x000fe20000400000 */
[----:B------:R-:W3:Y:S01]  /*ebc0*/  MUFU.EX2 R146, R146 ;  /* 0x0000009200927308 */ /* 0x000ee20000000800 */
[----:B-1----:R-:W-:Y:S01]  /*ebd0*/  @!P1 FMUL R144, R144, R144 ;  /* 0x0000009090909220 */ /* 0x002fe20000400000 */
[----:B------:R-:W-:-:S05]  /*ebe0*/  FSETP.GEU.AND P1, PT, R155, -126, PT ;  /* 0xc2fc00009b00780b */ /* 0x000fca0003f2e000 */
[----:B------:R-:W-:Y:S01]  /*ebf0*/  @!P2 FMUL R154, R154, 0.5 ;  /* 0x3f0000009a9aa820 */ /* 0x000fe20000400000 */
[----:B------:R-:W1:Y:S01]  /*ec00*/  MUFU.EX2 R147, R147 ;  /* 0x0000009300937308 */ /* 0x000e620000000800 */
[----:B--2---:R-:W-:Y:S01]  /*ec10*/  @!P0 FMUL R145, R145, R145 ;  /* 0x0000009191918220 */ /* 0x004fe20000400000 */
[----:B------:R-:W-:-:S05]  /*ec20*/  FSETP.GEU.AND P0, PT, R8, -126, PT ;  /* 0xc2fc00000800780b */ /* 0x000fca0003f0e000 */
        /* <DEDUP_REMOVED lines=21> */
[----:B------:R1:W4:Y:S01]  /*ed80*/  MUFU.EX2 R95, R9 ;  /* 0x00000009005f7308 */ /* 0x0003220000000800 */
[----:B--2---:R-:W-:Y:S01]  /*ed90*/  @!P1 FMUL R93, R93, R93 ;  /* 0x0000005d5d5d9220 */ /* 0x004fe20000400000 */
[----:B------:R-:W-:-:S05]  /*eda0*/  FSETP.GEU.AND P1, PT, R10, -126, PT ;  /* 0xc2fc00000a00780b */ /* 0x000fca0003f2e000 */
[----:B------:R-:W-:Y:S01]  /*edb0*/  @!P2 FMUL R5, R5, 0.5 ;  /* 0x3f0000000505a820 */ /* 0x000fe20000400000 */
[----:B------:R-:W2:Y:S01]  /*edc0*/  MUFU.EX2 R96, R6 ;  /* 0x0000000600607308 */ /* 0x000ea20000000800 */
[----:B---3--:R-:W-:Y:S01]  /*edd0*/  @!P0 FMUL R94, R94, R94 ;  /* 0x0000005e5e5e8220 */ /* 0x008fe20000400000 */
[----:B------:R-:W-:-:S05]  /*ede0*/  FSETP.GEU.AND P0, PT, R11, -126, PT ;  /* 0xc2fc00000b00780b */ /* 0x000fca0003f0e000 */
[----:B------:R-:W-:Y:S01]  /*edf0*/  @!P1 FMUL R10, R10, 0.5 ;  /* 0x3f0000000a0a9820 */ /* 0x000fe20000400000 */
[----:B------:R3:W5:Y:S01]  /*ee00*/  MUFU.EX2 R97, R7 ;  /* 0x0000000700617308 */ /* 0x0007620000000800 */
[----:B-1----:R-:W-:Y:S02]  /*ee10*/  FFMA2 R8, R100.F32x2.HI_LO, UR37.F32, R0.F32 ;  /* 0x0000002564087c49 */ /* 0x002fe40009200000 */
[----:B----4-:R-:W-:-:S03]  /*ee20*/  @!P6 FMUL R95, R95, R95 ;  /* 0x0000005f5f5fe220 */ /* 0x010fc60000400000 */
[----:B------:R-:W-:Y:S01]  /*ee30*/  FSETP.GEU.AND P6, PT, R8, -126, PT ;  /* 0xc2fc00000800780b */ /* 0x000fe20003fce000 */
[----:B------:R-:W-:Y:S01]  /*ee40*/  @!P0 FMUL R11, R11, 0.5 ;  /* 0x3f0000000b0b8820 */ /* 0x000fe20000400000 */
[----:B------:R-:W1:Y:S01]  /*ee50*/  MUFU.EX2 R98, R4 ;  /* 0x0000000400627308 */ /* 0x000e620000000800 */
[----:B--2---:R-:W-:Y:S01]  /*ee60*/  @!P5 FMUL R96, R96, R96 ;  /* 0x000000606060d220 */ /* 0x004fe20000400000 */
[----:B------:R-:W-:-:S06]  /*ee70*/  FSETP.GEU.AND P5, PT, R9, -126, PT ;  /* 0xc2fc00000900780b */ /* 0x000fcc0003fae000 */
[----:B------:R2:W4:Y:S01]  /*ee80*/  MUFU.EX2 R99, R5 ;  /* 0x0000000500637308 */ /* 0x0005220000000800 */
[----:B---3--:R-:W-:Y:S02]  /*ee90*/  FFMA2 R6, R102.F32x2.HI_LO, UR37.F32, R0.F32 ;  /* 0x0000002566067c49 */ /* 0x008fe40009200000 */
[----:B-----5:R-:W-:Y:S01]  /*eea0*/  @!P4 FMUL R97, R97, R97 ;  /* 0x000000616161c220 */ /* 0x020fe20000400000 */
[----:B------:R-:W-:Y:S02]  /*eeb0*/  @!P6 FMUL R8, R8, 0.5 ;  /* 0x3f0000000808e820 */ /* 0x000fe40000400000 */
[----:B------:R-:W-:Y:S01]  /*eec0*/  FSETP.GEU.AND P4, PT, R6, -126, PT ;  /* 0xc2fc00000600780b */ /* 0x000fe20003f8e000 */
[----:B------:R-:W-:Y:S01]  /*eed0*/  @!P5 FMUL R9, R9, 0.5 ;  /* 0x3f0000000909d820 */ /* 0x000fe20000400000 */
[----:B------:R-:W3:Y:S01]  /*eee0*/  MUFU.EX2 R100, R10 ;  /* 0x0000000a00647308 */ /* 0x000ee20000000800 */
[----:B-1----:R-:W-:Y:S01]  /*eef0*/  @!P3 FMUL R98, R98, R98 ;  /* 0x000000626262b220 */ /* 0x002fe20000400000 */
[----:B------:R-:W-:-:S06]  /*ef00*/  FSETP.GEU.AND P3, PT, R7, -126, PT ;  /* 0xc2fc00000700780b */ /* 0x000fcc0003f6e000 */
[----:B------:R1:W5:Y:S01]  /*ef10*/  MUFU.EX2 R101, R11 ;  /* 0x0000000b00657308 */ /* 0x0003620000000800 */
[----:B--2---:R-:W-:Y:S02]  /*ef20*/  FFMA2 R4, R104.F32x2.HI_LO, UR37.F32, R0.F32 ;  /* 0x0000002568047c49 */ /* 0x004fe40009200000 */
[----:B----4-:R-:W-:Y:S01]  /*ef30*/  @!P2 FMUL R99, R99, R99 ;  /* 0x000000636363a220 */ /* 0x010fe20000400000 */
[----:B------:R-:W-:Y:S02]  /*ef40*/  @!P4 FMUL R6, R6, 0.5 ;  /* 0x3f0000000606c820 */ /* 0x000fe40000400000 */
[----:B------:R-:W-:Y:S01]  /*ef50*/  FSETP.GEU.AND P2, PT, R4, -126, PT ;  /* 0xc2fc00000400780b */ /* 0x000fe20003f4e000 */
[----:B------:R-:W-:Y:S01]  /*ef60*/  @!P3 FMUL R7, R7, 0.5 ;  /* 0x3f0000000707b820 */ /* 0x000fe20000400000 */
[----:B------:R-:W2:Y:S01]  /*ef70*/  MUFU.EX2 R102, R8 ;  /* 0x0000000800667308 */ /* 0x000ea20000000800 */
[----:B---3--:R-:W-:Y:S01]  /*ef80*/  @!P1 FMUL R100, R100, R100 ;  /* 0x0000006464649220 */ /* 0x008fe20000400000 */
[----:B------:R-:W-:-:S06]  /*ef90*/  FSETP.GEU.AND P1, PT, R5, -126, PT ;  /* 0xc2fc00000500780b */ /* 0x000fcc0003f2e000 */
[----:B------:R3:W4:Y:S01]  /*efa0*/  MUFU.EX2 R103, R9 ;  /* 0x0000000900677308 */ /* 0x0007220000000800 */
[----:B-1----:R-:W-:Y:S02]  /*efb0*/  FFMA2 R10, R106.F32x2.HI_LO, UR37.F32, R0.F32 ;  /* 0x000000256a0a7c49 */ /* 0x002fe40009200000 */
[----:B-----5:R-:W-:Y:S01]  /*efc0*/  @!P0 FMUL R101, R101, R101 ;  /* 0x0000006565658220 */ /* 0x020fe20000400000 */
[----:B------:R-:W-:Y:S02]  /*efd0*/  @!P2 FMUL R4, R4, 0.5 ;  /* 0x3f0000000404a820 */ /* 0x000fe40000400000 */
[----:B------:R-:W-:Y:S01]  /*efe0*/  FSETP.GEU.AND P0, PT, R10, -126, PT ;  /* 0xc2fc00000a00780b */ /* 0x000fe20003f0e000 */
[----:B------:R-:W-:Y:S01]  /*eff0*/  @!P1 FMUL R5, R5, 0.5 ;  /* 0x3f00000005059820 */ /* 0x000fe20000400000 */
[----:B------:R-:W1:Y:S01]  /*f000*/  MUFU.EX2 R104, R6 ;  /* 0x0000000600687308 */ /* 0x000e620000000800 */
[----:B--2---:R-:W-:Y:S01]  /*f010*/  @!P6 FMUL R102, R102, R102 ;  /* 0x000000666666e220 */ /* 0x004fe20000400000 */
[----:B------:R-:W-:-:S06]  /*f020*/  FSETP.GEU.AND P6, PT, R11, -126, PT ;  /* 0xc2fc00000b00780b */ /* 0x000fcc0003fce000 */
[----:B------:R2:W5:Y:S01]  /*f030*/  MUFU.EX2 R105, R7 ;  /* 0x0000000700697308 */ /* 0x0005620000000800 */
[----:B---3--:R-:W-:Y:S02]  /*f040*/  FFMA2 R8, R108.F32x2.HI_LO, UR37.F32, R0.F32 ;  /* 0x000000256c087c49 */ /* 0x008fe40009200000 */
[----:B------:R-:W-:Y:S01]  /*f050*/  @!P0 FMUL R10, R10, 0.5 ;  /* 0x3f0000000a0a8820 */ /* 0x000fe20000400000 */
[----:B----4-:R-:W-:Y:S02]  /*f060*/  @!P5 FMUL R103, R103, R103 ;  /* 0x000000676767d220 */ /* 0x010fe40000400000 */
[----:B------:R-:W-:Y:S01]  /*f070*/  FSETP.GEU.AND P5, PT, R8, -126, PT ;  /* 0xc2fc00000800780b */ /* 0x000fe20003fae000 */
[----:B------:R-:W-:Y:S01]  /*f080*/  @!P6 FMUL R11, R11, 0.5 ;  /* 0x3f0000000b0be820 */ /* 0x000fe20000400000 */
[----:B------:R-:W3:Y:S01]  /*f090*/  MUFU.EX2 R106, R4 ;  /* 0x00000004006a7308 */ /* 0x000ee20000000800 */
[----:B-1----:R-:W-:Y:S01]  /*f0a0*/  @!P4 FMUL R104, R104, R104 ;  /* 0x000000686868c220 */ /* 0x002fe20000400000 */
[----:B------:R-:W-:-:S06]  /*f0b0*/  FSETP.GEU.AND P4, PT, R9, -126, PT ;  /* 0xc2fc00000900780b */ /* 0x000fcc0003f8e000 */
[----:B------:R1:W4:Y:S01]  /*f0c0*/  MUFU.EX2 R107, R5 ;  /* 0x00000005006b7308 */ /* 0x0003220000000800 */
[----:B--2---:R-:W-:Y:S02]  /*f0d0*/  FFMA2 R6, R110.F32x2.HI_LO, UR37.F32, R0.F32 ;  /* 0x000000256e067c49 */ /* 0x004fe40009200000 */
[----:B-----5:R-:W-:Y:S01]  /*f0e0*/  @!P3 FMUL R105, R105, R105 ;  /* 0x000000696969b220 */ /* 0x020fe20000400000 */
[----:B------:R-:W-:Y:S02]  /*f0f0*/  @!P5 FMUL R8, R8, 0.5 ;  /* 0x3f0000000808d820 */ /* 0x000fe40000400000 */
[----:B------:R-:W-:Y:S01]  /*f100*/  FSETP.GEU.AND P3, PT, R6, -126, PT ;  /* 0xc2fc00000600780b */ /* 0x000fe20003f6e000 */
[----:B------:R-:W-:Y:S01]  /*f110*/  @!P4 FMUL R9, R9, 0.5 ;  /* 0x3f0000000909c820 */ /* 0x000fe20000400000 */
[----:B------:R-:W2:Y:S01]  /*f120*/  MUFU.EX2 R108, R10 ;  /* 0x0000000a006c7308 */ /* 0x000ea20000000800 */
[----:B---3--:R-:W-:Y:S01]  /*f130*/  @!P2 FMUL R106, R106, R106 ;  /* 0x0000006a6a6aa220 */ /* 0x008fe20000400000 */
[----:B------:R-:W-:-:S06]  /*f140*/  FSETP.GEU.AND P2, PT, R7, -126, PT ;  /* 0xc2fc00000700780b */ /* 0x000fcc0003f4e000 */
[----:B------:R3:W5:Y:S01]  /*f150*/  MUFU.EX2 R109, R11 ;  /* 0x0000000b006d7308 */ /* 0x0007620000000800 */
[----:B-1----:R-:W-:Y:S02]  /*f160*/  FFMA2 R4, R112.F32x2.HI_LO, UR37.F32, R0.F32 ;  /* 0x0000002570047c49 */ /* 0x002fe40009200000 */
[----:B----4-:R-:W-:Y:S01]  /*f170*/  @!P1 FMUL R107, R107, R107 ;  /* 0x0000006b6b6b9220 */ /* 0x010fe20000400000 */
[----:B------:R-:W-:Y:S02]  /*f180*/  @!P3 FMUL R6, R6, 0.5 ;  /* 0x3f0000000606b820 */ /* 0x000fe40000400000 */
[----:B------:R-:W-:Y:S01]  /*f190*/  FSETP.GEU.AND P1, PT, R4, -126, PT ;  /* 0xc2fc00000400780b */ /* 0x000fe20003f2e000 */
[----:B------:R-:W-:Y:S01]  /*f1a0*/  @!P2 FMUL R7, R7, 0.5 ;  /* 0x3f0000000707a820 */ /* 0x000fe20000400000 */
[----:B------:R-:W1:Y:S01]  /*f1b0*/  MUFU.EX2 R110, R8 ;  /* 0x00000008006e7308 */ /* 0x000e620000000800 */
[----:B--2---:R-:W-:Y:S01]  /*f1c0*/  @!P0 FMUL R108, R108, R108 ;  /* 0x0000006c6c6c8220 */ /* 0x004fe20000400000 */
[----:B------:R-:W-:-:S06]  /*f1d0*/  FSETP.GEU.AND P0, PT, R5, -126, PT ;  /* 0xc2fc00000500780b */ /* 0x000fcc0003f0e000 */
[----:B------:R2:W4:Y:S01]  /*f1e0*/  MUFU.EX2 R111, R9 ;  /* 0x00000009006f7308 */ /* 0x0005220000000800 */
[----:B---3--:R-:W-:Y:S02]  /*f1f0*/  FFMA2 R10, R114.F32x2.HI_LO, UR37.F32, R0.F32 ;  /* 0x00000025720a7c49 */ /* 0x008fe40009200000 */
[----:B------:R-:W-:Y:S01]  /*f200*/  @!P1 FMUL R4, R4, 0.5 ;  /* 0x3f00000004049820 */ /* 0x000fe20000400000 */
[----:B-----5:R-:W-:Y:S02]  /*f210*/  @!P6 FMUL R109, R109, R109 ;  /* 0x0000006d6d6de220 */ /* 0x020fe40000400000 */
        /* <DEDUP_REMOVED lines=23> */
[----:B------:R-:W2:Y:S01]  /*f390*/  MUFU.EX2 R118, R8 ;  /* 0x0000000800767308 */ /* 0x000ea20000000800 */
[----:B---3--:R-:W-:Y:S02]  /*f3a0*/  FFMA2 R4, R120.F32x2.HI_LO, UR37.F32, R0.F32 ;  /* 0x0000002578047c49 */ /* 0x008fe40009200000 */
[----:B----4-:R-:W-:Y:S01]  /*f3b0*/  @!P0 FMUL R115, R115, R115 ;  /* 0x0000007373738220 */ /* 0x010fe20000400000 */
[----:B------:R-:W-:Y:S02]  /*f3c0*/  @!P2 FMUL R6, R6, 0.5 ;  /* 0x3f0000000606a820 */ /* 0x000fe40000400000 */
[----:B------:R-:W-:Y:S01]  /*f3d0*/  FSETP.GEU.AND P0, PT, R4, -126, PT ;  /* 0xc2fc00000400780b */ /* 0x000fe20003f0e000 */
[----:B------:R-:W-:Y:S01]  /*f3e0*/  @!P1 FMUL R7, R7, 0.5 ;  /* 0x3f00000007079820 */ /* 0x000fe20000400000 */
[----:B------:R-:W3:Y:S01]  /*f3f0*/  MUFU.EX2 R116, R10 ;  /* 0x0000000a00747308 */ /* 0x000ee20000000800 */
[----:B-1----:R-:W-:Y:S01]  /*f400*/  @!P5 FMUL R117, R117, R117 ;  /* 0x000000757575d220 */ /* 0x002fe20000400000 */
[----:B------:R-:W-:-:S06]  /*f410*/  FSETP.GEU.AND P5, PT, R150, -126, PT ;  /* 0xc2fc00009600780b */ /* 0x000fcc0003fae000 */
[----:B------:R-:W1:Y:S01]  /*f420*/  MUFU.EX2 R119, R9 ;  /* 0x0000000900777308 */ /* 0x000e620000000800 */
[----:B--2---:R-:W-:Y:S01]  /*f430*/  @!P4 FMUL R118, R118, R118 ;  /* 0x000000767676c220 */ /* 0x004fe20000400000 */
[----:B------:R-:W-:Y:S01]  /*f440*/  FSETP.GEU.AND P4, PT, R151, -126, PT ;  /* 0xc2fc00009700780b */ /* 0x000fe20003f8e000 */
[----:B------:R-:W-:-:S04]  /*f450*/  @!P0 FMUL R4, R4, 0.5 ;  /* 0x3f00000004048820 */ /* 0x000fc80000400000 */
        /* <DEDUP_REMOVED lines=39> */
[----:B------:R-:W-:-:S04]  /*f6d0*/  FSETP.GEU.AND P2, PT, R32, -126, PT ;  /* 0xc2fc00002000780b */ /* 0x000fc80003f4e000 */
[----:B------:R-:W-:Y:S01]  /*f6e0*/  F2FP.BF16.F32.PACK_AB R24, R153, R152 ;  /* 0x000000989918723e */ /* 0x000fe200000010ff */
[----:B------:R-:W-:Y:S01]  /*f6f0*/  @!P3 FMUL R31, R31, 0.5 ;  /* 0x3f0000001f1fb820 */ /* 0x000fe20000400000 */
[----:B------:R-:W3:Y:S01]  /*f700*/  MUFU.EX2 R158, R28 ;  /* 0x0000001c009e7308 */ /* 0x000ee20000000800 */
[----:B-1----:R-:W-:Y:S01]  /*f710*/  @!P1 FMUL R154, R154, R154 ;  /* 0x0000009a9a9a9220 */ /* 0x002fe20000400000 */
[----:B------:R-:W-:-:S05]  /*f720*/  FSETP.GEU.AND P1, PT, R33, -126, PT ;  /* 0xc2fc00002100780b */ /* 0x000fca0003f2e000 */
[----:B------:R-:W-:Y:S01]  /*f730*/  @!P2 FMUL R32, R32, 0.5 ;  /* 0x3f0000002020a820 */ /* 0x000fe20000400000 */
[----:B------:R-:W1:Y:S01]  /*f740*/  MUFU.EX2 R159, R29 ;  /* 0x0000001d009f7308 */ /* 0x000e620000000800 */
[----:B--2---:R-:W-:Y:S01]  /*f750*/  @!P0 FMUL R155, R155, R155 ;  /* 0x0000009b9b9b8220 */ /* 0x004fe20000400000 */
[----:B------:R-:W-:-:S04]  /*f760*/  FSETP.GEU.AND P0, PT, R34, -126, PT ;  /* 0xc2fc00002200780b */ /* 0x000fc80003f0e000 */
[----:B------:R-:W-:Y:S01]  /*f770*/  F2FP.BF16.F32.PACK_AB R25, R155, R154 ;  /* 0x0000009a9b19723e */ /* 0x000fe200000010ff */
[----:B------:R-:W-:Y:S01]  /*f780*/  @!P1 FMUL R33, R33, 0.5 ;  /* 0x3f00000021219820 */ /* 0x000fe20000400000 */
[----:B------:R-:W2:Y:S01]  /*f790*/  MUFU.EX2 R160, R30 ;  /* 0x0000001e00a07308 */ /* 0x000ea20000000800 */
[----:B---3--:R-:W-:Y:S01]  /*f7a0*/  @!P6 FMUL R158, R158, R158 ;  /* 0x0000009e9e9ee220 */ /* 0x008fe20000400000 */
[----:B------:R-:W-:-:S05]  /*f7b0*/  FSETP.GEU.AND P6, PT, R35, -126, PT ;  /* 0xc2fc00002300780b */ /* 0x000fca0003fce000 */
[----:B------:R-:W-:Y:S01]  /*f7c0*/  @!P0 FMUL R34, R34, 0.5 ;  /* 0x3f00000022228820 */ /* 0x000fe20000400000 */
[----:B------:R-:W3:Y:S01]  /*f7d0*/  MUFU.EX2 R161, R31 ;  /* 0x0000001f00a17308 */ /* 0x000ee20000000800 */
[----:B-1----:R-:W-:Y:S01]  /*f7e0*/  @!P5 FMUL R159, R159, R159 ;  /* 0x0000009f9f9fd220 */ /* 0x002fe20000400000 */
[----:B------:R-:W-:-:S04]  /*f7f0*/  FSETP.GEU.AND P5, PT, R36, -126, PT ;  /* 0xc2fc00002400780b */ /* 0x000fc80003fae000 */
[----:B------:R-:W-:Y:S01]  /*f800*/  F2FP.BF16.F32.PACK_AB R26, R159, R158 ;  /* 0x0000009e9f1a723e */ /* 0x000fe200000010ff */
        /* <DEDUP_REMOVED lines=120> */
[----:B------:R-:W-:Y:S02]  /*ff90*/  FSETP.GEU.AND P6, PT, R67, -126, PT ;  /* 0xc2fc00004300780b */ /* 0x000fe40003fce000 */
[----:B------:R-:W-:-:S03]  /*ffa0*/  F2FP.BF16.F32.PACK_AB R60, R129, R128 ;  /* 0x00000080813c723e */ /* 0x000fc600000010ff */
[----:B------:R-:W-:Y:S01]  /*ffb0*/  @!P0 FMUL R66, R66, 0.5 ;  /* 0x3f00000042428820 */ /* 0x000fe20000400000 */
[----:B------:R-:W1:Y:S01]  /*ffc0*/  MUFU.EX2 R189, R63 ;  /* 0x0000003f00bd7308 */ /* 0x000e620000000800 */
[----:B--2---:R-:W-:Y:S01]  /*ffd0*/  @!P5 FMUL R187, R187, R187 ;  /* 0x000000bbbbbbd220 */ /* 0x004fe20000400000 */
[----:B------:R-:W-:Y:S02]  /*ffe0*/  FSETP.GEU.AND P5, PT, R68, -126, PT ;  /* 0xc2fc00004400780b */ /* 0x000fe40003fae000 */
[----:B------:R-:W-:Y:S02]  /*fff0*/  F2FP.BF16.F32.PACK_AB R61, R131, R130 ;  /* 0x00000082833d723e */ /* 0x000fe400000010ff */
[----:B------:R-:W-:Y:S01]  /*10000*/  F2FP.BF16.F32.PACK_AB R40, R187, R186 ;  /* 0x000000babb28723e */ /* 0x000fe200000010ff */
[----:B------:R-:W-:Y:S01]  /*10010*/  @!P6 FMUL R67, R67, 0.5 ;  /* 0x3f0000004343e820 */ /* 0x000fe20000400000 */
[----:B------:R-:W2:Y:S01]  /*10020*/  MUFU.EX2 R42, R64 ;  /* 0x00000040002a7308 */ /* 0x000ea20000000800 */
[----:B---3--:R-:W-:Y:S01]  /*10030*/  @!P4 FMUL R188, R188, R188 ;  /* 0x000000bcbcbcc220 */ /* 0x008fe20000400000 */
[----:B------:R-:W-:-:S02]  /*10040*/  FSETP.GEU.AND P4, PT, R69, -126, PT ;  /* 0xc2fc00004500780b */ /* 0x000fc40003f8e000 */
[----:B------:R-:W-:-:S03]  /*10050*/  F2FP.BF16.F32.PACK_AB R62, R133, R132 ;  /* 0x00000084853e723e */ /* 0x000fc600000010ff */
[----:B------:R-:W-:Y:S01]  /*10060*/  @!P5 FMUL R68, R68, 0.5 ;  /* 0x3f0000004444d820 */ /* 0x000fe20000400000 */
[----:B------:R-:W3:Y:S01]  /*10070*/  MUFU.EX2 R50, R65 ;  /* 0x0000004100327308 */ /* 0x000ee20000000800 */
[----:B-1----:R-:W-:Y:S01]  /*10080*/  @!P3 FMUL R189, R189, R189 ;  /* 0x000000bdbdbdb220 */ /* 0x002fe20000400000 */
[----:B------:R-:W-:Y:S02]  /*10090*/  FSETP.GEU.AND P3, PT, R70, -126, PT ;  /* 0xc2fc00004600780b */ /* 0x000fe40003f6e000 */
[----:B------:R-:W-:Y:S02]  /*100a0*/  F2FP.BF16.F32.PACK_AB R63, R135, R134 ;  /* 0x00000086873f723e */ /* 0x000fe400000010ff */
[----:B------:R-:W-:Y:S01]  /*100b0*/  F2FP.BF16.F32.PACK_AB R41, R189, R188 ;  /* 0x000000bcbd29723e */ /* 0x000fe200000010ff */
[----:B------:R-:W-:Y:S01]  /*100c0*/  @!P4 FMUL R69, R69, 0.5 ;  /* 0x3f0000004545c820 */ /* 0x000fe20000400000 */
[----:B------:R-:W1:Y:S01]  /*100d0*/  MUFU.EX2 R43, R66 ;  /* 0x00000042002b7308 */ /* 0x000e620000000800 */
[----:B--2---:R-:W-:Y:S01]  /*100e0*/  @!P2 FMUL R42, R42, R42 ;  /* 0x0000002a2a2aa220 */ /* 0x004fe20000400000 */
[----:B------:R-:W-:-:S02]  /*100f0*/  FSETP.GEU.AND P2, PT, R71, -126, PT ;  /* 0xc2fc00004700780b */ /* 0x000fc40003f4e000 */
[----:B------:R-:W-:Y:S02]  /*10100*/  F2FP.BF16.F32.PACK_AB R64, R137, R136 ;  /* 0x000000888940723e */ /* 0x000fe400000010ff */
[----:B------:R2:W-:Y:S01]  /*10110*/  STL [R1+0x10], R42 ;  /* 0x0000102a01007387 */ /* 0x0005e20000100800 */
[----:B------:R-:W-:Y:S01]  /*10120*/  @!P3 FMUL R70, R70, 0.5 ;  /* 0x3f0000004646b820 */ /* 0x000fe20000400000 */
[----:B------:R-:W4:Y:S01]  /*10130*/  MUFU.EX2 R49, R67 ;  /* 0x0000004300317308 */ /* 0x000f220000000800 */
[----:B---3--:R-:W-:Y:S01]  /*10140*/  @!P1 FMUL R50, R50, R50 ;  /* 0x0000003232329220 */ /* 0x008fe20000400000 */
[----:B------:R-:W-:Y:S02]  /*10150*/  FSETP.GEU.AND P1, PT, R72, -126, PT ;  /* 0xc2fc00004800780b */ /* 0x000fe40003f2e000 */
[----:B------:R-:W-:Y:S02]  /*10160*/  F2FP.BF16.F32.PACK_AB R65, R139, R138 ;  /* 0x0000008a8b41723e */ /* 0x000fe400000010ff */
[----:B------:R-:W-:Y:S01]  /*10170*/  STL [R1+0x14], R50 ;  /* 0x0000143201007387 */ /* 0x000fe20000100800 */
[----:B------:R-:W-:Y:S01]  /*10180*/  @!P2 FMUL R71, R71, 0.5 ;  /* 0x3f0000004747a820 */ /* 0x000fe20000400000 */
[----:B------:R-:W3:Y:S01]  /*10190*/  MUFU.EX2 R44, R68 ;  /* 0x00000044002c7308 */ /* 0x000ee20000000800 */
[----:B-1----:R-:W-:Y:S01]  /*101a0*/  @!P0 FMUL R43, R43, R43 ;  /* 0x0000002b2b2b8220 */ /* 0x002fe20000400000 */
[----:B------:R-:W-:-:S02]  /*101b0*/  FSETP.GEU.AND P0, PT, R73, -126, PT ;  /* 0xc2fc00004900780b */ /* 0x000fc40003f0e000 */
[----:B------:R-:W-:Y:S02]  /*101c0*/  F2FP.BF16.F32.PACK_AB R66, R141, R140 ;  /* 0x0000008c8d42723e */ /* 0x000fe400000010ff */
[----:B------:R1:W-:Y:S01]  /*101d0*/  STL [R1+0x18], R43 ;  /* 0x0000182b01007387 */ /* 0x0003e20000100800 */
[----:B------:R-:W-:Y:S01]  /*101e0*/  @!P1 FMUL R72, R72, 0.5 ;  /* 0x3f00000048489820 */ /* 0x000fe20000400000 */
[----:B------:R-:W5:Y:S01]  /*101f0*/  MUFU.EX2 R48, R69 ;  /* 0x0000004500307308 */ /* 0x000f620000000800 */
[----:B----4-:R-:W-:Y:S01]  /*10200*/  @!P6 FMUL R49, R49, R49 ;  /* 0x000000313131e220 */ /* 0x010fe20000400000 */
[----:B------:R-:W-:Y:S02]  /*10210*/  FSETP.GEU.AND P6, PT, R74, -126, PT ;  /* 0xc2fc00004a00780b */ /* 0x000fe40003fce000 */
[----:B------:R-:W-:Y:S02]  /*10220*/  F2FP.BF16.F32.PACK_AB R67, R143, R142 ;  /* 0x0000008e8f43723e */ /* 0x000fe400000010ff */
[----:B------:R-:W-:Y:S01]  /*10230*/  STL [R1+0x1c], R49 ;  /* 0x00001c3101007387 */ /* 0x000fe20000100800 */
[----:B------:R-:W-:Y:S01]  /*10240*/  @!P0 FMUL R73, R73, 0.5 ;  /* 0x3f00000049498820 */ /* 0x000fe20000400000 */
[----:B------:R-:W4:Y:S01]  /*10250*/  MUFU.EX2 R45, R70 ;  /* 0x00000046002d7308 */ /* 0x000f220000000800 */
[----:B---3--:R-:W-:Y:S01]  /*10260*/  @!P5 FMUL R44, R44, R44 ;  /* 0x0000002c2c2cd220 */ /* 0x008fe20000400000 */
[----:B------:R-:W-:-:S02]  /*10270*/  FSETP.GEU.AND P5, PT, R75, -126, PT ;  /* 0xc2fc00004b00780b */ /* 0x000fc40003fae000 */
[----:B--2---:R-:W-:Y:S02]  /*10280*/  F2FP.BF16.F32.PACK_AB R42, R50, R42 ;  /* 0x0000002a322a723e */ /* 0x004fe400000010ff */
[----:B------:R2:W-:Y:S01]  /*10290*/  STL [R1+0x20], R44 ;  /* 0x0000202c01007387 */ /* 0x0005e20000100800 */
[----:B------:R-:W-:Y:S01]  /*102a0*/  @!P6 FMUL R74, R74, 0.5 ;  /* 0x3f0000004a4ae820 */ /* 0x000fe20000400000 */
[----:B------:R-:W3:Y:S01]  /*102b0*/  MUFU.EX2 R47, R71 ;  /* 0x00000047002f7308 */ /* 0x000ee20000000800 */
[----:B-----5:R-:W-:Y:S01]  /*102c0*/  @!P4 FMUL R48, R48, R48 ;  /* 0x000000303030c220 */ /* 0x020fe20000400000 */
[----:B------:R-:W-:Y:S02]  /*102d0*/  FSETP.GEU.AND P4, PT, R76, -126, PT ;  /* 0xc2fc00004c00780b */ /* 0x000fe40003f8e000 */
[----:B------:R-:W-:Y:S02]  /*102e0*/  F2FP.BF16.F32.PACK_AB R68, R145, R144 ;  /* 0x000000909144723e */ /* 0x000fe400000010ff */
[----:B------:R-:W-:Y:S01]  /*102f0*/  STL [R1+0x24], R48 ;  /* 0x0000243001007387 */ /* 0x000fe20000100800 */
[----:B------:R-:W-:Y:S01]  /*10300*/  @!P5 FMUL R75, R75, 0.5 ;  /* 0x3f0000004b4bd820 */ /* 0x000fe20000400000 */
[----:B------:R-:W5:Y:S01]  /*10310*/  MUFU.EX2 R5, R72 ;  /* 0x0000004800057308 */ /* 0x000f620000000800 */
[----:B----4-:R-:W-:Y:S01]  /*10320*/  @!P3 FMUL R45, R45, R45 ;  /* 0x0000002d2d2db220 */ /* 0x010fe20000400000 */
[----:B------:R-:W-:-:S02]  /*10330*/  FSETP.GEU.AND P3, PT, R77, -126, PT ;  /* 0xc2fc00004d00780b */ /* 0x000fc40003f6e000 */
[----:B-1----:R-:W-:Y:S02]  /*10340*/  F2FP.BF16.F32.PACK_AB R43, R49, R43 ;  /* 0x0000002b312b723e */ /* 0x002fe400000010ff */
        /* <DEDUP_REMOVED lines=9> */
[----:B-----5:R-:W-:Y:S01]  /*103e0*/  @!P1 FMUL R5, R5, R5 ;  /* 0x0000000505059220 */ /* 0x020fe20000400000 */
[----:B------:R-:W-:-:S02]  /*103f0*/  FSETP.GEU.AND P1, PT, R79, -126, PT ;  /* 0xc2fc00004f00780b */ /* 0x000fc40003f2e000 */
[----:B--2---:R-:W-:Y:S02]  /*10400*/  F2FP.BF16.F32.PACK_AB R44, R48, R44 ;  /* 0x0000002c302c723e */ /* 0x004fe400000010ff */
[----:B------:R-:W-:Y:S01]  /*10410*/  STL [R1+0x30], R5 ;  /* 0x0000300501007387 */ /* 0x000fe20000100800 */
[----:B------:R-:W-:Y:S01]  /*10420*/  @!P2 FMUL R78, R78, 0.5 ;  /* 0x3f0000004e4ea820 */ /* 0x000fe20000400000 */
[----:B------:R-:W2:Y:S01]  /*10430*/  MUFU.EX2 R4, R75 ;  /* 0x0000004b00047308 */ /* 0x000ea20000000800 */
[----:B----4-:R-:W-:Y:S01]  /*10440*/  @!P0 FMUL R46, R46, R46 ;  /* 0x0000002e2e2e8220 */ /* 0x010fe20000400000 */
[----:B------:R-:W-:Y:S02]  /*10450*/  FSETP.GEU.AND P0, PT, R80, -126, PT ;  /* 0xc2fc00005000780b */ /* 0x000fe40003f0e000 */
[----:B------:R-:W-:Y:S02]  /*10460*/  F2FP.BF16.F32.PACK_AB R70, R149, R148 ;  /* 0x000000949546723e */ /* 0x000fe400000010ff */
[----:B------:R4:W-:Y:S01]  /*10470*/  STL [R1+0x34], R46 ;  /* 0x0000342e01007387 */ /* 0x0009e20000100800 */
[----:B------:R-:W-:Y:S01]  /*10480*/  @!P1 FMUL R79, R79, 0.5 ;  /* 0x3f0000004f4f9820 */ /* 0x000fe20000400000 */
[----:B------:R-:W5:Y:S01]  /*10490*/  MUFU.EX2 R9, R76 ;  /* 0x0000004c00097308 */ /* 0x000f620000000800 */
[----:B---3--:R-:W-:Y:S01]  /*104a0*/  @!P6 FMUL R7, R7, R7 ;  /* 0x000000070707e220 */ /* 0x008fe20000400000 */
[----:B------:R-:W-:-:S02]  /*104b0*/  FSETP.GEU.AND P6, PT, R81, -126, PT ;  /* 0xc2fc00005100780b */ /* 0x000fc40003fce000 */
[----:B-1----:R-:W-:Y:S02]  /*104c0*/  F2FP.BF16.F32.PACK_AB R45, R47, R45 ;  /* 0x0000002d2f2d723e */ /* 0x002fe400000010ff */
[----:B------:R1:W-:Y:S01]  /*104d0*/  STL [R1+0x38], R7 ;  /* 0x0000380701007387 */ /* 0x0003e20000100800 */
[----:B------:R-:W-:Y:S01]  /*104e0*/  @!P0 FMUL R80, R80, 0.5 ;  /* 0x3f00000050508820 */ /* 0x000fe20000400000 */
[----:B------:R-:W3:Y:S01]  /*104f0*/  MUFU.EX2 R6, R77 ;  /* 0x0000004d00067308 */ /* 0x000ee20000000800 */
[----:B--2---:R-:W-:Y:S01]  /*10500*/  @!P5 FMUL R4, R4, R4 ;  /* 0x000000040404d220 */ /* 0x004fe20000400000 */
[----:B------:R-:W-:Y:S02]  /*10510*/  FSETP.GEU.AND P5, PT, R82, -126, PT ;  /* 0xc2fc00005200780b */ /* 0x000fe40003fae000 */
[----:B------:R-:W-:Y:S02]  /*10520*/  F2FP.BF16.F32.PACK_AB R71, R93, R92 ;  /* 0x0000005c5d47723e */ /* 0x000fe400000010ff */
[----:B------:R1:W-:Y:S01]  /*10530*/  STL [R1+0x3c], R4 ;  /* 0x00003c0401007387 */ /* 0x0003e20000100800 */
[----:B------:R-:W-:Y:S01]  /*10540*/  @!P6 FMUL R81, R81, 0.5 ;  /* 0x3f0000005151e820 */ /* 0x000fe20000400000 */
[----:B------:R-:W2:Y:S01]  /*10550*/  MUFU.EX2 R11, R78 ;  /* 0x0000004e000b7308 */ /* 0x000ea20000000800 */
[----:B-----5:R-:W-:Y:S01]  /*10560*/  @!P4 FMUL R9, R9, R9 ;  /* 0x000000090909c220 */ /* 0x020fe20000400000 */
[----:B------:R-:W-:-:S02]  /*10570*/  FSETP.GEU.AND P4, PT, R83, -126, PT ;  /* 0xc2fc00005300780b */ /* 0x000fc40003f8e000 */
[----:B------:R-:W-:Y:S02]  /*10580*/  F2FP.BF16.F32.PACK_AB R72, R95, R94 ;  /* 0x0000005e5f48723e */ /* 0x000fe400000010ff */
[----:B------:R1:W-:Y:S01]  /*10590*/  STL [R1+0x40], R9 ;  /* 0x0000400901007387 */ /* 0x0003e20000100800 */
[----:B------:R-:W-:Y:S01]  /*105a0*/  @!P5 FMUL R82, R82, 0.5 ;  /* 0x3f0000005252d820 */ /* 0x000fe20000400000 */
[----:B------:R-:W5:Y:S01]  /*105b0*/  MUFU.EX2 R8, R79 ;  /* 0x0000004f00087308 */ /* 0x000f620000000800 */
[----:B---3--:R-:W-:Y:S01]  /*105c0*/  @!P3 FMUL R6, R6, R6 ;  /* 0x000000060606b220 */ /* 0x008fe20000400000 */
[----:B------:R-:W-:Y:S02]  /*105d0*/  FSETP.GEU.AND P3, PT, R84, -126, PT ;  /* 0xc2fc00005400780b */ /* 0x000fe40003f6e000 */
[----:B------:R-:W-:Y:S02]  /*105e0*/  F2FP.BF16.F32.PACK_AB R73, R97, R96 ;  /* 0x000000606149723e */ /* 0x000fe400000010ff */
[----:B------:R1:W-:Y:S01]  /*105f0*/  STL [R1+0x44], R6 ;  /* 0x0000440601007387 */ /* 0x0003e20000100800 */
[----:B------:R-:W-:Y:S01]  /*10600*/  @!P4 FMUL R83, R83, 0.5 ;  /* 0x3f0000005353c820 */ /* 0x000fe20000400000 */
[----:B------:R-:W3:Y:S01]  /*10610*/  MUFU.EX2 R157, R80 ;  /* 0x00000050009d7308 */ /* 0x000ee20000000800 */
[----:B--2---:R-:W-:Y:S01]  /*10620*/  @!P2 FMUL R11, R11, R11 ;  /* 0x0000000b0b0ba220 */ /* 0x004fe20000400000 */
[----:B------:R-:W-:-:S02]  /*10630*/  FSETP.GEU.AND P2, PT, R85, -126, PT ;  /* 0xc2fc00005500780b */ /* 0x000fc40003f4e000 */
[----:B------:R-:W-:Y:S02]  /*10640*/  F2FP.BF16.F32.PACK_AB R74, R99, R98 ;  /* 0x00000062634a723e */ /* 0x000fe400000010ff */
[----:B------:R1:W-:Y:S01]  /*10650*/  STL [R1+0x48], R11 ;  /* 0x0000480b01007387 */ /* 0x0003e20000100800 */
[----:B------:R-:W-:Y:S01]  /*10660*/  @!P3 FMUL R84, R84, 0.5 ;  /* 0x3f0000005454b820 */ /* 0x000fe20000400000 */
[----:B------:R-:W2:Y:S01]  /*10670*/  MUFU.EX2 R10, R81 ;  /* 0x00000051000a7308 */ /* 0x000ea20000000800 */
[----:B-----5:R-:W-:Y:S01]  /*10680*/  @!P1 FMUL R8, R8, R8 ;  /* 0x0000000808089220 */ /* 0x020fe20000400000 */
[----:B------:R-:W-:Y:S02]  /*10690*/  FSETP.GEU.AND P1, PT, R86, -126, PT ;  /* 0xc2fc00005600780b */ /* 0x000fe40003f2e000 */
[----:B------:R-:W-:Y:S02]  /*106a0*/  F2FP.BF16.F32.PACK_AB R75, R101, R100 ;  /* 0x00000064654b723e */ /* 0x000fe400000010ff */
[----:B------:R1:W-:Y:S01]  /*106b0*/  STL [R1+0x4c], R8 ;  /* 0x00004c0801007387 */ /* 0x0003e20000100800 */
[----:B------:R-:W-:Y:S01]  /*106c0*/  @!P2 FMUL R85, R85, 0.5 ;  /* 0x3f0000005555a820 */ /* 0x000fe20000400000 */
[----:B------:R-:W5:Y:S01]  /*106d0*/  MUFU.EX2 R20, R82 ;  /* 0x0000005200147308 */ /* 0x000f620000000800 */
[----:B---3--:R-:W-:Y:S01]  /*106e0*/  @!P0 FMUL R157, R157, R157 ;  /* 0x0000009d9d9d8220 */ /* 0x008fe20000400000 */
[----:B------:R-:W-:-:S02]  /*106f0*/  FSETP.GEU.AND P0, PT, R87, -126, PT ;  /* 0xc2fc00005700780b */ /* 0x000fc40003f0e000 */
[----:B------:R-:W-:Y:S02]  /*10700*/  F2FP.BF16.F32.PACK_AB R76, R103, R102 ;  /* 0x00000066674c723e */ /* 0x000fe400000010ff */
[----:B------:R1:W-:Y:S01]  /*10710*/  STL [R1+0x50], R157 ;  /* 0x0000509d01007387 */ /* 0x0003e20000100800 */
[----:B------:R-:W-:Y:S01]  /*10720*/  @!P1 FMUL R86, R86, 0.5 ;  /* 0x3f00000056569820 */ /* 0x000fe20000400000 */
[----:B------:R-:W3:Y:S01]  /*10730*/  MUFU.EX2 R21, R83 ;  /* 0x0000005300157308 */ /* 0x000ee20000000800 */
[----:B--2---:R-:W-:Y:S01]  /*10740*/  @!P6 FMUL R10, R10, R10 ;  /* 0x0000000a0a0ae220 */ /* 0x004fe20000400000 */
[----:B------:R-:W-:Y:S02]  /*10750*/  LOP3.LUT P6, RZ, R3, 0x3, R2, 0x48, !PT ;  /* 0x0000000303ff7812 */ /* 0x000fe400078c4802 */
[----:B------:R-:W-:Y:S02]  /*10760*/  F2FP.BF16.F32.PACK_AB R77, R105, R104 ;  /* 0x00000068694d723e */ /* 0x000fe400000010ff */
[----:B------:R1:W-:Y:S01]  /*10770*/  STL [R1+0x54], R10 ;  /* 0x0000540a01007387 */ /* 0x0003e20000100800 */
[----:B------:R-:W-:Y:S01]  /*10780*/  @!P0 FMUL R87, R87, 0.5 ;  /* 0x3f00000057578820 */ /* 0x000fe20000400000 */
[----:B------:R-:W2:Y:S01]  /*10790*/  MUFU.EX2 R14, R84 ;  /* 0x00000054000e7308 */ /* 0x000ea20000000800 */
[----:B-----5:R-:W-:Y:S01]  /*107a0*/  @!P5 FMUL R20, R20, R20 ;  /* 0x000000141414d220 */ /* 0x020fe20000400000 */
[----:B------:R-:W-:-:S02]  /*107b0*/  F2FP.BF16.F32.PACK_AB R78, R107, R106 ;  /* 0x0000006a6b4e723e */ /* 0x000fc400000010ff */
[----:B------:R-:W-:Y:S02]  /*107c0*/  F2FP.BF16.F32.PACK_AB R79, R109, R108 ;  /* 0x0000006c6d4f723e */ /* 0x000fe400000010ff */
[----:B------:R1:W-:Y:S01]  /*107d0*/  STL [R1+0x58], R20 ;  /* 0x0000581401007387 */ /* 0x0003e20000100800 */
[----:B------:R-:W-:Y:S01]  /*107e0*/  F2FP.BF16.F32.PACK_AB R80, R111, R110 ;  /* 0x0000006e6f50723e */ /* 0x000fe200000010ff */
[----:B------:R-:W5:Y:S01]  /*107f0*/  MUFU.EX2 R15, R85 ;  /* 0x00000055000f7308 */ /* 0x000f620000000800 */
[----:B---3--:R-:W-:Y:S01]  /*10800*/  @!P4 FMUL R21, R21, R21 ;  /* 0x000000151515c220 */ /* 0x008fe20000400000 */
[----:B------:R-:W-:Y:S02]  /*10810*/  F2FP.BF16.F32.PACK_AB R81, R113, R112 ;  /* 0x000000707151723e */ /* 0x000fe400000010ff */
[----:B------:R-:W-:Y:S02]  /*10820*/  F2FP.BF16.F32.PACK_AB R82, R115, R114 ;  /* 0x000000727352723e */ /* 0x000fe400000010ff */
[----:B------:R1:W-:Y:S01]  /*10830*/  STL [R1+0x5c], R21 ;  /* 0x00005c1501007387 */ /* 0x0003e20000100800 */
[----:B------:R-:W-:Y:S01]  /*10840*/  F2FP.BF16.F32.PACK_AB R83, R117, R116 ;  /* 0x000000747553723e */ /* 0x000fe200000010ff */
[----:B------:R-:W3:Y:S01]  /*10850*/  MUFU.EX2 R12, R86 ;  /* 0x00000056000c7308 */ /* 0x000ee20000000800 */
[----:B--2---:R-:W-:Y:S01]  /*10860*/  @!P3 FMUL R14, R14, R14 ;  /* 0x0000000e0e0eb220 */ /* 0x004fe20000400000 */
[----:B------:R-:W-:-:S02]  /*10870*/  F2FP.BF16.F32.PACK_AB R84, R119, R118 ;  /* 0x000000767754723e */ /* 0x000fc400000010ff */
[----:B----4-:R-:W-:Y:S02]  /*10880*/  F2FP.BF16.F32.PACK_AB R46, R46, R5 ;  /* 0x000000052e2e723e */ /* 0x010fe400000010ff */
[----:B------:R1:W-:Y:S01]  /*10890*/  STL [R1+0x68], R14 ;  /* 0x0000680e01007387 */ /* 0x0003e20000100800 */
[----:B------:R-:W-:Y:S01]  /*108a0*/  F2FP.BF16.F32.PACK_AB R47, R4, R7 ;  /* 0x00000007042f723e */ /* 0x000fe200000010ff */
[----:B------:R-:W2:Y:S01]  /*108b0*/  MUFU.EX2 R13, R87 ;  /* 0x00000057000d7308 */ /* 0x000ea20000000800 */
[----:B-----5:R-:W-:Y:S01]  /*108c0*/  @!P2 FMUL R15, R15, R15 ;  /* 0x0000000f0f0fa220 */ /* 0x020fe20000400000 */
[----:B------:R-:W-:Y:S02]  /*108d0*/  F2FP.BF16.F32.PACK_AB R85, R121, R120 ;  /* 0x000000787955723e */ /* 0x000fe400000010ff */
[----:B------:R-:W-:Y:S02]  /*108e0*/  F2FP.BF16.F32.PACK_AB R48, R6, R9 ;  /* 0x000000090630723e */ /* 0x000fe400000010ff */
[----:B------:R1:W-:Y:S01]  /*108f0*/  STL [R1+0x6c], R15 ;  /* 0x00006c0f01007387 */ /* 0x0003e20000100800 */
[----:B------:R-:W-:Y:S01]  /*10900*/  F2FP.BF16.F32.PACK_AB R49, R8, R11 ;  /* 0x0000000b0831723e */ /* 0x000fe200000010ff */
[----:B---3--:R-:W-:Y:S01]  /*10910*/  @!P1 FMUL R12, R12, R12 ;  /* 0x0000000c0c0c9220 */ /* 0x008fe20000400000 */
[----:B------:R-:W-:-:S02]  /*10920*/  F2FP.BF16.F32.PACK_AB R86, R123, R122 ;  /* 0x0000007a7b56723e */ /* 0x000fc400000010ff */
[----:B------:R-:W-:Y:S02]  /*10930*/  F2FP.BF16.F32.PACK_AB R50, R10, R157 ;  /* 0x0000009d0a32723e */ /* 0x000fe400000010ff */
[----:B------:R1:W-:Y:S01]  /*10940*/  STL [R1+0x60], R12 ;  /* 0x0000600c01007387 */ /* 0x0003e20000100800 */
[----:B------:R-:W-:Y:S01]  /*10950*/  F2FP.BF16.F32.PACK_AB R51, R21, R20 ;  /* 0x000000141533723e */ /* 0x000fe200000010ff */
[----:B--2---:R-:W-:Y:S01]  /*10960*/  @!P0 FMUL R13, R13, R13 ;  /* 0x0000000d0d0d8220 */ /* 0x004fe20000400000 */
[----:B------:R-:W-:Y:S02]  /*10970*/  F2FP.BF16.F32.PACK_AB R87, R151, R150 ;  /* 0x000000969757723e */ /* 0x000fe400000010ff */
[----:B------:R-:W-:Y:S02]  /*10980*/  F2FP.BF16.F32.PACK_AB R52, R15, R14 ;  /* 0x0000000e0f34723e */ /* 0x000fe400000010ff */
[----:B------:R1:W-:Y:S01]  /*10990*/  STL [R1+0x64], R13 ;  /* 0x0000640d01007387 */ /* 0x0003e20000100800 */
[----:B------:R-:W-:Y:S01]  /*109a0*/  F2FP.BF16.F32.PACK_AB R53, R13, R12 ;  /* 0x0000000c0d35723e */ /* 0x000fe200000010ff */
[----:B------:R-:W-:Y:S06]  /*109b0*/  @!P6 BRA `(.L_x_248) ;  /* 0x000000000040e947 */ /* 0x000fec0003800000 */
[----:B------:R-:W-:Y:S01]  /*109c0*/  MOV R2, 0x8 ;  /* 0x0000000800027802 */ /* 0x000fe20000000f00 */
[----:B------:R-:W2:Y:S01]  /*109d0*/  LDCU.64 UR6, c[0x4][0xb0] ;  /* 0x01001600ff0677ac */ /* 0x000ea20008000a00 */
[----:B-1----:R-:W-:Y:S02]  /*109e0*/  HFMA2 R12, -RZ, RZ, 0, 5.9604644775390625e-08 ;  /* 0x00000001ff0c7431 */ /* 0x002fe400000001ff */
[----:B------:R-:W-:Y:S01]  /*109f0*/  IMAD.MOV.U32 R8, RZ, RZ, 0x1be ;  /* 0x000001beff087424 */ /* 0x000fe200078e00ff */
[----:B------:R-:W1:Y:S01]  /*10a00*/  LDCU.64 UR4, c[0x4][0xb8] ;  /* 0x01001700ff0477ac */ /* 0x000e620008000a00 */
[----:B------:R-:W3:Y:S01]  /*10a10*/  LDC.64 R2, c[0x4][R2] ;  /* 0x0100000002027b82 */ /* 0x000ee20000000a00 */
[----:B------:R-:W-:Y:S01]  /*10a20*/  IMAD.MOV.U32 R13, RZ, RZ, RZ ;  /* 0x000000ffff0d7224 */ /* 0x000fe200078e00ff */
[----:B------:R-:W4:Y:S01]  /*10a30*/  LDCU.64 UR8, c[0x4][0x20] ;  /* 0x01000400ff0877ac */ /* 0x000f220008000a00 */
[----:B--2---:R-:W-:Y:S01]  /*10a40*/  IMAD.U32 R4, RZ, RZ, UR6 ;  /* 0x00000006ff047e24 */ /* 0x004fe2000f8e00ff */
[----:B------:R-:W-:Y:S01]  /*10a50*/  MOV R5, UR7 ;  /* 0x0000000700057c02 */ /* 0x000fe20008000f00 */
[----:B-1----:R-:W-:Y:S01]  /*10a60*/  IMAD.U32 R6, RZ, RZ, UR4 ;  /* 0x00000004ff067e24 */ /* 0x002fe2000f8e00ff */
[----:B------:R-:W-:Y:S01]  /*10a70*/  MOV R7, UR5 ;  /* 0x0000000500077c02 */ /* 0x000fe20008000f00 */
[----:B----4-:R-:W-:Y:S01]  /*10a80*/  IMAD.U32 R10, RZ, RZ, UR8 ;  /* 0x00000008ff0a7e24 */ /* 0x010fe2000f8e00ff */
[----:B------:R-:W-:-:S02]  /*10a90*/  MOV R11, UR9 ;  /* 0x00000009000b7c02 */ /* 0x000fc40008000f00 */
[----:B------:R-:W-:-:S07]  /*10aa0*/  LEPC R20, `(.L_x_248) ;  /* 0x000000001014794e */ /* 0x000fce0000000000 */
[----:B---3--:R-:W-:Y:S05]  /*10ab0*/  CALL.ABS.NOINC R2 ;  /* 0x0000000002007343 */ /* 0x008fea0003c00000 */
.L_x_248:
[C---:B------:R-:W-:Y:S01]  /*10ac0*/  FSETP.NEU.AND P0, PT, R17.reuse, -INF , PT ;  /* 0xff8000001100780b */ /* 0x040fe20003f0d000 */
[----:B------:R-:W2:Y:S01]  /*10ad0*/  S2R R2, SR_TID.X ;  /* 0x0000000000027919 */ /* 0x000ea20000002100 */
[----:B------:R-:W-:Y:S05]  /*10ae0*/  WARPSYNC.ALL ;  /* 0x0000000000007948 */ /* 0x000fea0003800000 */
[----:B------:R-:W-:Y:S01]  /*10af0*/  FSEL R0, R17, RZ, P0 ;  /* 0x000000ff11007208 */ /* 0x000fe20000000000 */
[----:B------:R-:W-:Y:S01]  /*10b00*/  UIADD3 UR4, UPT, UPT, UR40, 0x20, URZ ;  /* 0x0000002028047890 */ /* 0x000fe2000fffe0ff */
[----:B------:R3:W-:Y:S03]  /*10b10*/  STTM.x32 tmem[UR40], R56 ;  /* 0x00000038000079ed */ /* 0x0007e600082c0028 */
[----:B------:R-:W-:Y:S01]  /*10b20*/  FMUL R0, R0, -UR37 ;  /* 0x8000002500007c20 */ /* 0x000fe20008400000 */
[----:B------:R-:W-:-:S03]  /*10b30*/  USHF.R.U32.HI UR4, URZ, 0x15, UR4 ;  /* 0x00000015ff047899 */ /* 0x000fc60008011604 */
[--C-:B------:R-:W-:Y:S02]  /*10b40*/  FFMA2 R88, R88.F32x2.HI_LO, UR37.F32, R0.reuse.F32 ;  /* 0x0000002558587c49 */ /* 0x100fe40009200000 */
[----:B------:R-:W-:Y:S01]  /*10b50*/  FFMA2 R90, R90.F32x2.HI_LO, UR37.F32, R0.F32 ;  /* 0x000000255a5a7c49 */ /* 0x000fe20009200000 */
[----:B------:R-:W-:Y:S02]  /*10b60*/  MOV R3, UR4 ;  /* 0x0000000400037c02 */ /* 0x000fe40008000f00 */
[----:B------:R-:W-:Y:S02]  /*10b70*/  FSETP.GEU.AND P4, PT, R88, -126, PT ;  /* 0xc2fc00005800780b */ /* 0x000fe40003f8e000 */
[----:B------:R-:W-:Y:S02]  /*10b80*/  FSETP.GEU.AND P3, PT, R89, -126, PT ;  /* 0xc2fc00005900780b */ /* 0x000fe40003f6e000 */
[----:B------:R-:W-:Y:S02]  /*10b90*/  FSETP.GEU.AND P2, PT, R90, -126, PT ;  /* 0xc2fc00005a00780b */ /* 0x000fe40003f4e000 */
[----:B------:R-:W-:-:S07]  /*10ba0*/  FSETP.GEU.AND P1, PT, R91, -126, PT ;  /* 0xc2fc00005b00780b */ /* 0x000fce0003f2e000 */
[----:B------:R-:W-:Y:S02]  /*10bb0*/  @!P4 FMUL R88, R88, 0.5 ;  /* 0x3f0000005858c820 */ /* 0x000fe40000400000 */
[----:B------:R-:W-:Y:S02]  /*10bc0*/  @!P3 FMUL R89, R89, 0.5 ;  /* 0x3f0000005959b820 */ /* 0x000fe40000400000 */
[----:B------:R-:W-:Y:S02]  /*10bd0*/  @!P2 FMUL R90, R90, 0.5 ;  /* 0x3f0000005a5aa820 */ /* 0x000fe40000400000 */
[----:B------:R-:W-:Y:S01]  /*10be0*/  @!P1 FMUL R91, R91, 0.5 ;  /* 0x3f0000005b5b9820 */ /* 0x000fe20000400000 */
[----:B---3--:R-:W3:Y:S01]  /*10bf0*/  MUFU.EX2 R58, R88 ;  /* 0x00000058003a7308 */ /* 0x008ee20000000800 */
[----:B--2---:R-:W-:-:S04]  /*10c00*/  SHF.R.U32.HI R60, RZ, 0x5, R2 ;  /* 0x00000005ff3c7819 */ /* 0x004fc80000011602 */
[----:B------:R-:W-:-:S03]  /*10c10*/  LOP3.LUT P0, RZ, R3, 0x3, R60, 0x48, !PT ;  /* 0x0000000303ff7812 */ /* 0x000fc6000780483c */
[----:B------:R-:W2:Y:S08]  /*10c20*/  MUFU.EX2 R59, R89 ;  /* 0x00000059003b7308 */ /* 0x000eb00000000800 */
[----:B------:R-:W4:Y:S01]  /*10c30*/  MUFU.EX2 R56, R90 ;  /* 0x0000005a00387308 */ /* 0x000f220000000800 */
[----:B---3--:R-:W-:-:S07]  /*10c40*/  @!P4 FMUL R58, R58, R58 ;  /* 0x0000003a3a3ac220 */ /* 0x008fce0000400000 */
[----:B------:R-:W3:Y:S01]  /*10c50*/  MUFU.EX2 R57, R91 ;  /* 0x0000005b00397308 */ /* 0x000ee20000000800 */
[----:B--2---:R-:W-:-:S05]  /*10c60*/  @!P3 FMUL R59, R59, R59 ;  /* 0x0000003b3b3bb220 */ /* 0x004fca0000400000 */
[----:B------:R-:W-:Y:S01]  /*10c70*/  F2FP.BF16.F32.PACK_AB R54, R59, R58 ;  /* 0x0000003a3b36723e */ /* 0x000fe200000010ff */
[----:B----4-:R-:W-:Y:S01]  /*10c80*/  @!P2 FMUL R56, R56, R56 ;  /* 0x000000383838a220 */ /* 0x010fe20000400000 */
[----:B---3--:R-:W-:-:S05]  /*10c90*/  @!P1 FMUL R57, R57, R57 ;  /* 0x0000003939399220 */ /* 0x008fca0000400000 */
[----:B------:R-:W-:Y:S01]  /*10ca0*/  F2FP.BF16.F32.PACK_AB R55, R57, R56 ;  /* 0x000000383937723e */ /* 0x000fe200000010ff */
[----:B------:R-:W-:Y:S06]  /*10cb0*/  @!P0 BRA `(.L_x_249) ;  /* 0x0000000000408947 */ /* 0x000fec0003800000 */
[----:B-1----:R-:W-:Y:S01]  /*10cc0*/  MOV R14, 0x8 ;  /* 0x00000008000e7802 */ /* 0x002fe20000000f00 */
[----:B------:R-:W1:Y:S01]  /*10cd0*/  LDCU.64 UR8, c[0x4][0xb0] ;  /* 0x01001600ff0877ac */ /* 0x000e620008000a00 */
[----:B------:R-:W-:Y:S02]  /*10ce0*/  HFMA2 R12, -RZ, RZ, 0, 5.9604644775390625e-08 ;  /* 0x00000001ff0c7431 */ /* 0x000fe400000001ff */
[----:B------:R-:W-:Y:S01]  /*10cf0*/  IMAD.MOV.U32 R8, RZ, RZ, 0x1be ;  /* 0x000001beff087424 */ /* 0x000fe200078e00ff */
[----:B------:R-:W2:Y:S01]  /*10d00*/  LDCU.64 UR6, c[0x4][0xb8] ;  /* 0x01001700ff0677ac */ /* 0x000ea20008000a00 */
[----:B------:R-:W3:Y:S01]  /*10d10*/  LDC.64 R14, c[0x4][R14] ;  /* 0x010000000e0e7b82 */ /* 0x000ee20000000a00 */
[----:B------:R-:W-:Y:S01]  /*10d20*/  IMAD.MOV.U32 R13, RZ, RZ, RZ ;  /* 0x000000ffff0d7224 */ /* 0x000fe200078e00ff */
[----:B------:R-:W4:Y:S01]  /*10d30*/  LDCU.64 UR4, c[0x4][0x20] ;  /* 0x01000400ff0477ac */ /* 0x000f220008000a00 */
[----:B-1----:R-:W-:Y:S01]  /*10d40*/  IMAD.U32 R4, RZ, RZ, UR8 ;  /* 0x00000008ff047e24 */ /* 0x002fe2000f8e00ff */
[----:B------:R-:W-:Y:S01]  /*10d50*/  MOV R5, UR9 ;  /* 0x0000000900057c02 */ /* 0x000fe20008000f00 */
[----:B--2---:R-:W-:Y:S01]  /*10d60*/  IMAD.U32 R6, RZ, RZ, UR6 ;  /* 0x00000006ff067e24 */ /* 0x004fe2000f8e00ff */
[----:B------:R-:W-:Y:S01]  /*10d70*/  MOV R7, UR7 ;  /* 0x0000000700077c02 */ /* 0x000fe20008000f00 */
[----:B----4-:R-:W-:Y:S01]  /*10d80*/  IMAD.U32 R10, RZ, RZ, UR4 ;  /* 0x00000004ff0a7e24 */ /* 0x010fe2000f8e00ff */
[----:B------:R-:W-:-:S02]  /*10d90*/  MOV R11, UR5 ;  /* 0x00000005000b7c02 */ /* 0x000fc40008000f00 */
[----:B------:R-:W-:-:S07]  /*10da0*/  LEPC R20, `(.L_x_249) ;  /* 0x000000001014794e */ /* 0x000fce0000000000 */
[----:B---3--:R-:W-:Y:S05]  /*10db0*/  CALL.ABS.NOINC R14 ;  /* 0x000000000e007343 */ /* 0x008fea0003c00000 */
.L_x_249:
[----:B------:R-:W-:Y:S01]  /*10dc0*/  MOV R0, UR47 ;  /* 0x0000002f00007c02 */ /* 0x000fe20008000f00 */
[----:B------:R-:W-:Y:S05]  /*10dd0*/  WARPSYNC.ALL ;  /* 0x0000000000007948 */ /* 0x000fea0003800000 */
[----:B------:R-:W-:Y:S01]  /*10de0*/  ISETP.GT.U32.AND P1, PT, R0, 0x1, PT ;  /* 0x000000010000780c */ /* 0x000fe20003f24070 */
[----:B------:R2:W-:Y:S01]  /*10df0*/  STTM.x32 tmem[UR40+0x20], R24 ;  /* 0x00002018000079ed */ /* 0x0005e200082c0028 */
[----:B------:R-:W3:Y:S11]  /*10e00*/  FENCE.VIEW.ASYNC.T ;  /* 0x00000000000073c6 */ /* 0x000ef60000000200 */
[----:B------:R-:W-:Y:S05]  /*10e10*/  @P1 BRA `(.L_x_250) ;  /* 0x0000000000081947 */ /* 0x000fea0003800000 */
[----:B------:R-:W-:Y:S05]  /*10e20*/  BPT.TRAP 0x1 ;  /* 0x000000040000795c */ /* 0x000fea0000300000 */
[----:B------:R-:W-:Y:S05]  /*10e30*/  BPT.TRAP 0x1 ;  /* 0x000000040000795c */ /* 0x000fea0000300000 */
.L_x_250:
[----:B------:R-:W4:Y:S01]  /*10e40*/  S2UR UR4, SR_CgaCtaId ;  /* 0x00000000000479c3 */ /* 0x000f220000008800 */
[----:B------:R-:W-:Y:S01]  /*10e50*/  UISETP.NE.AND UP0, UPT, UR56, URZ, UPT ;  /* 0x000000ff3800728c */ /* 0x000fe2000bf05270 */
[----:B------:R-:W-:Y:S02]  /*10e60*/  UMOV UR5, 0x400 ;  /* 0x0000040000057882 */ /* 0x000fe40000000000 */
[----:B----4-:R-:W-:-:S04]  /*10e70*/  ULEA UR4, UR4, UR5, 0x18 ;  /* 0x0000000504047291 */ /* 0x010fc8000f8ec0ff */
[----:B------:R-:W-:-:S04]  /*10e80*/  UIADD3 UR5, UPT, UPT, UR4, 0x1c068, URZ ;  /* 0x0001c06804057890 */ /* 0x000fc8000fffe0ff */
[----:B------:R-:W-:-:S04]  /*10e90*/  @UP0 UIADD3 UR5, UPT, UPT, UR4, 0x1c058, URZ ;  /* 0x0001c05804050890 */ /* 0x000fc8000fffe0ff */
[----:B------:R-:W-:-:S09]  /*10ea0*/  UPRMT UR5, UR43, 0x654, UR5 ;  /* 0x000006542b057896 */ /* 0x000fd20008000005 */
[----:B---3--:R-:W-:Y:S01]  /*10eb0*/  SYNCS.ARRIVE.TRANS64.RED.A1T0 RZ, [UR5], RZ ;  /* 0x000000ffffff79a7 */ /* 0x008fe20008100405 */
[----:B------:R-:W-:-:S04]  /*10ec0*/  USEL UR5, UR51, UR54, UP0 ;  /* 0x0000003633057287 */ /* 0x000fc80008000000 */
[----:B------:R-:W-:-:S04]  /*10ed0*/  ULOP3.LUT UR5, UR5, 0x1, URZ, 0x3c, !UPT ;  /* 0x0000000105057892 */ /* 0x000fc8000f8e3cff */
[----:B------:R-:W-:Y:S02]  /*10ee0*/  USEL UR51, UR5, UR51, UP0 ;  /* 0x0000003305337287 */ /* 0x000fe40008000000 */
[----:B------:R-:W-:Y:S02]  /*10ef0*/  USEL UR54, UR54, UR5, UP0 ;  /* 0x0000000536367287 */ /* 0x000fe40008000000 */
[----:B------:R-:W-:-:S09]  /*10f00*/  UISETP.NE.AND UP0, UPT, UR48, URZ, UPT ;  /* 0x000000ff3000728c */ /* 0x000fd2000bf05270 */
[----:B------:R-:W-:Y:S05]  /*10f10*/  BRA.U UP0, `(.L_x_251) ;  /* 0x0000000100047547 */ /* 0x000fea000b800000 */
[----:B------:R-:W-:Y:S05]  /*10f20*/  BPT.TRAP 0x1 ;  /* 0x000000040000795c */ /* 0x000fea0000300000 */
.L_x_251:
[----:B------:R-:W-:Y:S01]  /*10f30*/  UISETP.NE.AND UP0, UPT, UR56, URZ, UPT ;  /* 0x000000ff3800728c */ /* 0x000fe2000bf05270 */
[----:B------:R-:W-:Y:S01]  /*10f40*/  MOV R0, UR39 ;  /* 0x0000002700007c02 */ /* 0x000fe20008000f00 */
[----:B------:R-:W-:Y:S01]  /*10f50*/  UIADD3 UR6, UPT, UPT, UR4, 0x1c078, URZ ;  /* 0x0001c07804067890 */ /* 0x000fe2000fffe0ff */
[----:B------:R-:W-:Y:S01]  /*10f60*/  FADD2 R22, R22.F32x2.HI_LO, RZ.F32 ;  /* 0x000000ff1616724b */ /* 0x000fe20000200000 */
[----:B------:R-:W-:Y:S01]  /*10f70*/  FSETP.NEU.AND P0, PT, R17, -INF , PT ;  /* 0xff8000001100780b */ /* 0x000fe20003f0d000 */
[----:B------:R-:W-:Y:S01]  /*10f80*/  FADD2 R124, R124.F32x2.HI_LO, RZ.F32 ;  /* 0x000000ff7c7c724b */ /* 0x000fe20000200000 */
[----:B------:R-:W-:Y:S01]  /*10f90*/  SHF.L.U32 R0, R0, 0x1f, RZ ;  /* 0x0000001f00007819 */ /* 0x000fe200000006ff */
[----:B------:R-:W-:Y:S01]  /*10fa0*/  FADD2 R22, R22.F32x2.HI_LO, R130.F32x2.HI_LO ;  /* 0x000000821616724b */ /* 0x000fe20000000000 */
[----:B------:R-:W-:Y:S01]  /*10fb0*/  FSEL R3, R17, RZ, P0 ;  /* 0x000000ff11037208 */ /* 0x000fe20000000000 */
[----:B------:R-:W-:Y:S02]  /*10fc0*/  FADD2 R126, R126.F32x2.HI_LO, RZ.F32 ;  /* 0x000000ff7e7e724b */ /* 0x000fe40000200000 */
[----:B------:R-:W-:Y:S01]  /*10fd0*/  @!UP0 UIADD3 UR6, UPT, UPT, UR4, 0x1c088, URZ ;  /* 0x0001c08804068890 */ /* 0x000fe2000fffe0ff */
[----:B------:R-:W-:Y:S01]  /*10fe0*/  FADD2 R124, R124.F32x2.HI_LO, R132.F32x2.HI_LO ;  /* 0x000000847c7c724b */ /* 0x000fe20000000000 */
[----:B------:R-:W-:Y:S01]  /*10ff0*/  FSETP.NEU.AND P0, PT, R156, R3, PT ;  /* 0x000000039c00720b */ /* 0x000fe20003f0d000 */
[----:B------:R-:W-:-:S02]  /*11000*/  FADD2 R126, R126.F32x2.HI_LO, R134.F32x2.HI_LO ;  /* 0x000000867e7e724b */ /* 0x000fc40000000000 */
[----:B------:R-:W-:Y:S02]  /*11010*/  FADD2 R22, R22.F32x2.HI_LO, R138.F32x2.HI_LO ;  /* 0x0000008a1616724b */ /* 0x000fe40000000000 */
[----:B------:R-:W-:Y:S02]  /*11020*/  FADD2 R124, R124.F32x2.HI_LO, R140.F32x2.HI_LO ;  /* 0x0000008c7c7c724b */ /* 0x000fe40000000000 */
[----:B------:R-:W3:Y:S01]  /*11030*/  SYNCS.PHASECHK.TRANS64.TRYWAIT P2, [UR6], R0 ;  /* 0x00000000ff0075a7 */ /* 0x000ee20008041106 */
[----:B------:R-:W-:Y:S02]  /*11040*/  FADD2 R126, R126.F32x2.HI_LO, R142.F32x2.HI_LO ;  /* 0x0000008e7e7e724b */ /* 0x000fe40000000000 */
[----:B------:R-:W-:Y:S02]  /*11050*/  FADD2 R22, R22.F32x2.HI_LO, R146.F32x2.HI_LO ;  /* 0x000000921616724b */ /* 0x000fe40000000000 */
[----:B------:R-:W-:Y:S02]  /*11060*/  FADD2 R124, R124.F32x2.HI_LO, R148.F32x2.HI_LO ;  /* 0x000000947c7c724b */ /* 0x000fe40000000000 */
[----:B------:R-:W-:-:S02]  /*11070*/  FADD2 R126, R126.F32x2.HI_LO, R92.F32x2.HI_LO ;  /* 0x0000005c7e7e724b */ /* 0x000fc40000000000 */
[----:B------:R-:W-:Y:S02]  /*11080*/  FADD2 R22, R22.F32x2.HI_LO, R96.F32x2.HI_LO ;  /* 0x000000601616724b */ /* 0x000fe40000000000 */
[----:B------:R-:W-:Y:S02]  /*11090*/  FADD2 R124, R124.F32x2.HI_LO, R98.F32x2.HI_LO ;  /* 0x000000627c7c724b */ /* 0x000fe40000000000 */
[----:B------:R-:W-:Y:S02]  /*110a0*/  FADD2 R126, R126.F32x2.HI_LO, R100.F32x2.HI_LO ;  /* 0x000000647e7e724b */ /* 0x000fe40000000000 */
[----:B------:R-:W-:Y:S01]  /*110b0*/  FADD2 R22, R22.F32x2.HI_LO, R104.F32x2.HI_LO ;  /* 0x000000681616724b */ /* 0x000fe20000000000 */
[----:B---3--:R-:W-:Y:S06]  /*110c0*/  @!P2 BRA `(.L_x_252) ;  /* 0x000000b800b0a947 */ /* 0x008fec0003800000 */
.L_x_448:
[----:B------:R-:W-:Y:S01]  /*110d0*/  BSSY.RECONVERGENT B0, `(.L_x_253) ;  /* 0x000000a000007945 */ /* 0x000fe20003800200 */
[----:B---3--:R-:W-:-:S03]  /*110e0*/  MOV R5, 0x3f000000 ;  /* 0x3f00000000057802 */ /* 0x008fc60000000f00 */
[----:B------:R-:W-:Y:S05]  /*110f0*/  @!P0 BRA `(.L_x_254) ;  /* 0x00000000001c8947 */ /* 0x000fea0003800000 */
[----:B------:R-:W-:-:S04]  /*11100*/  FADD R0, -R3, R156 ;  /* 0x0000009c03007221 */ /* 0x000fc80000000100 */
[----:B------:R-:W-:-:S05]  /*11110*/  FMUL R0, R0, UR37 ;  /* 0x0000002500007c20 */ /* 0x000fca0008400000 */
[----:B------:R-:W-:-:S13]  /*11120*/  FSETP.GEU.AND P0, PT, R0, -126, PT ;  /* 0xc2fc00000000780b */ /* 0x000fda0003f0e000 */
[----:B------:R-:W-:-:S04]  /*11130*/  @!P0 FMUL R0, R0, 0.5 ;  /* 0x3f00000000008820 */ /* 0x000fc80000400000 */
[----:B------:R-:W3:Y:S02]  /*11140*/  MUFU.EX2 R5, R0 ;  /* 0x0000000000057308 */ /* 0x000ee40000000800 */
[----:B---3--:R-:W-:-:S04]  /*11150*/  @!P0 FMUL R5, R5, R5 ;  /* 0x0000000505058220 */ /* 0x008fc80000400000 */
[----:B------:R-:W-:Y:S02]  /*11160*/  FMUL R5, R5, 0.5 ;  /* 0x3f00000005057820 */ /* 0x000fe40000400000 */
.L_x_254:
[----:B------:R-:W-:Y:S05]  /*11170*/  BSYNC.RECONVERGENT B0 ;  /* 0x0000000000007941 */ /* 0x000fea0003800200 */
.L_x_253:
[----:B--2---:R-:W2:Y:S04]  /*11180*/  LDL.LU.64 R34, [R1+0x10] ;  /* 0x0000100001227983 */ /* 0x004ea80000300a00 */
[----:B------:R-:W3:Y:S04]  /*11190*/  LDL.LU.64 R32, [R1+0x18] ;  /* 0x0000180001207983 */ /* 0x000ee80000300a00 */
[----:B------:R-:W4:Y:S04]  /*111a0*/  LDL.LU.64 R30, [R1+0x28] ;  /* 0x00002800011e7983 */ /* 0x000f280000300a00 */
[----:B------:R-:W5:Y:S04]  /*111b0*/  LDL.LU.64 R28, [R1+0x30] ;  /* 0x00003000011c7983 */ /* 0x000f680000300a00 */
[----:B------:R-:W5:Y:S04]  /*111c0*/  LDL.LU.64 R26, [R1+0x38] ;  /* 0x00003800011a7983 */ /* 0x000f680000300a00 */
[----:B-1----:R-:W5:Y:S04]  /*111d0*/  LDL.LU.64 R14, [R1+0x20] ;  /* 0x00002000010e7983 */ /* 0x002f680000300a00 */
[----:B------:R-:W5:Y:S04]  /*111e0*/  LDL.LU.64 R24, [R1+0x48] ;  /* 0x0000480001187983 */ /* 0x000f680000300a00 */
[----:B------:R-:W5:Y:S04]  /*111f0*/  LDL.LU.64 R20, [R1+0x50] ;  /* 0x0000500001147983 */ /* 0x000f680000300a00 */
[----:B------:R-:W5:Y:S04]  /*11200*/  LDL.LU.64 R12, [R1+0x58] ;  /* 0x00005800010c7983 */ /* 0x000f680000300a00 */
[----:B------:R-:W5:Y:S04]  /*11210*/  LDL.LU.64 R8, [R1+0x40] ;  /* 0x0000400001087983 */ /* 0x000f680000300a00 */
[----:B------:R-:W5:Y:S04]  /*11220*/  LDL.LU.64 R10, [R1+0x60] ;  /* 0x00006000010a7983 */ /* 0x000f680000300a00 */
[----:B------:R-:W5:Y:S01]  /*11230*/  LDL.LU.64 R6, [R1+0x68] ;  /* 0x0000680001067983 */ /* 0x000f620000300a00 */
[----:B------:R-:W-:-:S04]  /*11240*/  FMUL R16, R5, R16 ;  /* 0x0000001005107220 */ /* 0x000fc80000400000 */
[----:B------:R-:W-:-:S04]  /*11250*/  FADD2 R18, R16.F32, R18.F32x2.HI_LO ;  /* 0x000000121012724b */ /* 0x000fc80000040000 */
[----:B------:R-:W-:-:S04]  /*11260*/  FADD2 R18, R18.F32x2.HI_LO, R128.F32x2.HI_LO ;  /* 0x000000801212724b */ /* 0x000fc80000000000 */
[----:B------:R-:W-:-:S04]  /*11270*/  FADD2 R18, R18.F32x2.HI_LO, R136.F32x2.HI_LO ;  /* 0x000000881212724b */ /* 0x000fc80000000000 */
[----:B------:R-:W-:-:S04]  /*11280*/  FADD2 R18, R18.F32x2.HI_LO, R144.F32x2.HI_LO ;  /* 0x000000901212724b */ /* 0x000fc80000000000 */
[----:B------:R-:W-:Y:S02]  /*11290*/  FADD2 R18, R18.F32x2.HI_LO, R94.F32x2.HI_LO ;  /* 0x0000005e1212724b */ /* 0x000fe40000000000 */
[----:B------:R-:W-:Y:S02]  /*112a0*/  FADD2 R124, R124.F32x2.HI_LO, R106.F32x2.HI_LO ;  /* 0x0000006a7c7c724b */ /* 0x000fe40000000000 */
[----:B------:R-:W-:Y:S02]  /*112b0*/  FADD2 R126, R126.F32x2.HI_LO, R108.F32x2.HI_LO ;  /* 0x0000006c7e7e724b */ /* 0x000fe40000000000 */
[----:B------:R-:W-:Y:S02]  /*112c0*/  FADD2 R18, R18.F32x2.HI_LO, R102.F32x2.HI_LO ;  /* 0x000000661212724b */ /* 0x000fe40000000000 */
[----:B------:R-:W-:Y:S02]  /*112d0*/  FADD2 R22, R22.F32x2.HI_LO, R112.F32x2.HI_LO ;  /* 0x000000701616724b */ /* 0x000fe40000000000 */
[----:B------:R-:W-:-:S02]  /*112e0*/  FADD2 R124, R124.F32x2.HI_LO, R114.F32x2.HI_LO ;  /* 0x000000727c7c724b */ /* 0x000fc40000000000 */
        /* <DEDUP_REMOVED lines=23> */
[----:B------:R-:W-:Y:S01]  /*11460*/  FADD2 R18, R18.F32x2.HI_LO, R186.F32x2.HI_LO ;  /* 0x000000ba1212724b */ /* 0x000fe20000000000 */
[----:B------:R-:W-:Y:S01]  /*11470*/  ULOP3.LUT UP0, URZ, UR38, UR41, URZ, 0xfc, !UPT ;  /* 0x0000002926ff7292 */ /* 0x000fe2000f80fcff */
[----:B--2---:R-:W-:-:S02]  /*11480*/  FADD2 R124, R124.F32x2.HI_LO, R34.F32x2.HI_LO ;  /* 0x000000227c7c724b */ /* 0x004fc40000000000 */
[----:B---3--:R-:W-:Y:S02]  /*11490*/  FADD2 R126, R126.F32x2.HI_LO, R32.F32x2.HI_LO ;  /* 0x000000207e7e724b */ /* 0x008fe40000000000 */
[----:B----4-:R-:W-:Y:S02]  /*114a0*/  FADD2 R22, R22.F32x2.HI_LO, R30.F32x2.HI_LO ;  /* 0x0000001e1616724b */ /* 0x010fe40000000000 */
[----:B-----5:R-:W-:Y:S02]  /*114b0*/  FADD2 R124, R124.F32x2.HI_LO, R28.F32x2.HI_LO ;  /* 0x0000001c7c7c724b */ /* 0x020fe40000000000 */
        /* <DEDUP_REMOVED lines=11> */
[----:B------:R-:W-:-:S04]  /*11570*/  FADD2 R18, R18.F32x2.HI_LO, R22.F32x2.HI_LO ;  /* 0x000000161212724b */ /* 0x000fc80000000000 */
[----:B------:R-:W-:-:S04]  /*11580*/  FADD2 R18, R18.F32x2.HI_LO, R124.F32x2.HI_LO ;  /* 0x0000007c1212724b */ /* 0x000fc80000000000 */
[----:B------:R-:W-:Y:S01]  /*11590*/  FADD R16, R18, R19 ;  /* 0x0000001312107221 */ /* 0x000fe20000000000 */
[----:B------:R-:W-:Y:S06]  /*115a0*/  BRA.U UP0, `(.L_x_255) ;  /* 0x0000000100907547 */ /* 0x000fec000b800000 */
[----:B------:R-:W-:Y:S05]  /*115b0*/  @P1 BRA `(.L_x_256) ;  /* 0x0000000000041947 */ /* 0x000fea0003800000 */
[----:B------:R-:W-:Y:S05]  /*115c0*/  BPT.TRAP 0x1 ;  /* 0x000000040000795c */ /* 0x000fea0000300000 */
.L_x_256:
[----:B------:R-:W-:Y:S01]  /*115d0*/  UISETP.NE.AND UP0, UPT, UR56, URZ, UPT ;  /* 0x000000ff3800728c */ /* 0x000fe2000bf05270 */
[----:B------:R-:W-:Y:S01]  /*115e0*/  IMAD.U32 R0, RZ, RZ, UR5 ;  /* 0x00000005ff007e24 */ /* 0x000fe2000f8e00ff */
[----:B------:R-:W-:Y:S01]  /*115f0*/  UIADD3 UR6, UPT, UPT, UR4, 0x1c060, URZ ;  /* 0x0001c06004067890 */ /* 0x000fe2000fffe0ff */
[----:B------:R-:W-:Y:S01]  /*11600*/  IMAD.U32 R2, R2, 0x10000, RZ ;  /* 0x0001000002027824 */ /* 0x000fe200078e00ff */
[----:B------:R-:W-:Y:S02]  /*11610*/  LOP3.LUT R60, R60, 0x3, RZ, 0xc0, !PT ;  /* 0x000000033c3c7812 */ /* 0x000fe400078ec0ff */
[----:B------:R-:W-:Y:S02]  /*11620*/  SHF.L.U32 R0, R0, 0x1f, RZ ;  /* 0x0000001f00007819 */ /* 0x000fe400000006ff */
[----:B------:R-:W-:-:S03]  /*11630*/  LOP3.LUT R2, R2, 0x600000, RZ, 0xc0, !PT ;  /* 0x0060000002027812 */ /* 0x000fc600078ec0ff */
[----:B------:R-:W-:Y:S01]  /*11640*/  @UP0 UIADD3 UR6, UPT, UPT, UR4, 0x1c050, URZ ;  /* 0x0001c05004060890 */ /* 0x000fe2000fffe0ff */
[----:B------:R-:W-:Y:S01]  /*11650*/  SHF.R.U32.HI R3, RZ, 0x15, R2 ;  /* 0x00000015ff037819 */ /* 0x000fe20000011602 */
[----:B------:R-:W-:-:S03]  /*11660*/  USEL UR4, URZ, 0x80, UP0 ;  /* 0x00000080ff047887 */ /* 0x000fc60008000000 */
[----:B------:R-:W-:-:S03]  /*11670*/  ISETP.NE.AND P0, PT, R60, R3, PT ;  /* 0x000000033c00720c */ /* 0x000fc60003f05270 */
[----:B------:R-:W-:Y:S01]  /*11680*/  LOP3.LUT R2, R2, UR4, RZ, 0xfc, !PT ;  /* 0x0000000402027c12 */ /* 0x000fe2000f8efcff */
[----:B------:R-:W1:Y:S02]  /*11690*/  SYNCS.PHASECHK.TRANS64.TRYWAIT P1, [UR6], R0 ;  /* 0x00000000ff0075a7 */ /* 0x000e640008021106 */
[----:B-1----:R-:W-:Y:S07]  /*116a0*/  @!P1 BRA `(.L_x_257) ;  /* 0x000000b400509947 */ /* 0x002fee0003800000 */
.L_x_450:
[----:B------:R-:W-:Y:S05]  /*116b0*/  @!P0 BRA `(.L_x_258) ;  /* 0x0000000000408947 */ /* 0x000fea0003800000 */
        /* <DEDUP_REMOVED lines=16> */
.L_x_258:
[----:B------:R-:W-:Y:S05]  /*117c0*/  WARPSYNC.ALL ;  /* 0x0000000000007948 */ /* 0x000fea0003800000 */
[----:B------:R-:W-:-:S13]  /*117d0*/  R2UR UR4, R2 ;  /* 0x00000000020472ca */ /* 0x000fda00000e0000 */
[----:B------:R2:W-:Y:S02]  /*117e0*/  STTM.x2 tmem[UR4], R16 ;  /* 0x00000010000079ed */ /* 0x0005e400080c0004 */
.L_x_255:
[----:B------:R-:W-:Y:S01]  /*117f0*/  UIADD3 UR4, UPT, UPT, UR38, 0x1, URZ ;  /* 0x0000000126047890 */ /* 0x000fe2000fffe0ff */
[----:B------:R-:W-:Y:S01]  /*11800*/  MOV R156, R17 ;  /* 0x00000011009c7202 */ /* 0x000fe20000000f00 */
[----:B------:R-:W-:Y:S02]  /*11810*/  UIADD3 UR49, UPT, UPT, UR41, -UR50, URZ ;  /* 0x8000003229317290 */ /* 0x000fe4000fffe0ff */
[----:B------:R-:W-:Y:S02]  /*11820*/  UISETP.GT.U32.AND UP0, UPT, UR4, 0x1, UPT ;  /* 0x000000010400788c */ /* 0x000fe4000bf04070 */
[----:B------:R-:W-:Y:S02]  /*11830*/  UIADD3 UR38, UPT, UPT, UR38, -0x1, URZ ;  /* 0xffffffff26267890 */ /* 0x000fe4000fffe0ff */
[----:B------:R-:W-:-:S05]  /*11840*/  USHF.L.U32 UR49, UR49, 0x7, URZ ;  /* 0x0000000731317899 */ /* 0x000fca00080006ff */
[----:B------:R-:W-:Y:S07]  /*11850*/  BRA.U UP0, `(.L_x_259) ;  /* 0xffffffb900a87547 */ /* 0x000fee000b83ffff */
.L_x_238:
[----:B------:R-:W-:Y:S01]  /*11860*/  UISETP.GE.AND UP0, UPT, UR41, 0x1, UPT ;  /* 0x000000012900788c */ /* 0x000fe2000bf06270 */
[----:B------:R-:W3:Y:S01]  /*11870*/  LDCU UR40, c[0x0][0x904] ;  /* 0x00012080ff2877ac */ /* 0x000ee20008000800 */
[----:B------:R-:W4:Y:S01]  /*11880*/  LDCU UR37, c[0x0][0x704] ;  /* 0x0000e080ff2577ac */ /* 0x000f220008000800 */
[----:B------:R-:W1:Y:S06]  /*11890*/  LDCU.64 UR38, c[0x0][0x908] ;  /* 0x00012100ff2677ac */ /* 0x000e6c0008000a00 */
[----:B------:R-:W-:Y:S05]  /*118a0*/  BRA.U !UP0, `(.L_x_260) ;  /* 0x0000006d08dc7547 */ /* 0x000fea000b800000 */
.L_x_281:
[----:B--2---:R-:W5:Y:S01]  /*118b0*/  S2R R18, SR_TID.X ;  /* 0x0000000000127919 */ /* 0x004f620000002100 */
[----:B------:R-:W-:Y:S01]  /*118c0*/  UISETP.NE.AND UP0, UPT, UR56, URZ, UPT ;  /* 0x000000ff3800728c */ /* 0x000fe2000bf05270 */
[----:B------:R-:W-:-:S03]  /*118d0*/  UMOV UR4, 0x20 ;  /* 0x0000002000047882 */ /* 0x000fc60000000000 */
[----:B------:R-:W-:Y:S02]  /*118e0*/  USEL UR4, UR4, 0xa0, UP0 ;  /* 0x000000a004047887 */ /* 0x000fe40008000000 */
[----:B------:R-:W-:Y:S02]  /*118f0*/  USEL UR5, UR51, UR54, UP0 ;  /* 0x0000003633057287 */ /* 0x000fe40008000000 */
[----:B------:R-:W-:Y:S01]  /*11900*/  UISETP.GT.U32.AND UP0, UPT, UR47, 0x1, UPT ;  /* 0x000000012f00788c */ /* 0x000fe2000bf04070 */
[----:B-----5:R-:W-:-:S05]  /*11910*/  IMAD.U32 R174, R18, 0x10000, RZ ;  /* 0x0001000012ae7824 */ /* 0x020fca00078e00ff */
[----:B------:R-:W-:-:S05]  /*11920*/  LOP3.LUT R174, R174, 0x600000, RZ, 0xc0, !PT ;  /* 0x00600000aeae7812 */ /* 0x000fca00078ec0ff */
[----:B-1----:R-:W-:-:S06]  /*11930*/  VIADD R0, R174, UR4 ;  /* 0x00000004ae007c36 */ /* 0x002fcc0008000000 */
[----:B------:R-:W1:Y:S02]  /*11940*/  SHFL.IDX PT, R0, R0, RZ, 0x1f ;  /* 0x00001fff00007589 */ /* 0x000e6400000e0000 */
[----:B-1----:R-:W-:Y:S01]  /*11950*/  R2UR UR44, R0 ;  /* 0x00000000002c72ca */ /* 0x002fe200000e0000 */
[----:B------:R-:W-:-:S14]  /*11960*/  BRA.U UP0, `(.L_x_261) ;  /* 0x0000000100047547 */ /* 0x000fdc000b800000 */
[----:B---34-:R-:W-:Y:S05]  /*11970*/  BPT.TRAP 0x1 ;  /* 0x000000040000795c */ /* 0x018fea0000300000 */
.L_x_261:
        /* <DEDUP_REMOVED lines=8> */
[----:B------:R-:W-:-:S04]  /*11a00*/  LOP3.LUT R175, R2, 0x3, RZ, 0xc0, !PT ;  /* 0x0000000302af7812 */ /* 0x000fc800078ec0ff */
[----:B------:R-:W-:Y:S01]  /*11a10*/  ISETP.NE.AND P0, PT, R175, R176, PT ;  /* 0x000000b0af00720c */ /* 0x000fe20003f05270 */
[----:B-1----:R-:W-:-:S04]  /*11a20*/  ULEA UR41, UR41, UR4, 0x18 ;  /* 0x0000000429297291 */ /* 0x002fc8000f8ec0ff */
[----:B------:R-:W-:Y:S02]  /*11a30*/  UIADD3 UR4, UPT, UPT, UR41, 0x1c060, URZ ;  /* 0x0001c06029047890 */ /* 0x000fe4000fffe0ff */
[----:B------:R-:W-:-:S09]  /*11a40*/  @UP0 UIADD3 UR4, UPT, UPT, UR41, 0x1c050, URZ ;  /* 0x0001c05029040890 */ /* 0x000fd2000fffe0ff */
[----:B------:R-:W1:Y:S02]  /*11a50*/  SYNCS.PHASECHK.TRANS64.TRYWAIT P1, [UR4], R3 ;  /* 0x00000003ff0075a7 */ /* 0x000e640008021104 */
[----:B-1----:R-:W-:Y:S05]  /*11a60*/  @!P1 BRA `(.L_x_262) ;  /* 0x000000b000789947 */ /* 0x002fea0003800000 */
.L_x_452:
[----:B------:R-:W-:Y:S01]  /*11a70*/  LOP3.LUT R174, R174, UR42, RZ, 0xfc, !PT ;  /* 0x0000002aaeae7c12 */ /* 0x000fe2000f8efcff */
[----:B------:R-:W-:Y:S06]  /*11a80*/  @!P0 BRA `(.L_x_263) ;  /* 0x0000000000408947 */ /* 0x000fec0003800000 */
[----:B------:R-:W-:Y:S01]  /*11a90*/  MOV R14, 0x8 ;  /* 0x00000008000e7802 */ /* 0x000fe20000000f00 */
[----:B------:R-:W1:Y:S01]  /*11aa0*/  LDCU.64 UR8, c[0x4][0xb0] ;  /* 0x01001600ff0877ac */ /* 0x000e620008000a00 */
[----:B------:R-:W-:Y:S02]  /*11ab0*/  HFMA2 R12, -RZ, RZ, 0, 5.9604644775390625e-08 ;  /* 0x00000001ff0c7431 */ /* 0x000fe400000001ff */
[----:B------:R-:W-:Y:S01]  /*11ac0*/  IMAD.MOV.U32 R8, RZ, RZ, 0x192 ;  /* 0x00000192ff087424 */ /* 0x000fe200078e00ff */
[----:B------:R-:W5:Y:S01]  /*11ad0*/  LDCU.64 UR6, c[0x4][0xb8] ;  /* 0x01001700ff0677ac */ /* 0x000f620008000a00 */
[----:B------:R-:W2:Y:S01]  /*11ae0*/  LDC.64 R14, c[0x4][R14] ;  /* 0x010000000e0e7b82 */ /* 0x000ea20000000a00 */
[----:B------:R-:W-:Y:S01]  /*11af0*/  IMAD.MOV.U32 R13, RZ, RZ, RZ ;  /* 0x000000ffff0d7224 */ /* 0x000fe200078e00ff */
[----:B------:R-:W3:Y:S01]  /*11b00*/  LDCU.64 UR4, c[0x4][0x10] ;  /* 0x01000200ff0477ac */ /* 0x000ee20008000a00 */
[----:B-1----:R-:W-:Y:S01]  /*11b10*/  IMAD.U32 R4, RZ, RZ, UR8 ;  /* 0x00000008ff047e24 */ /* 0x002fe2000f8e00ff */
[----:B------:R-:W-:Y:S01]  /*11b20*/  MOV R5, UR9 ;  /* 0x0000000900057c02 */ /* 0x000fe20008000f00 */
[----:B-----5:R-:W-:Y:S01]  /*11b30*/  IMAD.U32 R6, RZ, RZ, UR6 ;  /* 0x00000006ff067e24 */ /* 0x020fe2000f8e00ff */
[----:B------:R-:W-:Y:S01]  /*11b40*/  MOV R7, UR7 ;  /* 0x0000000700077c02 */ /* 0x000fe20008000f00 */
[----:B---3--:R-:W-:Y:S01]  /*11b50*/  IMAD.U32 R10, RZ, RZ, UR4 ;  /* 0x00000004ff0a7e24 */ /* 0x008fe2000f8e00ff */
[----:B------:R-:W-:-:S02]  /*11b60*/  MOV R11, UR5 ;  /* 0x00000005000b7c02 */ /* 0x000fc40008000f00 */
[----:B------:R-:W-:-:S07]  /*11b70*/  LEPC R20, `(.L_x_263) ;  /* 0x000000001014794e */ /* 0x000fce0000000000 */
[----:B--2-4-:R-:W-:Y:S05]  /*11b80*/  CALL.ABS.NOINC R14 ;  /* 0x000000000e007343 */ /* 0x014fea0003c00000 */
.L_x_263:
[C---:B------:R-:W-:Y:S01]  /*11b90*/  VIADD R0, R174.reuse, 0x20 ;  /* 0x00000020ae007836 */ /* 0x040fe20000000000 */
        /* <DEDUP_REMOVED lines=22> */
.L_x_264:
        /* <DEDUP_REMOVED lines=23> */
.L_x_265:
        /* <DEDUP_REMOVED lines=23> */
.L_x_266:
[----:B------:R-:W-:Y:S05]  /*11fe0*/  WARPSYNC.ALL ;  /* 0x0000000000007948 */ /* 0x000fea0003800000 */
[----:B------:R-:W-:Y:S01]  /*11ff0*/  R2UR UR66, R174 ;  /* 0x00000000ae4272ca */ /* 0x000fe200000e0000 */
[----:B------:R-:W-:Y:S01]  /*12000*/  UIMAD.WIDE.U32 UR68, UR36, UR38, URZ ;  /* 0x00000026244472a5 */ /* 0x000fe2000f8e00ff */
[----:B------:R-:W1:Y:S01]  /*12010*/  LDC R3, c[0x0][0x384] ;  /* 0x0000e100ff037b82 */ /* 0x000e620000000800 */
[----:B---3--:R-:W-:Y:S01]  /*12020*/  UISETP.NE.AND UP0, UPT, UR40, 0x1, UPT ;  /* 0x000000012800788c */ /* 0x008fe2000bf05270 */
[----:B------:R-:W-:Y:S01]  /*12030*/  IMAD.U32 R5, RZ, RZ, UR42 ;  /* 0x0000002aff057e24 */ /* 0x000fe2000f8e00ff */
[----:B------:R-:W-:Y:S01]  /*12040*/  USHF.R.U32.HI UR67, URZ, UR39, UR69 ;  /* 0x00000027ff437299 */ /* 0x000fe20008011645 */
[----:B----4-:R-:W-:Y:S01]  /*12050*/  MOV.SPILL R4, UR37 ;  /* 0x0000002500047c02 */ /* 0x010fe20009000f00 */
[----:B------:R-:W-:-:S02]  /*12060*/  UIADD3 UR64, UPT, UPT, UR49, 0x2, URZ ;  /* 0x0000000231407890 */ /* 0x000fc4000fffe0ff */
[----:B------:R-:W-:Y:S01]  /*12070*/  USEL UR67, UR36, UR67, !UP0 ;  /* 0x0000004324437287 */ /* 0x000fe2000c000000 */
[----:B------:R-:W-:Y:S01]  /*12080*/  LOP3.LUT R5, R5, 0x7f, R18, 0xf8, !PT ;  /* 0x0000007f05057812 */ /* 0x000fe200078ef812 */
[----:B------:R-:W-:Y:S02]  /*12090*/  UIADD3 UR65, UPT, UPT, UR49, 0x7f, URZ ;  /* 0x0000007f31417890 */ /* 0x000fe4000fffe0ff */
[----:B------:R-:W3:Y:S01]  /*120a0*/  LDTM.x32 R120, tmem[UR66+0x60] ;  /* 0x00006042007879ee */ /* 0x000ee200082c0000 */
[----:B------:R-:W-:Y:S02]  /*120b0*/  UIADD3 UR67, UPT, UPT, -UR67, URZ, URZ ;  /* 0x000000ff43437290 */ /* 0x000fe4000fffe1ff */
[----:B------:R-:W-:Y:S02]  /*120c0*/  UIADD3 UR62, UPT, UPT, UR49, 0x5, URZ ;  /* 0x00000005313e7890 */ /* 0x000fe4000fffe0ff */
[----:B------:R-:W-:Y:S02]  /*120d0*/  UIMAD UR66, UR40, UR67, UR36 ;  /* 0x00000043284272a4 */ /* 0x000fe4000f8e0224 */
[----:B------:R-:W-:-:S02]  /*120e0*/  UIADD3 UR63, UPT, UPT, UR49, 0x4, URZ ;  /* 0x00000004313f7890 */ /* 0x000fc4000fffe0ff */
[----:B------:R-:W-:Y:S02]  /*120f0*/  UIADD3 UR60, UPT, UPT, UR49, 0x8, URZ ;  /* 0x00000008313c7890 */ /* 0x000fe4000fffe0ff */
[----:B------:R-:W-:Y:S01]  /*12100*/  IMAD.U32 R0, RZ, RZ, UR66 ;  /* 0x00000042ff007e24 */ /* 0x000fe2000f8e00ff */
[----:B------:R-:W-:Y:S01]  /*12110*/  UIADD3 UR61, UPT, UPT, UR49, 0x6, URZ ;  /* 0x00000006313d7890 */ /* 0x000fe2000fffe0ff */
[C---:B-1----:R-:W-:Y:S01]  /*12120*/  ISETP.LE.AND P3, PT, R3.reuse, UR64, PT ;  /* 0x0000004003007c0c */ /* 0x042fe2000bf63270 */
[----:B------:R-:W-:Y:S01]  /*12130*/  UIADD3 UR58, UPT, UPT, UR49, 0xa, URZ ;  /* 0x0000000a313a7890 */ /* 0x000fe2000fffe0ff */
[----:B------:R-:W-:Y:S01]  /*12140*/  IMAD R0, R0, 0x100, R5 ;  /* 0x0000010000007824 */ /* 0x000fe200078e0205 */
[C---:B------:R-:W-:Y:S01]  /*12150*/  ISETP.LE.AND P0, PT, R3.reuse, UR65, PT ;  /* 0x0000004103007c0c */ /* 0x040fe2000bf03270 */
[----:B------:R-:W-:Y:S01]  /*12160*/  UIADD3 UR59, UPT, UPT, UR49, 0x9, URZ ;  /* 0x00000009313b7890 */ /* 0x000fe2000fffe0ff */
[----:B------:R-:W-:Y:S01]  /*12170*/  ISETP.LE.AND P1, PT, R3, UR62, PT ;  /* 0x0000003e03007c0c */ /* 0x000fe2000bf23270 */
[----:B------:R-:W-:Y:S01]  /*12180*/  UIADD3 UR35, UPT, UPT, UR49, 0xd, URZ ;  /* 0x0000000d31237890 */ /* 0x000fe2000fffe0ff */
[----:B------:R-:W-:Y:S01]  /*12190*/  ISETP.GE.AND P6, PT, R0, UR64, PT ;  /* 0x0000004000007c0c */ /* 0x000fe2000bfc6270 */
[----:B------:R-:W-:Y:S01]  /*121a0*/  UIADD3 UR57, UPT, UPT, UR49, 0xc, URZ ;  /* 0x0000000c31397890 */ /* 0x000fe2000fffe0ff */
[----:B------:R-:W-:Y:S01]  /*121b0*/  FSEL R90, R90, -INF , !P3 ;  /* 0xff8000005a5a7808 */ /* 0x000fe20005800000 */
[----:B------:R-:W-:Y:S01]  /*121c0*/  UIADD3 UR31, UPT, UPT, UR49, 0x10, URZ ;  /* 0x00000010311f7890 */ /* 0x000fe2000fffe0ff */
[----:B---3--:R-:W-:Y:S01]  /*121d0*/  FSEL R19, R151, -INF , !P0 ;  /* 0xff80000097137808 */ /* 0x008fe20004000000 */
[----:B------:R-:W-:Y:S01]  /*121e0*/  UIADD3 UR34, UPT, UPT, UR49, 0xe, URZ ;  /* 0x0000000e31227890 */ /* 0x000fe2000fffe0ff */
[----:B------:R-:W-:Y:S01]  /*121f0*/  ISETP.LE.AND P2, PT, R3, UR63, PT ;  /* 0x0000003f03007c0c */ /* 0x000fe2000bf43270 */
[----:B------:R-:W-:Y:S01]  /*12200*/  UIADD3 UR23, UPT, UPT, UR49, 0x12, URZ ;  /* 0x0000001231177890 */ /* 0x000fe2000fffe0ff */
[----:B------:R-:W-:Y:S01]  /*12210*/  ISETP.GE.AND P0, PT, R0, UR62, PT ;  /* 0x0000003e00007c0c */ /* 0x000fe2000bf06270 */
[----:B------:R-:W-:Y:S01]  /*12220*/  UIADD3 UR27, UPT, UPT, UR49, 0x11, URZ ;  /* 0x00000011311b7890 */ /* 0x000fe2000fffe0ff */
[----:B------:R-:W-:Y:S01]  /*12230*/  FSEL R172, R90, -INF , P6 ;  /* 0xff8000005aac7808 */ /* 0x000fe20003000000 */
[----:B------:R-:W-:Y:S01]  /*12240*/  UIADD3 UR15, UPT, UPT, UR49, 0x15, URZ ;  /* 0x00000015310f7890 */ /* 0x000fe2000fffe0ff */
[----:B------:R-:W-:Y:S01]  /*12250*/  FSEL R93, R93, -INF , !P1 ;  /* 0xff8000005d5d7808 */ /* 0x000fe20004800000 */
[----:B------:R-:W-:Y:S01]  /*12260*/  UIADD3 UR19, UPT, UPT, UR49, 0x14, URZ ;  /* 0x0000001431137890 */ /* 0x000fe2000fffe0ff */
[C---:B------:R-:W-:Y:S01]  /*12270*/  ISETP.LE.AND P6, PT, R3.reuse, UR60, PT ;  /* 0x0000003c03007c0c */ /* 0x040fe2000bfc3270 */
[----:B------:R-:W-:Y:S01]  /*12280*/  UIADD3 UR7, UPT, UPT, UR49, 0x18, URZ ;  /* 0x0000001831077890 */ /* 0x000fe2000fffe0ff */
[----:B------:R-:W-:Y:S01]  /*12290*/  ISETP.GE.AND P4, PT, R0, UR65, PT ;  /* 0x0000004100007c0c */ /* 0x000fe2000bf86270 */
[----:B------:R-:W-:Y:S01]  /*122a0*/  UIADD3 UR11, UPT, UPT, UR49, 0x16, URZ ;  /* 0x00000016310b7890 */ /* 0x000fe2000fffe0ff */
[----:B------:R-:W-:Y:S01]  /*122b0*/  ISETP.LE.AND P3, PT, R3, UR61, PT ;  /* 0x0000003d03007c0c */ /* 0x000fe2000bf63270 */
[----:B------:R-:W-:Y:S01]  /*122c0*/  UIADD3 UR32, UPT, UPT, UR49, 0x1a, URZ ;  /* 0x0000001a31207890 */ /* 0x000fe2000fffe0ff */
[----:B------:R-:W-:Y:S01]  /*122d0*/  FSEL R92, R92, -INF , !P2 ;  /* 0xff8000005c5c7808 */ /* 0x000fe20005000000 */
[----:B------:R-:W-:Y:S01]  /*122e0*/  UIADD3 UR33, UPT, UPT, UR49, 0x19, URZ ;  /* 0x0000001931217890 */ /* 0x000fe2000fffe0ff */
[----:B------:R-:W-:Y:S01]  /*122f0*/  FSEL R157, R93, -INF , P0 ;  /* 0xff8000005d9d7808 */ /* 0x000fe20000000000 */
        /* <DEDUP_REMOVED lines=11> */
[----:B------:R-:W-:Y:S01]  /*123b0*/  FSEL R94, R94, -INF , !P3 ;  /* 0xff8000005e5e7808 */ /* 0x000fe20005800000 */
[----:B------:R-:W-:Y:S01]  /*123c0*/  UIADD3 UR21, UPT, UPT, UR49, 0x25, URZ ;  /* 0x0000002531157890 */ /* 0x000fe2000fffe0ff */
[C---:B------:R-:W-:Y:S01]  /*123d0*/  ISETP.LE.AND P1, PT, R3.reuse, UR59, PT ;  /* 0x0000003b03007c0c */ /* 0x040fe2000bf23270 */
        /* <DEDUP_REMOVED lines=9> */
[----:B------:R-:W-:Y:S01]  /*12470*/  FSEL R170, R94, -INF , P4 ;  /* 0xff8000005eaa7808 */ /* 0x000fe20002000000 */
        /* <DEDUP_REMOVED lines=13> */
[----:B------:R-:W-:Y:S01]  /*12550*/  FSEL R100, R100, -INF , !P4 ;  /* 0xff80000064647808 */ /* 0x000fe20006000000 */
        /* <DEDUP_REMOVED lines=11> */
[C---:B------:R-:W-:Y:S01]  /*12610*/  ISETP.LE.AND P2, PT, R3.reuse, UR27, PT ;  /* 0x0000001b03007c0c */ /* 0x040fe2000bf43270 */
        /* <DEDUP_REMOVED lines=43> */
[----:B------:R-:W-:Y:S01]  /*128d0*/  ISETP.GE.AND P5, PT, R0, UR63, PT ;  /* 0x0000003f00007c0c */ /* 0x000fe2000bfa6270 */
[----:B------:R-:W-:Y:S01]  /*128e0*/  UIADD3 UR63, UPT, UPT, UR49, 0x4c, URZ ;  /* 0x0000004c313f7890 */ /* 0x000fe2000fffe0ff */
[----:B------:R-:W-:-:S02]  /*128f0*/  ISETP.LE.AND P4, PT, R3, UR33, PT ;  /* 0x0000002103007c0c */ /* 0x000fc4000bf83270 */
[----:B------:R-:W-:Y:S01]  /*12900*/  ISETP.GE.AND P1, PT, R0, UR32, PT ;  /* 0x0000002000007c0c */ /* 0x000fe2000bf26270 */
[----:B------:R-:W-:Y:S01]  /*12910*/  UIADD3 UR32, UPT, UPT, UR49, 0x62, URZ ;  /* 0x0000006231207890 */ /* 0x000fe2000fffe0ff */
[----:B------:R-:W-:Y:S02]  /*12920*/  FSEL R104, R104, -INF , P3 ;  /* 0xff80000068687808 */ /* 0x000fe40001800000 */
[----:B------:R-:W-:Y:S02]  /*12930*/  FSEL R114, R114, -INF , !P2 ;  /* 0xff80000072727808 */ /* 0x000fe40005000000 */
[----:B------:R-:W-:Y:S02]  /*12940*/  ISETP.LE.AND P3, PT, R3, UR29, PT ;  /* 0x0000001d03007c0c */ /* 0x000fe4000bf63270 */
[----:B------:R-:W-:Y:S02]  /*12950*/  FSEL R153, R105, -INF , P6 ;  /* 0xff80000069997808 */ /* 0x000fe40003000000 */
[----:B------:R-:W-:-:S02]  /*12960*/  FSEL R156, R92, -INF , P5 ;  /* 0xff8000005c9c7808 */ /* 0x000fc40002800000 */
[----:B------:R-:W-:Y:S02]  /*12970*/  ISETP.LE.AND P0, PT, R3, UR30, PT ;  /* 0x0000001e03007c0c */ /* 0x000fe4000bf03270 */
[----:B------:R-:W-:Y:S02]  /*12980*/  FSEL R105, R113, -INF , !P4 ;  /* 0xff80000071697808 */ /* 0x000fe40006000000 */
[----:B------:R-:W-:Y:S02]  /*12990*/  FSEL R160, R114, -INF , P1 ;  /* 0xff80000072a07808 */ /* 0x000fe40000800000 */
[C---:B------:R-:W-:Y:S01]  /*129a0*/  ISETP.GE.AND P5, PT, R0.reuse, UR59, PT ;  /* 0x0000003b00007c0c */ /* 0x040fe2000bfa6270 */
[----:B------:R-:W-:Y:S01]  /*129b0*/  UIADD3 UR59, UPT, UPT, UR49, 0x51, URZ ;  /* 0x00000051313b7890 */ /* 0x000fe2000fffe0ff */
[----:B------:R-:W-:Y:S01]  /*129c0*/  ISETP.GE.AND P4, PT, R0, UR29, PT ;  /* 0x0000001d00007c0c */ /* 0x000fe2000bf86270 */
[----:B------:R-:W-:Y:S01]  /*129d0*/  UIADD3 UR29, UPT, UPT, UR49, 0x65, URZ ;  /* 0x00000065311d7890 */ /* 0x000fe2000fffe0ff */
[----:B------:R-:W-:-:S02]  /*129e0*/  ISETP.LE.AND P1, PT, R3, UR26, PT ;  /* 0x0000001a03007c0c */ /* 0x000fc4000bf23270 */
[----:B------:R-:W-:Y:S02]  /*129f0*/  FSEL R101, R117, -INF , !P3 ;  /* 0xff80000075657808 */ /* 0x000fe40005800000 */
[----:B------:R-:W-:Y:S02]  /*12a00*/  FSEL R100, R116, -INF , !P0 ;  /* 0xff80000074647808 */ /* 0x000fe40004000000 */
[----:B------:R-:W-:Y:S02]  /*12a10*/  FSEL R159, R97, -INF , P5 ;  /* 0xff800000619f7808 */ /* 0x000fe40002800000 */
[----:B------:R-:W-:Y:S02]  /*12a20*/  ISETP.LE.AND P2, PT, R3, UR28, PT ;  /* 0x0000001c03007c0c */ /* 0x000fe4000bf43270 */
[----:B------:R-:W-:Y:S01]  /*12a30*/  ISETP.GE.AND P0, PT, R0, UR26, PT ;  /* 0x0000001a00007c0c */ /* 0x000fe2000bf06270 */
[----:B------:R-:W-:Y:S01]  /*12a40*/  UIADD3 UR26, UPT, UPT, UR49, 0x68, URZ ;  /* 0x00000068311a7890 */ /* 0x000fe2000fffe0ff */
[----:B------:R-:W-:-:S02]  /*12a50*/  FSEL R101, R101, -INF , P4 ;  /* 0xff80000065657808 */ /* 0x000fc40002000000 */
[----:B------:R-:W-:Y:S02]  /*12a60*/  FSEL R56, R56, -INF , !P1 ;  /* 0xff80000038387808 */ /* 0x000fe40004800000 */
[----:B------:R-:W-:Y:S01]  /*12a70*/  ISETP.GE.AND P5, PT, R0, UR34, PT ;  /* 0x0000002200007c0c */ /* 0x000fe2000bfa6270 */
[----:B------:R-:W-:Y:S01]  /*12a80*/  UIADD3 UR34, UPT, UPT, UR49, 0x56, URZ ;  /* 0x0000005631227890 */ /* 0x000fe2000fffe0ff */
[C---:B------:R-:W-:Y:S02]  /*12a90*/  ISETP.LE.AND P4, PT, R3.reuse, UR24, PT ;  /* 0x0000001803007c0c */ /* 0x040fe4000bf83270 */
[----:B------:R-:W-:Y:S02]  /*12aa0*/  ISETP.LE.AND P3, PT, R3, UR25, PT ;  /* 0x0000001903007c0c */ /* 0x000fe4000bf63270 */
[----:B------:R-:W-:Y:S02]  /*12ab0*/  FSEL R112, R118, -INF , !P2 ;  /* 0xff80000076707808 */ /* 0x000fe40005000000 */
[----:B------:R-:W-:-:S02]  /*12ac0*/  FSEL R96, R56, -INF , P0 ;  /* 0xff80000038607808 */ /* 0x000fc40000000000 */
[----:B------:R-:W-:Y:S02]  /*12ad0*/  FSEL R166, R102, -INF , P5 ;  /* 0xff80000066a67808 */ /* 0x000fe40002800000 */
[----:B------:R-:W-:Y:S01]  /*12ae0*/  ISETP.GE.AND P2, PT, R0, UR24, PT ;  /* 0x0000001800007c0c */ /* 0x000fe2000bf46270 */
[----:B------:R-:W-:Y:S01]  /*12af0*/  UIADD3 UR24, UPT, UPT, UR49, 0x6a, URZ ;  /* 0x0000006a31187890 */ /* 0x000fe2000fffe0ff */
[----:B------:R-:W-:Y:S02]  /*12b00*/  ISETP.LE.AND P0, PT, R3, UR21, PT ;  /* 0x0000001503007c0c */ /* 0x000fe4000bf03270 */
[----:B------:R-:W-:Y:S02]  /*12b10*/  FSEL R58, R58, -INF , !P4 ;  /* 0xff8000003a3a7808 */ /* 0x000fe40006000000 */
[----:B------:R-:W-:Y:S01]  /*12b20*/  ISETP.GE.AND P5, PT, R0, UR19, PT ;  /* 0x0000001300007c0c */ /* 0x000fe2000bfa6270 */
[----:B------:R-:W-:Y:S01]  /*12b30*/  UIADD3 UR19, UPT, UPT, UR49, 0x5c, URZ ;  /* 0x0000005c31137890 */ /* 0x000fe2000fffe0ff */
[----:B------:R-:W-:-:S02]  /*12b40*/  FSEL R57, R57, -INF , !P3 ;  /* 0xff80000039397808 */ /* 0x000fc40005800000 */
[----:B------:R-:W-:Y:S02]  /*12b50*/  ISETP.LE.AND P1, PT, R3, UR22, PT ;  /* 0x0000001603007c0c */ /* 0x000fe4000bf23270 */
[----:B------:R-:W-:Y:S01]  /*12b60*/  ISETP.GE.AND P3, PT, R0, UR21, PT ;  /* 0x0000001500007c0c */ /* 0x000fe2000bf66270 */
[----:B------:R-:W-:Y:S01]  /*12b70*/  UIADD3 UR21, UPT, UPT, UR49, 0x6d, URZ ;  /* 0x0000006d31157890 */ /* 0x000fe2000fffe0ff */
[----:B------:R-:W-:Y:S02]  /*12b80*/  FSEL R106, R58, -INF , P2 ;  /* 0xff8000003a6a7808 */ /* 0x000fe40001000000 */
[----:B------:R-:W-:Y:S02]  /*12b90*/  FSEL R61, R61, -INF , !P0 ;  /* 0xff8000003d3d7808 */ /* 0x000fe40004000000 */
[----:B------:R-:W-:Y:S02]  /*12ba0*/  FSEL R108, R108, -INF , P5 ;  /* 0xff8000006c6c7808 */ /* 0x000fe40002800000 */
[----:B------:R-:W-:-:S02]  /*12bb0*/  ISETP.LE.AND P2, PT, R3, UR18, PT ;  /* 0x0000001203007c0c */ /* 0x000fc4000bf43270 */
[C---:B------:R-:W-:Y:S01]  /*12bc0*/  ISETP.GE.AND P5, PT, R0.reuse, UR33, PT ;  /* 0x0000002100007c0c */ /* 0x040fe2000bfa6270 */
[----:B------:R-:W-:Y:S01]  /*12bd0*/  UIADD3 UR33, UPT, UPT, UR49, 0x61, URZ ;  /* 0x0000006131217890 */ /* 0x000fe2000fffe0ff */
[----:B------:R-:W-:Y:S01]  /*12be0*/  ISETP.GE.AND P6, PT, R0, UR11, PT ;  /* 0x0000000b00007c0c */ /* 0x000fe2000bfc6270 */
[----:B------:R-:W-:Y:S01]  /*12bf0*/  UIADD3 UR11, UPT, UPT, UR49, 0x5e, URZ ;  /* 0x0000005e310b7890 */ /* 0x000fe2000fffe0ff */
[----:B------:R-:W-:Y:S02]  /*12c00*/  ISETP.LE.AND P4, PT, R3, UR20, PT ;  /* 0x0000001403007c0c */ /* 0x000fe4000bf83270 */
[----:B------:R-:W-:Y:S02]  /*12c10*/  FSEL R60, R60, -INF , !P1 ;  /* 0xff8000003c3c7808 */ /* 0x000fe40004800000 */
[----:B------:R-:W-:Y:S02]  /*12c20*/  FSEL R93, R61, -INF , P3 ;  /* 0xff8000003d5d7808 */ /* 0x000fe40001800000 */
[----:B------:R-:W-:Y:S01]  /*12c30*/  ISETP.GE.AND P1, PT, R0, UR18, PT ;  /* 0x0000001200007c0c */ /* 0x000fe2000bf26270 */
[----:B------:R-:W-:Y:S01]  /*12c40*/  UIADD3 UR18, UPT, UPT, UR49, 0x70, URZ ;  /* 0x0000007031127890 */ /* 0x000fe2000fffe0ff */
[----:B------:R-:W-:-:S02]  /*12c50*/  ISETP.LE.AND P3, PT, R3, UR16, PT ;  /* 0x0000001003007c0c */ /* 0x000fc4000bf63270 */
[----:B------:R-:W-:Y:S02]  /*12c60*/  FSEL R64, R64, -INF , !P2 ;  /* 0xff80000040407808 */ /* 0x000fe40005000000 */
[----:B------:R-:W-:Y:S02]  /*12c70*/  FSEL R105, R105, -INF , P5 ;  /* 0xff80000069697808 */ /* 0x000fe40002800000 */
[----:B------:R-:W-:Y:S02]  /*12c80*/  FSEL R162, R110, -INF , P6 ;  /* 0xff8000006ea27808 */ /* 0x000fe40003000000 */
[C---:B------:R-:W-:Y:S01]  /*12c90*/  ISETP.GE.AND P5, PT, R0.reuse, UR28, PT ;  /* 0x0000001c00007c0c */ /* 0x040fe2000bfa6270 */
[----:B------:R-:W-:Y:S01]  /*12ca0*/  UIADD3 UR28, UPT, UPT, UR49, 0x66, URZ ;  /* 0x00000066311c7890 */ /* 0x000fe2000fffe0ff */
[----:B------:R-:W-:Y:S01]  /*12cb0*/  ISETP.GE.AND P6, PT, R0, UR30, PT ;  /* 0x0000001e00007c0c */ /* 0x000fe2000bfc6270 */
[----:B------:R-:W-:Y:S01]  /*12cc0*/  UIADD3 UR30, UPT, UPT, UR49, 0x64, URZ ;  /* 0x00000064311e7890 */ /* 0x000fe2000fffe0ff */
[----:B------:R-:W-:-:S02]  /*12cd0*/  FSEL R62, R62, -INF , !P4 ;  /* 0xff8000003e3e7808 */ /* 0x000fc40006000000 */
[C---:B------:R-:W-:Y:S02]  /*12ce0*/  ISETP.LE.AND P0, PT, R3.reuse, UR17, PT ;  /* 0x0000001103007c0c */ /* 0x040fe4000bf03270 */
[----:B------:R-:W-:Y:S01]  /*12cf0*/  ISETP.GE.AND P4, PT, R0, UR16, PT ;  /* 0x0000001000007c0c */ /* 0x000fe2000bf86270 */
[----:B------:R-:W-:Y:S01]  /*12d00*/  UIADD3 UR16, UPT, UPT, UR49, 0x72, URZ ;  /* 0x0000007231107890 */ /* 0x000fe2000fffe0ff */
[----:B------:R-:W-:Y:S02]  /*12d10*/  FSEL R64, R64, -INF , P1 ;  /* 0xff80000040407808 */ /* 0x000fe40000800000 */
[----:B------:R-:W-:Y:S02]  /*12d20*/  FSEL R66, R66, -INF , !P3 ;  /* 0xff80000042427808 */ /* 0x000fe40005800000 */
[----:B------:R-:W-:Y:S02]  /*12d30*/  ISETP.LE.AND P1, PT, R3, UR13, PT ;  /* 0x0000000d03007c0c */ /* 0x000fe4000bf23270 */
[----:B------:R-:W-:-:S02]  /*12d40*/  FSEL R112, R112, -INF , P5 ;  /* 0xff80000070707808 */ /* 0x000fc40002800000 */
[----:B------:R-:W-:Y:S02]  /*12d50*/  FSEL R100, R100, -INF , P6 ;  /* 0xff80000064647808 */ /* 0x000fe40003000000 */
[C---:B------:R-:W-:Y:S01]  /*12d60*/  ISETP.GE.AND P5, PT, R0.reuse, UR22, PT ;  /* 0x0000001600007c0c */ /* 0x040fe2000bfa6270 */
[----:B------:R-:W-:Y:S01]  /*12d70*/  UIADD3 UR22, UPT, UPT, UR49, 0x6c, URZ ;  /* 0x0000006c31167890 */ /* 0x000fe2000fffe0ff */
[----:B------:R-:W-:Y:S01]  /*12d80*/  ISETP.GE.AND P6, PT, R0, UR25, PT ;  /* 0x0000001900007c0c */ /* 0x000fe2000bfc6270 */
[----:B------:R-:W-:Y:S01]  /*12d90*/  UIADD3 UR25, UPT, UPT, UR49, 0x69, URZ ;  /* 0x0000006931197890 */ /* 0x000fe2000fffe0ff */
[----:B------:R-:W-:Y:S02]  /*12da0*/  ISETP.LE.AND P2, PT, R3, UR14, PT ;  /* 0x0000000e03007c0c */ /* 0x000fe4000bf43270 */
[----:B------:R-:W-:Y:S02]  /*12db0*/  FSEL R65, R65, -INF , !P0 ;  /* 0xff80000041417808 */ /* 0x000fe40004000000 */
[----:B------:R-:W-:-:S02]  /*12dc0*/  FSEL R90, R66, -INF , P4 ;  /* 0xff800000425a7808 */ /* 0x000fc40002000000 */
[----:B------:R-:W-:Y:S01]  /*12dd0*/  ISETP.GE.AND P0, PT, R0, UR13, PT ;  /* 0x0000000d00007c0c */ /* 0x000fe2000bf06270 */
[----:B------:R-:W-:Y:S01]  /*12de0*/  UIADD3 UR13, UPT, UPT, UR49, 0x75, URZ ;  /* 0x00000075310d7890 */ /* 0x000fe2000fffe0ff */
[----:B------:R-:W-:Y:S02]  /*12df0*/  ISETP.LE.AND P4, PT, R3, UR10, PT ;  /* 0x0000000a03007c0c */ /* 0x000fe4000bf83270 */
[----:B------:R-:W-:Y:S02]  /*12e00*/  FSEL R61, R69, -INF , !P1 ;  /* 0xff800000453d7808 */ /* 0x000fe40004800000 */
[----:B------:R-:W-:Y:S02]  /*12e10*/  FSEL R92, R60, -INF , P5 ;  /* 0xff8000003c5c7808 */ /* 0x000fe40002800000 */
[----:B------:R-:W-:Y:S02]  /*12e20*/  FSEL R97, R57, -INF , P6 ;  /* 0xff80000039617808 */ /* 0x000fe40003000000 */
[----:B------:R-:W-:-:S02]  /*12e30*/  FSEL R60, R68, -INF , !P2 ;  /* 0xff800000443c7808 */ /* 0x000fc40005000000 */
[C---:B------:R-:W-:Y:S01]  /*12e40*/  ISETP.GE.AND P6, PT, R0.reuse, UR20, PT ;  /* 0x0000001400007c0c */ /* 0x040fe2000bfc6270 */
[----:B------:R-:W-:Y:S01]  /*12e50*/  UIADD3 UR20, UPT, UPT, UR49, 0x6e, URZ ;  /* 0x0000006e31147890 */ /* 0x000fe2000fffe0ff */
[----:B------:R-:W-:Y:S02]  /*12e60*/  ISETP.LE.AND P3, PT, R3, UR12, PT ;  /* 0x0000000c03007c0c */ /* 0x000fe4000bf63270 */
[----:B------:R-:W-:Y:S01]  /*12e70*/  ISETP.GE.AND P2, PT, R0, UR10, PT ;  /* 0x0000000a00007c0c */ /* 0x000fe2000bf46270 */
[----:B------:R-:W-:Y:S01]  /*12e80*/  UIADD3 UR10, UPT, UPT, UR49, 0x78, URZ ;  /* 0x00000078310a7890 */ /* 0x000fe2000fffe0ff */
[----:B------:R-:W-:Y:S02]  /*12e90*/  FSEL R61, R61, -INF , P0 ;  /* 0xff8000003d3d7808 */ /* 0x000fe40000000000 */
[----:B------:R-:W-:Y:S02]  /*12ea0*/  FSEL R56, R72, -INF , !P4 ;  /* 0xff80000048387808 */ /* 0x000fe40006000000 */
[----:B------:R-:W-:-:S02]  /*12eb0*/  ISETP.LE.AND P0, PT, R3, UR8, PT ;  /* 0x0000000803007c0c */ /* 0x000fc4000bf03270 */
[----:B------:R-:W-:Y:S02]  /*12ec0*/  FSEL R94, R62, -INF , P6 ;  /* 0xff8000003e5e7808 */ /* 0x000fe40003000000 */
[C---:B------:R-:W-:Y:S02]  /*12ed0*/  ISETP.LE.AND P1, PT, R3.reuse, UR9, PT ;  /* 0x0000000903007c0c */ /* 0x040fe4000bf23270 */
[----:B------:R-:W-:Y:S02]  /*12ee0*/  FSEL R70, R70, -INF , !P3 ;  /* 0xff80000046467808 */ /* 0x000fe40005800000 */
[----:B------:R-:W-:Y:S02]  /*12ef0*/  FSEL R56, R56, -INF , P2 ;  /* 0xff80000038387808 */ /* 0x000fe40001000000 */
[----:B------:R-:W-:Y:S01]  /*12f00*/  ISETP.GE.AND P3, PT, R0, UR8, PT ;  /* 0x0000000800007c0c */ /* 0x000fe2000bf66270 */
[----:B------:R-:W-:Y:S01]  /*12f10*/  UIADD3 UR8, UPT, UPT, UR49, 0x7a, URZ ;  /* 0x0000007a31087890 */ /* 0x000fe2000fffe0ff */
[----:B------:R-:W-:-:S02]  /*12f20*/  ISETP.LE.AND P2, PT, R3, UR5, PT ;  /* 0x0000000503007c0c */ /* 0x000fc4000bf43270 */
[----:B------:R-:W-:Y:S02]  /*12f30*/  FSEL R62, R74, -INF , !P0 ;  /* 0xff8000004a3e7808 */ /* 0x000fe40004000000 */
[----:B------:R-:W-:Y:S02]  /*12f40*/  FSEL R57, R73, -INF , !P1 ;  /* 0xff80000049397808 */ /* 0x000fe40004800000 */
[----:B------:R-:W-:Y:S02]  /*12f50*/  ISETP.LE.AND P4, PT, R3, UR6, PT ;  /* 0x0000000603007c0c */ /* 0x000fe4000bf83270 */
[----:B------:R-:W-:Y:S01]  /*12f60*/  ISETP.GE.AND P1, PT, R0, UR5, PT ;  /* 0x0000000500007c0c */ /* 0x000fe2000bf26270 */
[----:B------:R-:W-:Y:S01]  /*12f70*/  UIADD3 UR5, UPT, UPT, UR49, 0x7d, URZ ;  /* 0x0000007d31057890 */ /* 0x000fe2000fffe0ff */
[----:B------:R-:W-:Y:S02]  /*12f80*/  FSEL R62, R62, -INF , P3 ;  /* 0xff8000003e3e7808 */ /* 0x000fe40001800000 */
[----:B------:R-:W-:-:S02]  /*12f90*/  FSEL R23, R77, -INF , !P2 ;  /* 0xff8000004d177808 */ /* 0x000fc40005000000 */
[----:B------:R-:W-:Y:S02]  /*12fa0*/  ISETP.LE.AND P3, PT, R3, UR73, PT ;  /* 0x0000004903007c0c */ /* 0x000fe4000bf63270 */
[----:B------:R-:W-:Y:S02]  /*12fb0*/  FSEL R22, R76, -INF , !P4 ;  /* 0xff8000004c167808 */ /* 0x000fe40006000000 */
[----:B------:R-:W-:Y:S02]  /*12fc0*/  FSEL R23, R23, -INF , P1 ;  /* 0xff80000017177808 */ /* 0x000fe40000800000 */
[----:B------:R-:W-:Y:S01]  /*12fd0*/  ISETP.GE.AND P4, PT, R0, UR73, PT ;  /* 0x0000004900007c0c */ /* 0x000fe2000bf86270 */
[----:B------:R-:W-:Y:S01]  /*12fe0*/  UIADD3 UR73, UPT, UPT, UR49, 0x1, URZ ;  /* 0x0000000131497890 */ /* 0x000fe2000fffe0ff */
[----:B------:R-:W-:Y:S02]  /*12ff0*/  ISETP.LE.AND P1, PT, R3, UR77, PT ;  /* 0x0000004d03007c0c */ /* 0x000fe4000bf23270 */
[----:B------:R-:W-:-:S02]  /*13000*/  FSEL R68, R80, -INF , !P3 ;  /* 0xff80000050447808 */ /* 0x000fc40005800000 */
[C---:B------:R-:W-:Y:S02]  /*13010*/  ISETP.LE.AND P3, PT, R3.reuse, UR76, PT ;  /* 0x0000004c03007c0c */ /* 0x040fe4000bf63270 */
[----:B------:R-:W-:Y:S02]  /*13020*/  FSEL R68, R68, -INF , P4 ;  /* 0xff80000044447808 */ /* 0x000fe40002000000 */
[----:B------:R-:W-:Y:S02]  /*13030*/  FSEL R7, R82, -INF , !P1 ;  /* 0xff80000052077808 */ /* 0x000fe40004800000 */
[C---:B------:R-:W-:Y:S02]  /*13040*/  ISETP.LE.AND P4, PT, R3.reuse, UR75, PT ;  /* 0x0000004b03007c0c */ /* 0x040fe4000bf83270 */
[----:B------:R-:W-:Y:S02]  /*13050*/  ISETP.LE.AND P1, PT, R3, UR74, PT ;  /* 0x0000004a03007c0c */ /* 0x000fe4000bf23270 */
[----:B------:R-:W-:-:S02]  /*13060*/  FSEL R110, R84, -INF , !P3 ;  /* 0xff800000546e7808 */ /* 0x000fc40005800000 */
[----:B------:R-:W-:Y:S02]  /*13070*/  ISETP.LE.AND P3, PT, R3, UR72, PT ;  /* 0x0000004803007c0c */ /* 0x000fe4000bf63270 */
[----:B------:R-:W-:Y:S02]  /*13080*/  FSEL R85, R85, -INF , !P4 ;  /* 0xff80000055557808 */ /* 0x000fe40006000000 */
        /* <DEDUP_REMOVED lines=14> */
[C---:B------:R-:W-:Y:S02]  /*13170*/  ISETP.LE.AND P1, PT, R3.reuse, UR64, PT ;  /* 0x0000004003007c0c */ /* 0x040fe4000bf23270 */
[----:B------:R-:W-:-:S02]  /*13180*/  ISETP.LE.AND P0, PT, R3, UR4, PT ;  /* 0x0000000403007c0c */ /* 0x000fc4000bf03270 */
[----:B------:R-:W-:Y:S02]  /*13190*/  FSEL R84, R32, -INF , !P3 ;  /* 0xff80000020547808 */ /* 0x000fe40005800000 */
[----:B------:R-:W-:Y:S02]  /*131a0*/  ISETP.LE.AND P3, PT, R3, UR63, PT ;  /* 0x0000003f03007c0c */ /* 0x000fe4000bf63270 */
[----:B------:R-:W-:Y:S02]  /*131b0*/  FSEL R33, R33, -INF , !P4 ;  /* 0xff80000021217808 */ /* 0x000fe40006000000 */
[----:B------:R-:W-:Y:S02]  /*131c0*/  FSEL R114, R34, -INF , !P1 ;  /* 0xff80000022727808 */ /* 0x000fe40004800000 */
[C---:B------:R-:W-:Y:S02]  /*131d0*/  ISETP.LE.AND P4, PT, R3.reuse, UR62, PT ;  /* 0x0000003e03007c0c */ /* 0x040fe4000bf83270 */
[----:B------:R-:W-:-:S02]  /*131e0*/  ISETP.LE.AND P1, PT, R3, UR61, PT ;  /* 0x0000003d03007c0c */ /* 0x000fc4000bf23270 */
[----:B------:R-:W-:Y:S02]  /*131f0*/  FSEL R58, R78, -INF , !P0 ;  /* 0xff8000004e3a7808 */ /* 0x000fe40004000000 */
[----:B------:R-:W-:Y:S02]  /*13200*/  FSEL R78, R36, -INF , !P3 ;  /* 0xff800000244e7808 */ /* 0x000fe40005800000 */
[----:B------:R-:W-:Y:S02]  /*13210*/  ISETP.LE.AND P3, PT, R3, UR60, PT ;  /* 0x0000003c03007c0c */ /* 0x000fe4000bf63270 */
[----:B------:R-:W-:Y:S02]  /*13220*/  FSEL R37, R37, -INF , !P4 ;  /* 0xff80000025257808 */ /* 0x000fe40006000000 */
[----:B------:R-:W-:Y:S02]  /*13230*/  FSEL R102, R38, -INF , !P1 ;  /* 0xff80000026667808 */ /* 0x000fe40004800000 */
[----:B------:R-:W-:-:S02]  /*13240*/  ISETP.LE.AND P4, PT, R3, UR59, PT ;  /* 0x0000003b03007c0c */ /* 0x000fc4000bf83270 */
[C---:B------:R-:W-:Y:S02]  /*13250*/  ISETP.LE.AND P1, PT, R3.reuse, UR58, PT ;  /* 0x0000003a03007c0c */ /* 0x040fe4000bf23270 */
[----:B------:R-:W-:Y:S02]  /*13260*/  FSEL R82, R40, -INF , !P3 ;  /* 0xff80000028527808 */ /* 0x000fe40005800000 */
[----:B------:R-:W-:Y:S02]  /*13270*/  ISETP.LE.AND P3, PT, R3, UR57, PT ;  /* 0x0000003903007c0c */ /* 0x000fe4000bf63270 */
[----:B------:R-:W-:Y:S02]  /*13280*/  FSEL R41, R41, -INF , !P4 ;  /* 0xff80000029297808 */ /* 0x000fe40006000000 */
[----:B------:R-:W-:Y:S02]  /*13290*/  FSEL R98, R42, -INF , !P1 ;  /* 0xff8000002a627808 */ /* 0x000fe40004800000 */
[----:B------:R-:W-:-:S02]  /*132a0*/  ISETP.LE.AND P4, PT, R3, UR35, PT ;  /* 0x0000002303007c0c */ /* 0x000fc4000bf83270 */
[C---:B------:R-:W-:Y:S02]  /*132b0*/  ISETP.LE.AND P1, PT, R3.reuse, UR34, PT ;  /* 0x0000002203007c0c */ /* 0x040fe4000bf23270 */
[----:B------:R-:W-:Y:S01]  /*132c0*/  ISETP.GE.AND P5, PT, R0, UR17, PT ;  /* 0x0000001100007c0c */ /* 0x000fe2000bfa6270 */
[----:B------:R-:W-:Y:S01]  /*132d0*/  UIADD3 UR17, UPT, UPT, UR49, 0x71, URZ ;  /* 0x0000007131117890 */ /* 0x000fe2000fffe0ff */
[----:B------:R-:W-:Y:S02]  /*132e0*/  FSEL R76, R44, -INF , !P3 ;  /* 0xff8000002c4c7808 */ /* 0x000fe40005800000 */
[----:B------:R-:W-:Y:S02]  /*132f0*/  ISETP.LE.AND P3, PT, R3, UR31, PT ;  /* 0x0000001f03007c0c */ /* 0x000fe4000bf63270 */
[----:B------:R-:W-:Y:S02]  /*13300*/  FSEL R45, R45, -INF , !P4 ;  /* 0xff8000002d2d7808 */ /* 0x000fe40006000000 */
[----:B------:R-:W-:-:S02]  /*13310*/  FSEL R80, R46, -INF , !P1 ;  /* 0xff8000002e507808 */ /* 0x000fc40004800000 */
[C---:B------:R-:W-:Y:S02]  /*13320*/  ISETP.LE.AND P4, PT, R3.reuse, UR27, PT ;  /* 0x0000001b03007c0c */ /* 0x040fe4000bf83270 */
[----:B------:R-:W-:Y:S02]  /*13330*/  ISETP.LE.AND P1, PT, R3, UR23, PT ;  /* 0x0000001703007c0c */ /* 0x000fe4000bf23270 */
[----:B------:R-:W-:Y:S02]  /*13340*/  FSEL R65, R65, -INF , P5 ;  /* 0xff80000041417808 */ /* 0x000fe40002800000 */
[----:B------:R-:W-:Y:S01]  /*13350*/  ISETP.GE.AND P5, PT, R0, UR12, PT ;  /* 0x0000000c00007c0c */ /* 0x000fe2000bfa6270 */
[----:B------:R-:W-:Y:S01]  /*13360*/  UIADD3 UR12, UPT, UPT, UR49, 0x76, URZ ;  /* 0x00000076310c7890 */ /* 0x000fe2000fffe0ff */
[----:B------:R-:W-:Y:S02]  /*13370*/  FSEL R66, R48, -INF , !P3 ;  /* 0xff80000030427808 */ /* 0x000fe40005800000 */
[----:B------:R-:W-:-:S02]  /*13380*/  ISETP.LE.AND P3, PT, R3, UR19, PT ;  /* 0x0000001303007c0c */ /* 0x000fc4000bf63270 */
[----:B------:R-:W-:Y:S02]  /*13390*/  FSEL R49, R49, -INF , !P4 ;  /* 0xff80000031317808 */ /* 0x000fe40006000000 */
[----:B------:R-:W-:Y:S02]  /*133a0*/  FSEL R74, R50, -INF , !P1 ;  /* 0xff800000324a7808 */ /* 0x000fe40004800000 */
[C---:B------:R-:W-:Y:S02]  /*133b0*/  ISETP.LE.AND P4, PT, R3.reuse, UR15, PT ;  /* 0x0000000f03007c0c */ /* 0x040fe4000bf83270 */
[----:B------:R-:W-:Y:S02]  /*133c0*/  ISETP.LE.AND P1, PT, R3, UR11, PT ;  /* 0x0000000b03007c0c */ /* 0x000fe4000bf23270 */
[----:B------:R-:W-:Y:S02]  /*133d0*/  FSEL R72, R70, -INF , P5 ;  /* 0xff80000046487808 */ /* 0x000fe40002800000 */
[----:B------:R-:W-:-:S02]  /*133e0*/  FSEL R70, R52, -INF , !P3 ;  /* 0xff80000034467808 */ /* 0x000fc40005800000 */
[----:B------:R-:W-:Y:S02]  /*133f0*/  FSEL R53, R53, -INF , !P4 ;  /* 0xff80000035357808 */ /* 0x000fe40006000000 */
[----:B------:R-:W-:Y:S02]  /*13400*/  FSEL R52, R54, -INF , !P1 ;  /* 0xff80000036347808 */ /* 0x000fe40004800000 */
[C---:B------:R-:W-:Y:S02]  /*13410*/  ISETP.LE.AND P4, PT, R3.reuse, UR33, PT ;  /* 0x0000002103007c0c */ /* 0x040fe4000bf83270 */
[C---:B------:R-:W-:Y:S02]  /*13420*/  ISETP.LE.AND P1, PT, R3.reuse, UR32, PT ;  /* 0x0000002003007c0c */ /* 0x040fe4000bf23270 */
[----:B------:R-:W-:Y:S02]  /*13430*/  ISETP.LE.AND P3, PT, R3, UR7, PT ;  /* 0x0000000703007c0c */ /* 0x000fe4000bf63270 */
[----:B------:R-:W-:-:S02]  /*13440*/  FSEL R121, R121, -INF , !P4 ;  /* 0xff80000079797808 */ /* 0x000fc40006000000 */
[----:B------:R-:W-:Y:S02]  /*13450*/  FSEL R48, R122, -INF , !P1 ;  /* 0xff8000007a307808 */ /* 0x000fe40004800000 */
[C---:B------:R-:W-:Y:S02]  /*13460*/  ISETP.LE.AND P4, PT, R3.reuse, UR29, PT ;  /* 0x0000001d03007c0c */ /* 0x040fe4000bf83270 */
[C---:B------:R-:W-:Y:S02]  /*13470*/  ISETP.LE.AND P1, PT, R3.reuse, UR28, PT ;  /* 0x0000001c03007c0c */ /* 0x040fe4000bf23270 */
[----:B------:R-:W-:Y:S02]  /*13480*/  FSEL R50, R120, -INF , !P3 ;  /* 0xff80000078327808 */ /* 0x000fe40005800000 */
        /* <DEDUP_REMOVED lines=12> */
[----:B------:R-:W-:Y:S01]  /*13550*/  ISETP.GE.AND P6, PT, R0, UR14, PT ;  /* 0x0000000e00007c0c */ /* 0x000fe2000bfc6270 */
[----:B------:R-:W-:Y:S01]  /*13560*/  UIADD3 UR14, UPT, UPT, UR49, 0x74, URZ ;  /* 0x00000074310e7890 */ /* 0x000fe2000fffe0ff */
[----:B------:R-:W-:-:S02]  /*13570*/  ISETP.LE.AND P3, PT, R3, UR22, PT ;  /* 0x0000001603007c0c */ /* 0x000fc4000bf63270 */
[----:B------:R-:W-:Y:S02]  /*13580*/  FSEL R133, R133, -INF , !P4 ;  /* 0xff80000085857808 */ /* 0x000fe40006000000 */
[----:B------:R-:W-:Y:S02]  /*13590*/  FSEL R36, R134, -INF , !P1 ;  /* 0xff80000086247808 */ /* 0x000fe40004800000 */
[C---:B------:R-:W-:Y:S02]  /*135a0*/  ISETP.LE.AND P4, PT, R3.reuse, UR17, PT ;  /* 0x0000001103007c0c */ /* 0x040fe4000bf83270 */
[----:B------:R-:W-:Y:S02]  /*135b0*/  ISETP.LE.AND P1, PT, R3, UR16, PT ;  /* 0x0000001003007c0c */ /* 0x000fe4000bf23270 */
[----:B------:R-:W-:Y:S02]  /*135c0*/  FSEL R60, R60, -INF , P6 ;  /* 0xff8000003c3c7808 */ /* 0x000fe40003000000 */
[----:B------:R-:W-:-:S02]  /*135d0*/  FSEL R38, R132, -INF , !P3 ;  /* 0xff80000084267808 */ /* 0x000fc40005800000 */
[----:B------:R-:W-:Y:S01]  /*135e0*/  ISETP.GE.AND P6, PT, R0, UR9, PT ;  /* 0x0000000900007c0c */ /* 0x000fe2000bfc6270 */
[----:B------:R-:W-:Y:S01]  /*135f0*/  UIADD3 UR9, UPT, UPT, UR49, 0x79, URZ ;  /* 0x0000007931097890 */ /* 0x000fe2000fffe0ff */
[----:B------:R-:W-:Y:S02]  /*13600*/  ISETP.LE.AND P3, PT, R3, UR18, PT ;  /* 0x0000001203007c0c */ /* 0x000fe4000bf63270 */
[----:B------:R-:W-:Y:S02]  /*13610*/  FSEL R137, R137, -INF , !P4 ;  /* 0xff80000089897808 */ /* 0x000fe40006000000 */
[----:B------:R-:W-:Y:S02]  /*13620*/  FSEL R32, R138, -INF , !P1 ;  /* 0xff8000008a207808 */ /* 0x000fe40004800000 */
[C---:B------:R-:W-:Y:S02]  /*13630*/  ISETP.LE.AND P4, PT, R3.reuse, UR13, PT ;  /* 0x0000000d03007c0c */ /* 0x040fe4000bf83270 */
[----:B------:R-:W-:-:S02]  /*13640*/  ISETP.LE.AND P1, PT, R3, UR12, PT ;  /* 0x0000000c03007c0c */ /* 0x000fc4000bf23270 */
[----:B------:R-:W-:Y:S02]  /*13650*/  FSEL R57, R57, -INF , P6 ;  /* 0xff80000039397808 */ /* 0x000fe40003000000 */
[----:B------:R-:W-:Y:S02]  /*13660*/  FSEL R34, R136, -INF , !P3 ;  /* 0xff80000088227808 */ /* 0x000fe40005800000 */
[----:B------:R-:W-:Y:S01]  /*13670*/  ISETP.GE.AND P6, PT, R0, UR4, PT ;  /* 0x0000000400007c0c */ /* 0x000fe2000bfc6270 */
[----:B------:R-:W-:Y:S01]  /*13680*/  UIADD3 UR4, UPT, UPT, UR49, 0x7e, URZ ;  /* 0x0000007e31047890 */ /* 0x000fe2000fffe0ff */
[----:B------:R-:W-:Y:S02]  /*13690*/  ISETP.LE.AND P3, PT, R3, UR14, PT ;  /* 0x0000000e03007c0c */ /* 0x000fe4000bf63270 */
[----:B------:R-:W-:Y:S02]  /*136a0*/  FSEL R141, R141, -INF , !P4 ;  /* 0xff8000008d8d7808 */ /* 0x000fe40006000000 */
[----:B------:R-:W-:-:S02]  /*136b0*/  FSEL R28, R142, -INF , !P1 ;  /* 0xff8000008e1c7808 */ /* 0x000fc40004800000 */
[----:B------:R-:W-:Y:S01]  /*136c0*/  ISETP.GE.AND P5, PT, R0, UR6, PT ;  /* 0x0000000600007c0c */ /* 0x000fe2000bfa6270 */
[----:B------:R-:W-:Y:S01]  /*136d0*/  UIADD3 UR6, UPT, UPT, UR49, 0x7c, URZ ;  /* 0x0000007c31067890 */ /* 0x000fe2000fffe0ff */
[C---:B------:R-:W-:Y:S02]  /*136e0*/  ISETP.LE.AND P4, PT, R3.reuse, UR9, PT ;  /* 0x0000000903007c0c */ /* 0x040fe4000bf83270 */
[C---:B------:R-:W-:Y:S02]  /*136f0*/  ISETP.LE.AND P1, PT, R3.reuse, UR8, PT ;  /* 0x0000000803007c0c */ /* 0x040fe4000bf23270 */
[----:B------:R-:W-:Y:S02]  /*13700*/  FSEL R30, R140, -INF , !P3 ;  /* 0xff8000008c1e7808 */ /* 0x000fe40005800000 */
[C---:B------:R-:W-:Y:S02]  /*13710*/  ISETP.LE.AND P2, PT, R3.reuse, UR37, PT ;  /* 0x0000002503007c0c */ /* 0x040fe4000bf43270 */
[----:B------:R-:W-:-:S02]  /*13720*/  ISETP.LE.AND P3, PT, R3, UR10, PT ;  /* 0x0000000a03007c0c */ /* 0x000fc4000bf63270 */
[----:B------:R-:W-:Y:S02]  /*13730*/  FSEL R22, R22, -INF , P5 ;  /* 0xff80000016167808 */ /* 0x000fe40002800000 */
[----:B------:R-:W-:Y:S02]  /*13740*/  FSEL R145, R145, -INF , !P4 ;  /* 0xff80000091917808 */ /* 0x000fe40006000000 */
[----:B------:R-:W-:Y:S02]  /*13750*/  FSEL R24, R146, -INF , !P1 ;  /* 0xff80000092187808 */ /* 0x000fe40004800000 */
[----:B------:R-:W-:Y:S01]  /*13760*/  ISETP.GE.AND P5, PT, R0, UR37, PT ;  /* 0x0000002500007c0c */ /* 0x000fe2000bfa6270 */
[----:B------:R-:W-:Y:S01]  /*13770*/  UIADD3 UR37, UPT, UPT, UR49, 0x3, URZ ;  /* 0x0000000331257890 */ /* 0x000fe2000fffe0ff */
[C---:B------:R-:W-:Y:S02]  /*13780*/  ISETP.LE.AND P4, PT, R3.reuse, UR5, PT ;  /* 0x0000000503007c0c */ /* 0x040fe4000bf83270 */
[----:B------:R-:W-:-:S02]  /*13790*/  ISETP.LE.AND P1, PT, R3, UR4, PT ;  /* 0x0000000403007c0c */ /* 0x000fc4000bf23270 */
[----:B------:R-:W-:Y:S02]  /*137a0*/  FSEL R58, R58, -INF , P6 ;  /* 0xff8000003a3a7808 */ /* 0x000fe40003000000 */
[----:B------:R-:W-:Y:S02]  /*137b0*/  FSEL R69, R81, -INF , !P2 ;  /* 0xff80000051457808 */ /* 0x000fe40005000000 */
[----:B------:R-:W-:Y:S02]  /*137c0*/  FSEL R26, R144, -INF , !P3 ;  /* 0xff800000901a7808 */ /* 0x000fe40005800000 */
[C---:B------:R-:W-:Y:S01]  /*137d0*/  ISETP.GE.AND P0, PT, R0.reuse, UR77, PT ;  /* 0x0000004d00007c0c */ /* 0x040fe2000bf06270 */
[----:B------:R-:W-:Y:S01]  /*137e0*/  UIADD3 UR77, UPT, UPT, UR49, 0x7, URZ ;  /* 0x00000007314d7890 */ /* 0x000fe2000fffe0ff */
[----:B------:R-:W-:Y:S01]  /*137f0*/  ISETP.GE.AND P6, PT, R0, UR76, PT ;  /* 0x0000004c00007c0c */ /* 0x000fe2000bfc6270 */
[----:B------:R-:W-:Y:S01]  /*13800*/  UIADD3 UR76, UPT, UPT, UR49, 0xb, URZ ;  /* 0x0000000b314c7890 */ /* 0x000fe2000fffe0ff */
[----:B------:R-:W-:-:S02]  /*13810*/  ISETP.LE.AND P3, PT, R3, UR6, PT ;  /* 0x0000000603007c0c */ /* 0x000fc4000bf63270 */
[----:B------:R-:W-:Y:S02]  /*13820*/  FSEL R149, R149, -INF , !P4 ;  /* 0xff80000095957808 */ /* 0x000fe40006000000 */
[----:B------:R-:W-:Y:S02]  /*13830*/  FSEL R18, R150, -INF , !P1 ;  /* 0xff80000096127808 */ /* 0x000fe40004800000 */
[----:B------:R-:W-:Y:S01]  /*13840*/  ISETP.GE.AND P2, PT, R0, UR75, PT ;  /* 0x0000004b00007c0c */ /* 0x000fe2000bf46270 */
[----:B------:R-:W-:Y:S01]  /*13850*/  UIADD3 UR75, UPT, UPT, UR49, 0xf, URZ ;  /* 0x0000000f314b7890 */ /* 0x000fe2000fffe0ff */
[C---:B------:R-:W-:Y:S02]  /*13860*/  ISETP.LE.AND P4, PT, R3.reuse, UR49, PT ;  /* 0x0000003103007c0c */ /* 0x040fe4000bf83270 */
[----:B------:R-:W-:Y:S01]  /*13870*/  ISETP.LE.AND P1, PT, R3, UR73, PT ;  /* 0x0000004903007c0c */ /* 0x000fe2000bf23270 */
[----:B------:R-:W-:Y:S01]  /*13880*/  UIADD3 UR73, UPT, UPT, UR49, 0x17, URZ ;  /* 0x0000001731497890 */ /* 0x000fe2000fffe0ff */
[----:B------:R-:W-:-:S02]  /*13890*/  FSEL R69, R69, -INF , P5 ;  /* 0xff80000045457808 */ /* 0x000fc40002800000 */
[----:B------:R-:W-:Y:S02]  /*138a0*/  FSEL R54, R148, -INF , !P3 ;  /* 0xff80000094367808 */ /* 0x000fe40005800000 */
[----:B------:R-:W-:Y:S02]  /*138b0*/  ISETP.LE.AND P5, PT, R3, UR37, PT ;  /* 0x0000002503007c0c */ /* 0x000fe4000bfa3270 */
[----:B------:R-:W-:Y:S01]  /*138c0*/  ISETP.GE.AND P3, PT, R0, UR74, PT ;  /* 0x0000004a00007c0c */ /* 0x000fe2000bf66270 */
[----:B------:R-:W-:Y:S01]  /*138d0*/  UIADD3 UR74, UPT, UPT, UR49, 0x13, URZ ;  /* 0x00000013314a7890 */ /* 0x000fe2000fffe0ff */
[----:B------:R-:W-:Y:S02]  /*138e0*/  R2UR.FILL UR37, R4 ;  /* 0x00000000042572ca */ /* 0x000fe400004e0000 */
[----:B------:R-:W-:Y:S02]  /*138f0*/  FSEL R124, R88, -INF , !P4 ;  /* 0xff800000587c7808 */ /* 0x000fe40006000000 */
[----:B------:R-:W-:-:S02]  /*13900*/  FSEL R4, R89, -INF , !P1 ;  /* 0xff80000059047808 */ /* 0x000fc40004800000 */
[C---:B------:R-:W-:Y:S02]  /*13910*/  ISETP.LE.AND P4, PT, R3.reuse, UR77, PT ;  /* 0x0000004d03007c0c */ /* 0x040fe4000bf83270 */
[----:B------:R-:W-:Y:S02]  /*13920*/  ISETP.LE.AND P1, PT, R3, UR76, PT ;  /* 0x0000004c03007c0c */ /* 0x000fe4000bf23270 */
[----:B------:R-:W-:Y:S02]  /*13930*/  FSEL R91, R91, -INF , !P5 ;  /* 0xff8000005b5b7808 */ /* 0x000fe40006800000 */
[----:B------:R-:W-:Y:S02]  /*13940*/  ISETP.LE.AND P5, PT, R3, UR75, PT ;  /* 0x0000004b03007c0c */ /* 0x000fe4000bfa3270 */
[----:B------:R-:W-:Y:S02]  /*13950*/  FSEL R95, R95, -INF , !P4 ;  /* 0xff8000005f5f7808 */ /* 0x000fe40006000000 */
[----:B------:R-:W-:-:S02]  /*13960*/  FSEL R99, R99, -INF , !P1 ;  /* 0xff80000063637808 */ /* 0x000fc40004800000 */
[----:B------:R-:W-:Y:S02]  /*13970*/  ISETP.LE.AND P4, PT, R3, UR74, PT ;  /* 0x0000004a03007c0c */ /* 0x000fe4000bf83270 */
[C---:B------:R-:W-:Y:S01]  /*13980*/  ISETP.GE.AND P1, PT, R0.reuse, UR72, PT ;  /* 0x0000004800007c0c */ /* 0x040fe2000bf26270 */
[----:B------:R-:W-:Y:S01]  /*13990*/  UIADD3 UR72, UPT, UPT, UR49, 0x1b, URZ ;  /* 0x0000001b31487890 */ /* 0x000fe2000fffe0ff */
[----:B------:R-:W-:Y:S02]  /*139a0*/  FSEL R103, R103, -INF , !P5 ;  /* 0xff80000067677808 */ /* 0x000fe40006800000 */
[----:B------:R-:W-:Y:S02]  /*139b0*/  ISETP.LE.AND P5, PT, R3, UR73, PT ;  /* 0x0000004903007c0c */ /* 0x000fe4000bfa3270 */
[----:B------:R-:W-:Y:S02]  /*139c0*/  FSEL R107, R107, -INF , !P4 ;  /* 0xff8000006b6b7808 */ /* 0x000fe40006000000 */
[----:B------:R-:W-:Y:S01]  /*139d0*/  ISETP.GE.AND P4, PT, R0, UR71, PT ;  /* 0x0000004700007c0c */ /* 0x000fe2000bf86270 */
[----:B------:R-:W-:Y:S01]  /*139e0*/  UIADD3 UR71, UPT, UPT, UR49, 0x1f, URZ ;  /* 0x0000001f31477890 */ /* 0x000fe2000fffe0ff */
[----:B------:R-:W-:-:S02]  /*139f0*/  FSEL R163, R111, -INF , !P5 ;  /* 0xff8000006fa37808 */ /* 0x000fc40006800000 */
[----:B------:R-:W-:Y:S02]  /*13a00*/  ISETP.LE.AND P5, PT, R3, UR72, PT ;  /* 0x0000004803007c0c */ /* 0x000fe4000bfa3270 */
[----:B------:R-:W-:Y:S02]  /*13a10*/  FSEL R122, R7, -INF , P0 ;  /* 0xff800000077a7808 */ /* 0x000fe40000000000 */
[----:B------:R-:W-:Y:S02]  /*13a20*/  FSEL R115, R115, -INF , !P5 ;  /* 0xff80000073737808 */ /* 0x000fe40006800000 */
[----:B------:R-:W-:Y:S02]  /*13a30*/  ISETP.LE.AND P5, PT, R3, UR71, PT ;  /* 0x0000004703007c0c */ /* 0x000fe4000bfa3270 */
[----:B------:R-:W-:Y:S01]  /*13a40*/  ISETP.GE.AND P0, PT, R0, UR70, PT ;  /* 0x0000004600007c0c */ /* 0x000fe2000bf06270 */
[----:B------:R-:W-:Y:S01]  /*13a50*/  UIADD3 UR70, UPT, UPT, UR49, 0x23, URZ ;  /* 0x0000002331467890 */ /* 0x000fe2000fffe0ff */
[----:B------:R-:W-:-:S02]  /*13a60*/  FSEL R113, R119, -INF , !P5 ;  /* 0xff80000077717808 */ /* 0x000fc40006800000 */
[----:B------:R-:W-:Y:S02]  /*13a70*/  FSEL R111, R85, -INF , P2 ;  /* 0xff800000556f7808 */ /* 0x000fe40001000000 */
[C---:B------:R-:W-:Y:S01]  /*13a80*/  ISETP.GE.AND P5, PT, R0.reuse, UR69, PT ;  /* 0x0000004500007c0c */ /* 0x040fe2000bfa6270 */
[----:B------:R-:W-:Y:S01]  /*13a90*/  UIADD3 UR69, UPT, UPT, UR49, 0x27, URZ ;  /* 0x0000002731457890 */ /* 0x000fe2000fffe0ff */
[----:B------:R-:W-:Y:S01]  /*13aa0*/  ISETP.GE.AND P2, PT, R0, UR68, PT ;  /* 0x0000004400007c0c */ /* 0x000fe2000bf46270 */
[----:B------:R-:W-:Y:S01]  /*13ab0*/  UIADD3 UR68, UPT, UPT, UR49, 0x2b, URZ ;  /* 0x0000002b31447890 */ /* 0x000fe2000fffe0ff */
[----:B------:R-:W-:Y:S02]  /*13ac0*/  FSEL R120, R6, -INF , P3 ;  /* 0xff80000006787808 */ /* 0x000fe40001800000 */
[----:B------:R-:W-:Y:S01]  /*13ad0*/  ISETP.GE.AND P3, PT, R0, UR67, PT ;  /* 0x0000004300007c0c */ /* 0x000fe2000bf66270 */
[----:B------:R-:W-:Y:S01]  /*13ae0*/  UIADD3 UR67, UPT, UPT, UR49, 0x2f, URZ ;  /* 0x0000002f31437890 */ /* 0x000fe2000fffe0ff */
[----:B------:R-:W-:-:S02]  /*13af0*/  FSEL R118, R118, -INF , P0 ;  /* 0xff80000076767808 */ /* 0x000fc40000000000 */
[----:B------:R-:W-:Y:S02]  /*13b00*/  FSEL R88, R5, -INF , P1 ;  /* 0xff80000005587808 */ /* 0x000fe40000800000 */
[----:B------:R-:W-:Y:S02]  /*13b10*/  ISETP.LE.AND P0, PT, R3, UR70, PT ;  /* 0x0000004603007c0c */ /* 0x000fe4000bf03270 */
[----:B------:R-:W-:Y:S01]  /*13b20*/  ISETP.GE.AND P1, PT, R0, UR66, PT ;  /* 0x0000004200007c0c */ /* 0x000fe2000bf26270 */
[----:B------:R-:W-:Y:S01]  /*13b30*/  UIADD3 UR66, UPT, UPT, UR49, 0x33, URZ ;  /* 0x0000003331427890 */ /* 0x000fe2000fffe0ff */
[----:B------:R-:W-:Y:S02]  /*13b40*/  FSEL R110, R110, -INF , P6 ;  /* 0xff8000006e6e7808 */ /* 0x000fe40003000000 */
[----:B------:R-:W-:Y:S02]  /*13b50*/  FSEL R89, R25, -INF , P4 ;  /* 0xff80000019597808 */ /* 0x000fe40002000000 */
[----:B------:R-:W-:-:S02]  /*13b60*/  FSEL R86, R86, -INF , P5 ;  /* 0xff80000056567808 */ /* 0x000fc40002800000 */
[----:B------:R-:W-:Y:S01]  /*13b70*/  ISETP.GE.AND P4, PT, R0, UR65, PT ;  /* 0x0000004100007c0c */ /* 0x000fe2000bf86270 */
[----:B------:R-:W-:Y:S01]  /*13b80*/  UIADD3 UR65, UPT, UPT, UR49, 0x37, URZ ;  /* 0x0000003731417890 */ /* 0x000fe2000fffe0ff */
[C---:B------:R-:W-:Y:S02]  /*13b90*/  ISETP.LE.AND P6, PT, R3.reuse, UR69, PT ;  /* 0x0000004503007c0c */ /* 0x040fe4000bfc3270 */
[----:B------:R-:W-:Y:S02]  /*13ba0*/  ISETP.LE.AND P5, PT, R3, UR68, PT ;  /* 0x0000004403007c0c */ /* 0x000fe4000bfa3270 */
[----:B------:R-:W-:Y:S02]  /*13bb0*/  FSEL R9, R59, -INF , !P0 ;  /* 0xff8000003b097808 */ /* 0x000fe40004000000 */
[----:B------:R-:W-:Y:S02]  /*13bc0*/  ISETP.LE.AND P0, PT, R3, UR67, PT ;  /* 0x0000004303007c0c */ /* 0x000fe4000bf03270 */
[----:B------:R-:W-:-:S02]  /*13bd0*/  FSEL R8, R63, -INF , !P6 ;  /* 0xff8000003f087808 */ /* 0x000fc40007000000 */
[----:B------:R-:W-:Y:S02]  /*13be0*/  FSEL R7, R67, -INF , !P5 ;  /* 0xff80000043077808 */ /* 0x000fe40006800000 */
[----:B------:R-:W-:Y:S02]  /*13bf0*/  ISETP.LE.AND P6, PT, R3, UR66, PT ;  /* 0x0000004203007c0c */ /* 0x000fe4000bfc3270 */
[----:B------:R-:W-:Y:S01]  /*13c00*/  ISETP.GE.AND P5, PT, R0, UR64, PT ;  /* 0x0000004000007c0c */ /* 0x000fe2000bfa6270 */
[----:B------:R-:W-:Y:S01]  /*13c10*/  UIADD3 UR64, UPT, UPT, UR49, 0x3b, URZ ;  /* 0x0000003b31407890 */ /* 0x000fe2000fffe0ff */
[----:B------:R-:W-:Y:S02]  /*13c20*/  FSEL R73, R71, -INF , !P0 ;  /* 0xff80000047497808 */ /* 0x000fe40004000000 */
[----:B------:R-:W-:Y:S02]  /*13c30*/  ISETP.LE.AND P0, PT, R3, UR65, PT ;  /* 0x0000004103007c0c */ /* 0x000fe4000bf03270 */
[----:B------:R-:W-:-:S02]  /*13c40*/  FSEL R63, R75, -INF , !P6 ;  /* 0xff8000004b3f7808 */ /* 0x000fc40007000000 */
[----:B------:R-:W-:Y:S01]  /*13c50*/  ISETP.GE.AND P6, PT, R0, UR63, PT ;  /* 0x0000003f00007c0c */ /* 0x000fe2000bfc6270 */
[----:B------:R-:W-:Y:S01]  /*13c60*/  UIADD3 UR63, UPT, UPT, UR49, 0x3f, URZ ;  /* 0x0000003f313f7890 */ /* 0x000fe2000fffe0ff */
[----:B------:R-:W-:Y:S02]  /*13c70*/  FSEL R59, R79, -INF , !P0 ;  /* 0xff8000004f3b7808 */ /* 0x000fe40004000000 */
[----:B------:R-:W-:Y:S02]  /*13c80*/  ISETP.LE.AND P0, PT, R3, UR64, PT ;  /* 0x0000004003007c0c */ /* 0x000fe4000bf03270 */
[----:B------:R-:W-:Y:S02]  /*13c90*/  FSEL R84, R84, -INF , P1 ;  /* 0xff80000054547808 */ /* 0x000fe40000800000 */
[----:B------:R-:W-:Y:S02]  /*13ca0*/  FSEL R6, R83, -INF , !P0 ;  /* 0xff80000053067808 */ /* 0x000fe40004000000 */
[----:B------:R-:W-:-:S02]  /*13cb0*/  ISETP.LE.AND P0, PT, R3, UR63, PT ;  /* 0x0000003f03007c0c */ /* 0x000fc4000bf03270 */
[C---:B------:R-:W-:Y:S01]  /*13cc0*/  ISETP.GE.AND P1, PT, R0.reuse, UR60, PT ;  /* 0x0000003c00007c0c */ /* 0x040fe2000bf26270 */
[----:B------:R-:W-:Y:S01]  /*13cd0*/  UIADD3 UR60, UPT, UPT, UR49, 0x4b, URZ ;  /* 0x0000004b313c7890 */ /* 0x000fe2000fffe0ff */
[----:B------:R-:W-:Y:S02]  /*13ce0*/  FSEL R5, R87, -INF , !P0 ;  /* 0xff80000057057808 */ /* 0x000fe40004000000 */
[C---:B------:R-:W-:Y:S01]  /*13cf0*/  ISETP.GE.AND P0, PT, R0.reuse, UR62, PT ;  /* 0x0000003e00007c0c */ /* 0x040fe2000bf06270 */
[----:B------:R-:W-:Y:S01]  /*13d00*/  UIADD3 UR62, UPT, UPT, UR49, 0x43, URZ ;  /* 0x00000043313e7890 */ /* 0x000fe2000fffe0ff */
[----:B------:R-:W-:Y:S02]  /*13d10*/  FSEL R87, R29, -INF , P2 ;  /* 0xff8000001d577808 */ /* 0x000fe40001000000 */
[----:B------:R-:W-:Y:S01]  /*13d20*/  ISETP.GE.AND P2, PT, R0, UR61, PT ;  /* 0x0000003d00007c0c */ /* 0x000fe2000bf46270 */
[----:B------:R-:W-:Y:S01]  /*13d30*/  UIADD3 UR61, UPT, UPT, UR49, 0x47, URZ ;  /* 0x00000047313d7890 */ /* 0x000fe2000fffe0ff */
[----:B------:R-:W-:-:S02]  /*13d40*/  FSEL R116, R116, -INF , P3 ;  /* 0xff80000074747808 */ /* 0x000fc40001800000 */
[C---:B------:R-:W-:Y:S01]  /*13d50*/  ISETP.GE.AND P3, PT, R0.reuse, UR59, PT ;  /* 0x0000003b00007c0c */ /* 0x040fe2000bf66270 */
[----:B------:R-:W-:Y:S01]  /*13d60*/  UIADD3 UR59, UPT, UPT, UR49, 0x4f, URZ ;  /* 0x0000004f313b7890 */ /* 0x000fe2000fffe0ff */
[----:B------:R-:W-:Y:S02]  /*13d70*/  FSEL R79, R37, -INF , P0 ;  /* 0xff800000254f7808 */ /* 0x000fe40000000000 */
[----:B------:R-:W-:Y:S02]  /*13d80*/  FSEL R85, R33, -INF , P4 ;  /* 0xff80000021557808 */ /* 0x000fe40002000000 */
[----:B------:R-:W-:Y:S02]  /*13d90*/  ISETP.LE.AND P0, PT, R3, UR62, PT ;  /* 0x0000003e03007c0c */ /* 0x000fe4000bf03270 */
[----:B------:R-:W-:Y:S01]  /*13da0*/  ISETP.GE.AND P4, PT, R0, UR58, PT ;  /* 0x0000003a00007c0c */ /* 0x000fe2000bf86270 */
[----:B------:R-:W-:Y:S01]  /*13db0*/  UIADD3 UR58, UPT, UPT, UR49, 0x53, URZ ;  /* 0x00000053313a7890 */ /* 0x000fe2000fffe0ff */
[----:B------:R-:W-:-:S02]  /*13dc0*/  FSEL R114, R114, -INF , P5 ;  /* 0xff80000072727808 */ /* 0x000fc40002800000 */
[----:B------:R-:W-:Y:S02]  /*13dd0*/  FSEL R78, R78, -INF , P6 ;  /* 0xff8000004e4e7808 */ /* 0x000fe40003000000 */
[----:B------:R-:W-:Y:S02]  /*13de0*/  FSEL R102, R102, -INF , P2 ;  /* 0xff80000066667808 */ /* 0x000fe40001000000 */
[----:B------:R-:W-:Y:S01]  /*13df0*/  ISETP.GE.AND P5, PT, R0, UR57, PT ;  /* 0x0000003900007c0c */ /* 0x000fe2000bfa6270 */
[----:B------:R-:W-:Y:S01]  /*13e00*/  UIADD3 UR57, UPT, UPT, UR49, 0x57, URZ ;  /* 0x0000005731397890 */ /* 0x000fe2000fffe0ff */
[C---:B------:R-:W-:Y:S02]  /*13e10*/  ISETP.LE.AND P6, PT, R3.reuse, UR61, PT ;  /* 0x0000003d03007c0c */ /* 0x040fe4000bfc3270 */
[----:B------:R-:W-:Y:S02]  /*13e20*/  ISETP.LE.AND P2, PT, R3, UR60, PT ;  /* 0x0000003c03007c0c */ /* 0x000fe4000bf43270 */
[----:B------:R-:W-:-:S02]  /*13e30*/  FSEL R119, R27, -INF , !P0 ;  /* 0xff8000001b777808 */ /* 0x000fc40004000000 */
[----:B------:R-:W-:Y:S02]  /*13e40*/  ISETP.LE.AND P0, PT, R3, UR59, PT ;  /* 0x0000003b03007c0c */ /* 0x000fe4000bf03270 */
[----:B------:R-:W-:Y:S02]  /*13e50*/  FSEL R117, R31, -INF , !P6 ;  /* 0xff8000001f757808 */ /* 0x000fe40007000000 */
[----:B------:R-:W-:Y:S02]  /*13e60*/  FSEL R13, R35, -INF , !P2 ;  /* 0xff800000230d7808 */ /* 0x000fe40005000000 */
[----:B------:R-:W-:Y:S02]  /*13e70*/  ISETP.LE.AND P6, PT, R3, UR58, PT ;  /* 0x0000003a03007c0c */ /* 0x000fe4000bfc3270 */
[----:B------:R-:W-:Y:S01]  /*13e80*/  ISETP.GE.AND P2, PT, R0, UR35, PT ;  /* 0x0000002300007c0c */ /* 0x000fe2000bf46270 */
[----:B------:R-:W-:Y:S01]  /*13e90*/  UIADD3 UR35, UPT, UPT, UR49, 0x5b, URZ ;  /* 0x0000005b31237890 */ /* 0x000fe2000fffe0ff */
[----:B------:R-:W-:-:S02]  /*13ea0*/  FSEL R12, R39, -INF , !P0 ;  /* 0xff800000270c7808 */ /* 0x000fc40004000000 */
[----:B------:R-:W-:Y:S02]  /*13eb0*/  ISETP.LE.AND P0, PT, R3, UR57, PT ;  /* 0x0000003903007c0c */ /* 0x000fe4000bf03270 */
[----:B------:R-:W-:Y:S02]  /*13ec0*/  FSEL R11, R43, -INF , !P6 ;  /* 0xff8000002b0b7808 */ /* 0x000fe40007000000 */
[----:B------:R-:W-:Y:S01]  /*13ed0*/  ISETP.GE.AND P6, PT, R0, UR34, PT ;  /* 0x0000002200007c0c */ /* 0x000fe2000bfc6270 */
[----:B------:R-:W-:Y:S01]  /*13ee0*/  UIADD3 UR34, UPT, UPT, UR49, 0x5f, URZ ;  /* 0x0000005f31227890 */ /* 0x000fe2000fffe0ff */
[----:B------:R-:W-:Y:S02]  /*13ef0*/  FSEL R81, R47, -INF , !P0 ;  /* 0xff8000002f517808 */ /* 0x000fe40004000000 */
[----:B------:R-:W-:Y:S02]  /*13f00*/  ISETP.LE.AND P0, PT, R3, UR35, PT ;  /* 0x0000002303007c0c */ /* 0x000fe4000bf03270 */
[----:B------:R-:W-:-:S02]  /*13f10*/  FSEL R98, R98, -INF , P4 ;  /* 0xff80000062627808 */ /* 0x000fc40002000000 */
[----:B------:R-:W-:Y:S02]  /*13f20*/  FSEL R75, R51, -INF , !P0 ;  /* 0xff800000334b7808 */ /* 0x000fe40004000000 */
[----:B------:R-:W-:Y:S02]  /*13f30*/  ISETP.LE.AND P0, PT, R3, UR34, PT ;  /* 0x0000002203007c0c */ /* 0x000fe4000bf03270 */
[----:B------:R-:W-:Y:S02]  /*13f40*/  FSEL R82, R82, -INF , P1 ;  /* 0xff80000052527808 */ /* 0x000fe40000800000 */
[----:B------:R-:W-:Y:S02]  /*13f50*/  FSEL R10, R55, -INF , !P0 ;  /* 0xff800000370a7808 */ /* 0x000fe40004000000 */
[C---:B------:R-:W-:Y:S01]  /*13f60*/  ISETP.GE.AND P0, PT, R0.reuse, UR31, PT ;  /* 0x0000001f00007c0c */ /* 0x040fe2000bf06270 */
[----:B------:R-:W-:Y:S01]  /*13f70*/  UIADD3 UR31, UPT, UPT, UR49, 0x63, URZ ;  /* 0x00000063311f7890 */ /* 0x000fe2000fffe0ff */
[C---:B------:R-:W-:Y:S01]  /*13f80*/  ISETP.GE.AND P4, PT, R0.reuse, UR19, PT ;  /* 0x0000001300007c0c */ /* 0x040fe2000bf86270 */
[----:B------:R-:W-:Y:S01]  /*13f90*/  UIADD3 UR19, UPT, UPT, UR49, 0x6f, URZ ;  /* 0x0000006f31137890 */ /* 0x000fe2000fffe0ff */
[----:B------:R-:W-:Y:S01]  /*13fa0*/  ISETP.GE.AND P1, PT, R0, UR27, PT ;  /* 0x0000001b00007c0c */ /* 0x000fe2000bf26270 */
[----:B------:R-:W-:Y:S01]  /*13fb0*/  UIADD3 UR27, UPT, UPT, UR49, 0x67, URZ ;  /* 0x00000067311b7890 */ /* 0x000fe2000fffe0ff */
[----:B------:R-:W-:-:S02]  /*13fc0*/  FSEL R66, R66, -INF , P0 ;  /* 0xff80000042427808 */ /* 0x000fc40000000000 */
[----:B------:R-:W-:Y:S02]  /*13fd0*/  ISETP.LE.AND P0, PT, R3, UR31, PT ;  /* 0x0000001f03007c0c */ /* 0x000fe4000bf03270 */
[----:B------:R-:W-:Y:S02]  /*13fe0*/  FSEL R76, R76, -INF , P5 ;  /* 0xff8000004c4c7808 */ /* 0x000fe40002800000 */
[----:B------:R-:W-:Y:S01]  /*13ff0*/  ISETP.GE.AND P5, PT, R0, UR11, PT ;  /* 0x0000000b00007c0c */ /* 0x000fe2000bfa6270 */
[----:B------:R-:W-:Y:S01]  /*14000*/  UIADD3 UR11, UPT, UPT, UR49, 0x77, URZ ;  /* 0x00000077310b7890 */ /* 0x000fe2000fffe0ff */
[----:B------:R-:W-:Y:S02]  /*14010*/  FSEL R67, R49, -INF , P1 ;  /* 0xff80000031437808 */ /* 0x000fe40000800000 */
[----:B------:R-:W-:Y:S02]  /*14020*/  FSEL R49, R123, -INF , !P0 ;  /* 0xff8000007b317808 */ /* 0x000fe40004000000 */
[----:B------:R-:W-:-:S02]  /*14030*/  ISETP.LE.AND P0, PT, R3, UR19, PT ;  /* 0x0000001303007c0c */ /* 0x000fc4000bf03270 */
[----:B------:R-:W-:Y:S02]  /*14040*/  FSEL R83, R41, -INF , P3 ;  /* 0xff80000029537808 */ /* 0x000fe40001800000 */
[----:B------:R-:W-:Y:S02]  /*14050*/  FSEL R77, R45, -INF , P2 ;  /* 0xff8000002d4d7808 */ /* 0x000fe40001000000 */
[----:B------:R-:W-:Y:S02]  /*14060*/  FSEL R37, R135, -INF , !P0 ;  /* 0xff80000087257808 */ /* 0x000fe40004000000 */
[C---:B------:R-:W-:Y:S01]  /*14070*/  ISETP.GE.AND P3, PT, R0.reuse, UR23, PT ;  /* 0x0000001700007c0c */ /* 0x040fe2000bf66270 */
[----:B------:R-:W-:Y:S01]  /*14080*/  UIADD3 UR23, UPT, UPT, UR49, 0x6b, URZ ;  /* 0x0000006b31177890 */ /* 0x000fe2000fffe0ff */
[----:B------:R-:W-:Y:S01]  /*14090*/  ISETP.GE.AND P2, PT, R0, UR15, PT ;  /* 0x0000000f00007c0c */ /* 0x000fe2000bf46270 */
[----:B------:R-:W-:Y:S01]  /*140a0*/  UIADD3 UR15, UPT, UPT, UR49, 0x73, URZ ;  /* 0x00000073310f7890 */ /* 0x000fe2000fffe0ff */
[----:B------:R-:W-:-:S02]  /*140b0*/  ISETP.LE.AND P0, PT, R3, UR11, PT ;  /* 0x0000000b03007c0c */ /* 0x000fc4000bf03270 */
[----:B------:R-:W-:Y:S02]  /*140c0*/  FSEL R74, R74, -INF , P3 ;  /* 0xff8000004a4a7808 */ /* 0x000fe40001800000 */
[----:B------:R-:W-:Y:S02]  /*140d0*/  FSEL R29, R143, -INF , !P0 ;  /* 0xff8000008f1d7808 */ /* 0x000fe40004000000 */
[----:B------:R-:W-:Y:S02]  /*140e0*/  FSEL R70, R70, -INF , P4 ;  /* 0xff80000046467808 */ /* 0x000fe40002000000 */
[----:B------:R-:W-:Y:S02]  /*140f0*/  FSEL R71, R53, -INF , P2 ;  /* 0xff80000035477808 */ /* 0x000fe40001000000 */
[----:B------:R-:W-:Y:S02]  /*14100*/  FSEL R52, R52, -INF , P5 ;  /* 0xff80000034347808 */ /* 0x000fe40002800000 */
[C---:B------:R-:W-:Y:S01]  /*14110*/  ISETP.GE.AND P0, PT, R0.reuse, UR33, PT ;  /* 0x0000002100007c0c */ /* 0x040fe2000bf06270 */
[----:B------:R-:W-:Y:S01]  /*14120*/  UIADD3 UR33, UPT, UPT, UR49, 0x3, URZ ;  /* 0x0000000331217890 */ /* 0x000fe2000fffe0ff */
[----:B------:R-:W-:-:S02]  /*14130*/  ISETP.GE.AND P3, PT, R0, UR32, PT ;  /* 0x0000002000007c0c */ /* 0x000fc4000bf66270 */
[C---:B------:R-:W-:Y:S02]  /*14140*/  ISETP.GE.AND P2, PT, R0.reuse, UR30, PT ;  /* 0x0000001e00007c0c */ /* 0x040fe4000bf46270 */
[C---:B------:R-:W-:Y:S02]  /*14150*/  ISETP.GE.AND P4, PT, R0.reuse, UR29, PT ;  /* 0x0000001d00007c0c */ /* 0x040fe4000bf86270 */
[----:B------:R-:W-:Y:S02]  /*14160*/  ISETP.GE.AND P5, PT, R0, UR28, PT ;  /* 0x0000001c00007c0c */ /* 0x000fe4000bfa6270 */
[----:B------:R-:W-:Y:S02]  /*14170*/  FSEL R51, R121, -INF , P0 ;  /* 0xff80000079337808 */ /* 0x000fe40000000000 */
[----:B------:R-:W-:Y:S02]  /*14180*/  FSEL R48, R48, -INF , P3 ;  /* 0xff80000030307808 */ /* 0x000fe40001800000 */
[----:B------:R-:W-:-:S02]  /*14190*/  FSEL R46, R46, -INF , P2 ;  /* 0xff8000002e2e7808 */ /* 0x000fc40001000000 */
[----:B------:R-:W-:Y:S02]  /*141a0*/  FSEL R47, R125, -INF , P4 ;  /* 0xff8000007d2f7808 */ /* 0x000fe40002000000 */
[----:B------:R-:W-:Y:S02]  /*141b0*/  FSEL R44, R44, -INF , P5 ;  /* 0xff8000002c2c7808 */ /* 0x000fe40002800000 */
[C---:B------:R-:W-:Y:S02]  /*141c0*/  ISETP.GE.AND P0, PT, R0.reuse, UR26, PT ;  /* 0x0000001a00007c0c */ /* 0x040fe4000bf06270 */
[C---:B------:R-:W-:Y:S02]  /*141d0*/  ISETP.GE.AND P3, PT, R0.reuse, UR25, PT ;  /* 0x0000001900007c0c */ /* 0x040fe4000bf66270 */
[C---:B------:R-:W-:Y:S02]  /*141e0*/  ISETP.GE.AND P2, PT, R0.reuse, UR24, PT ;  /* 0x0000001800007c0c */ /* 0x040fe4000bf46270 */
[----:B------:R-:W-:-:S02]  /*141f0*/  ISETP.GE.AND P4, PT, R0, UR22, PT ;  /* 0x0000001600007c0c */ /* 0x000fc4000bf86270 */
[----:B------:R-:W-:Y:S02]  /*14200*/  ISETP.GE.AND P5, PT, R0, UR21, PT ;  /* 0x0000001500007c0c */ /* 0x000fe4000bfa6270 */
[----:B------:R-:W-:Y:S02]  /*14210*/  FSEL R42, R42, -INF , P0 ;  /* 0xff8000002a2a7808 */ /* 0x000fe40000000000 */
[----:B------:R-:W-:Y:S02]  /*14220*/  FSEL R43, R129, -INF , P3 ;  /* 0xff800000812b7808 */ /* 0x000fe40001800000 */
[----:B------:R-:W-:Y:S02]  /*14230*/  FSEL R40, R40, -INF , P2 ;  /* 0xff80000028287808 */ /* 0x000fe40001000000 */
[----:B------:R-:W-:Y:S02]  /*14240*/  FSEL R38, R38, -INF , P4 ;  /* 0xff80000026267808 */ /* 0x000fe40002000000 */
[----:B------:R-:W-:-:S02]  /*14250*/  FSEL R39, R133, -INF , P5 ;  /* 0xff80000085277808 */ /* 0x000fc40002800000 */
[C---:B------:R-:W-:Y:S02]  /*14260*/  ISETP.GE.AND P0, PT, R0.reuse, UR20, PT ;  /* 0x0000001400007c0c */ /* 0x040fe4000bf06270 */
[C---:B------:R-:W-:Y:S02]  /*14270*/  ISETP.GE.AND P3, PT, R0.reuse, UR18, PT ;  /* 0x0000001200007c0c */ /* 0x040fe4000bf66270 */
[C---:B------:R-:W-:Y:S02]  /*14280*/  ISETP.GE.AND P2, PT, R0.reuse, UR17, PT ;  /* 0x0000001100007c0c */ /* 0x040fe4000bf46270 */
[C---:B------:R-:W-:Y:S02]  /*14290*/  ISETP.GE.AND P4, PT, R0.reuse, UR16, PT ;  /* 0x0000001000007c0c */ /* 0x040fe4000bf86270 */
[----:B------:R-:W-:Y:S02]  /*142a0*/  ISETP.GE.AND P5, PT, R0, UR14, PT ;  /* 0x0000000e00007c0c */ /* 0x000fe4000bfa6270 */
[----:B------:R-:W-:-:S02]  /*142b0*/  FSEL R36, R36, -INF , P0 ;  /* 0xff80000024247808 */ /* 0x000fc40000000000 */
[----:B------:R-:W-:Y:S02]  /*142c0*/  FSEL R34, R34, -INF , P3 ;  /* 0xff80000022227808 */ /* 0x000fe40001800000 */
[----:B------:R-:W-:Y:S02]  /*142d0*/  FSEL R35, R137, -INF , P2 ;  /* 0xff80000089237808 */ /* 0x000fe40001000000 */
[----:B------:R-:W-:Y:S02]  /*142e0*/  FSEL R32, R32, -INF , P4 ;  /* 0xff80000020207808 */ /* 0x000fe40002000000 */
[----:B------:R-:W-:Y:S02]  /*142f0*/  FSEL R30, R30, -INF , P5 ;  /* 0xff8000001e1e7808 */ /* 0x000fe40002800000 */
[C---:B------:R-:W-:Y:S02]  /*14300*/  ISETP.GE.AND P0, PT, R0.reuse, UR13, PT ;  /* 0x0000000d00007c0c */ /* 0x040fe4000bf06270 */
        /* <DEDUP_REMOVED lines=13> */
[----:B------:R-:W-:Y:S02]  /*143e0*/  ISETP.GT.AND P5, PT, R0, UR49, PT ;  /* 0x0000003100007c0c */ /* 0x000fe4000bfa4270 */
        /* <DEDUP_REMOVED lines=21> */
[----:B------:R-:W-:Y:S02]  /*14540*/  ISETP.LE.AND P6, PT, R3, UR27, PT ;  /* 0x0000001b03007c0c */ /* 0x000fe4000bfc3270 */
        /* <DEDUP_REMOVED lines=9> */
[C---:B------:R-:W-:Y:S02]  /*145e0*/  ISETP.GE.AND P5, PT, R0.reuse, UR64, PT ;  /* 0x0000004000007c0c */ /* 0x040fe4000bfa6270 */
[----:B------:R-:W-:Y:S02]  /*145f0*/  ISETP.LE.AND P1, PT, R3, UR23, PT ;  /* 0x0000001703007c0c */ /* 0x000fe4000bf23270 */
[----:B------:R-:W-:Y:S02]  /*14600*/  FSEL R45, R127, -INF , !P6 ;  /* 0xff8000007f2d7808 */ /* 0x000fe40007000000 */
[----:B------:R-:W-:Y:S01]  /*14610*/  ISETP.GE.AND P6, PT, R0, UR7, PT ;  /* 0x0000000700007c0c */ /* 0x000fe2000bfc6270 */
[----:B------:R-:W-:Y:S01]  /*14620*/  UIADD3 UR7, UPT, UPT, UR49, 0x7b, URZ ;  /* 0x0000007b31077890 */ /* 0x000fe2000fffe0ff */
[----:B------:R-:W-:-:S02]  /*14630*/  FSEL R91, R7, -INF , P0 ;  /* 0xff800000075b7808 */ /* 0x000fc40000000000 */
[----:B------:R-:W-:Y:S02]  /*14640*/  FSEL R73, R73, -INF , P3 ;  /* 0xff80000049497808 */ /* 0x000fe40001800000 */
[----:B------:R-:W-:Y:S02]  /*14650*/  FSEL R63, R63, -INF , P2 ;  /* 0xff8000003f3f7808 */ /* 0x000fe40001000000 */
[----:B------:R-:W-:Y:S02]  /*14660*/  FSEL R59, R59, -INF , P4 ;  /* 0xff8000003b3b7808 */ /* 0x000fe40002000000 */
[----:B------:R-:W-:Y:S02]  /*14670*/  FSEL R123, R6, -INF , P5 ;  /* 0xff800000067b7808 */ /* 0x000fe40002800000 */
[----:B------:R-:W-:Y:S02]  /*14680*/  FSEL R41, R131, -INF , !P1 ;  /* 0xff80000083297808 */ /* 0x000fe40004800000 */
[----:B------:R-:W-:-:S02]  /*14690*/  ISETP.GE.AND P0, PT, R0, UR63, PT ;  /* 0x0000003f00007c0c */ /* 0x000fc4000bf06270 */
[C---:B------:R-:W-:Y:S02]  /*146a0*/  ISETP.GE.AND P3, PT, R0.reuse, UR62, PT ;  /* 0x0000003e00007c0c */ /* 0x040fe4000bf66270 */
[C---:B------:R-:W-:Y:S02]  /*146b0*/  ISETP.GE.AND P2, PT, R0.reuse, UR61, PT ;  /* 0x0000003d00007c0c */ /* 0x040fe4000bf46270 */
[C---:B------:R-:W-:Y:S02]  /*146c0*/  ISETP.GE.AND P4, PT, R0.reuse, UR60, PT ;  /* 0x0000003c00007c0c */ /* 0x040fe4000bf86270 */
[----:B------:R-:W-:Y:S02]  /*146d0*/  ISETP.GE.AND P5, PT, R0, UR59, PT ;  /* 0x0000003b00007c0c */ /* 0x000fe4000bfa6270 */
[----:B------:R-:W-:Y:S02]  /*146e0*/  ISETP.LE.AND P1, PT, R3, UR15, PT ;  /* 0x0000000f03007c0c */ /* 0x000fe4000bf23270 */
        /* <DEDUP_REMOVED lines=12> */
[----:B------:R-:W-:-:S02]  /*147b0*/  FMNMX3 R5, R17, R124, R156, !PT ;  /* 0x0000007c11057276 */ /* 0x000fc4000780009c */
[C---:B------:R-:W-:Y:S02]  /*147c0*/  FMNMX3 R4, R17.reuse, R125, R157, !PT ;  /* 0x0000007d11047276 */ /* 0x040fe4000780009d */
[----:B------:R-:W-:Y:S02]  /*147d0*/  FMNMX3 R3, R17, R172, R170, !PT ;  /* 0x000000ac11037276 */ /* 0x000fe400078000aa */
[----:B------:R-:W-:Y:S02]  /*147e0*/  FSEL R50, R50, -INF , P6 ;  /* 0xff80000032327808 */ /* 0x000fe40003000000 */
        /* <DEDUP_REMOVED lines=9> */
[C---:B------:R-:W-:Y:S02]  /*14880*/  ISETP.GE.AND P6, PT, R0.reuse, UR11, PT ;  /* 0x0000000b00007c0c */ /* 0x040fe4000bfc6270 */
[----:B------:R-:W-:Y:S02]  /*14890*/  ISETP.GE.AND P5, PT, R0, UR7, PT ;  /* 0x0000000700007c0c */ /* 0x000fe4000bfa6270 */
        /* <DEDUP_REMOVED lines=44> */
[----:B------:R-:W-:Y:S02]  /*14b60*/  FSEL R45, R45, -INF , P0 ;  /* 0xff8000002d2d7808 */ /* 0x000fe40000000000 */
[----:B------:R-:W-:-:S02]  /*14b70*/  FMNMX3 R0, R0, R75, R53, !PT ;  /* 0x0000004b00007276 */ /* 0x000fc40007800035 */
[----:B------:R-:W-:Y:S02]  /*14b80*/  FMNMX3 R5, R5, R50, R46, !PT ;  /* 0x0000003205057276 */ /* 0x000fe4000780002e */
[----:B------:R-:W-:Y:S02]  /*14b90*/  FMNMX3 R4, R4, R51, R47, !PT ;  /* 0x0000003304047276 */ /* 0x000fe4000780002f */
[----:B------:R-:W-:Y:S02]  /*14ba0*/  FMNMX3 R3, R3, R48, R44, !PT ;  /* 0x0000003003037276 */ /* 0x000fe4000780002c */
[----:B------:R-:W-:Y:S02]  /*14bb0*/  FSEL R41, R41, -INF , P3 ;  /* 0xff80000029297808 */ /* 0x000fe40001800000 */
[----:B------:R-:W-:Y:S02]  /*14bc0*/  FSEL R37, R37, -INF , P2 ;  /* 0xff80000025257808 */ /* 0x000fe40001000000 */
[----:B------:R-:W-:-:S02]  /*14bd0*/  FMNMX3 R0, R0, R49, R45, !PT ;  /* 0x0000003100007276 */ /* 0x000fc4000780002d */
[----:B------:R-:W-:Y:S02]  /*14be0*/  FMNMX3 R5, R5, R42, R38, !PT ;  /* 0x0000002a05057276 */ /* 0x000fe40007800026 */
[----:B------:R-:W-:Y:S02]  /*14bf0*/  FMNMX3 R4, R4, R43, R39, !PT ;  /* 0x0000002b04047276 */ /* 0x000fe40007800027 */
[----:B------:R-:W-:Y:S02]  /*14c00*/  FMNMX3 R3, R3, R40, R36, !PT ;  /* 0x0000002803037276 */ /* 0x000fe40007800024 */
[----:B------:R-:W-:Y:S02]  /*14c10*/  FSEL R25, R147, -INF , !P1 ;  /* 0xff80000093197808 */ /* 0x000fe40004800000 */
[----:B------:R-:W-:Y:S02]  /*14c20*/  FSEL R33, R33, -INF , P4 ;  /* 0xff80000021217808 */ /* 0x000fe40002000000 */
[----:B------:R-:W-:-:S02]  /*14c30*/  FSEL R29, R29, -INF , P6 ;  /* 0xff8000001d1d7808 */ /* 0x000fc40003000000 */
        /* <DEDUP_REMOVED lines=9> */
[----:B------:R-:W-:Y:S02]  /*14cd0*/  FMNMX3 R0, R0, R25, R19, !PT ;  /* 0x0000001900007276 */ /* 0x000fe40007800013 */
[----:B------:R-:W-:Y:S02]  /*14ce0*/  FMNMX3 R3, R5, R4, R3, !PT ;  /* 0x0000000405037276 */ /* 0x000fe40007800003 */
[----:B------:R-:W-:-:S02]  /*14cf0*/  ISETP.NE.AND P0, PT, R175, R176, PT ;  /* 0x000000b0af00720c */ /* 0x000fc40003f05270 */
[----:B------:R-:W-:-:S04]  /*14d00*/  FMNMX R177, R0, R3, !PT ;  /* 0x0000000300b17209 */ /* 0x000fc80007800000 */
[C---:B------:R-:W-:Y:S01]  /*14d10*/  FSETP.NEU.AND P1, PT, R177.reuse, -INF , PT ;  /* 0xff800000b100780b */ /* 0x040fe20003f2d000 */
[----:B------:R1:W-:Y:S03]  /*14d20*/  STL [R1+0x64], R177 ;  /* 0x000064b101007387 */ /* 0x0003e60000100800 */
[----:B------:R-:W-:-:S03]  /*14d30*/  FSEL R127, R177, RZ, P1 ;  /* 0x000000ffb17f7208 */ /* 0x000fc60000800000 */
[----:B------:R-:W-:Y:S06]  /*14d40*/  @!P0 BRA `(.L_x_267) ;  /* 0x0000000000408947 */ /* 0x000fec0003800000 */
        /* <DEDUP_REMOVED lines=16> */
.L_x_267:
[----:B------:R-:W-:Y:S05]  /*14e50*/  WARPSYNC.ALL ;  /* 0x0000000000007948 */ /* 0x000fea0003800000 */
[----:B------:R-:W-:Y:S01]  /*14e60*/  R2UR UR4, R174 ;  /* 0x00000000ae0472ca */ /* 0x000fe200000e0000 */
[----:B------:R-:W-:Y:S01]  /*14e70*/  IMAD.MOV.U32 R126, RZ, RZ, R17 ;  /* 0x000000ffff7e7224 */ /* 0x000fe200078e0011 */
[----:B------:R-:W-:-:S11]  /*14e80*/  ISETP.NE.AND P0, PT, RZ, UR48, PT ;  /* 0x00000030ff007c0c */ /* 0x000fd6000bf05270 */
[----:B------:R3:W-:Y:S02]  /*14e90*/  STTM.x2 tmem[UR4], R126 ;  /* 0x0000007e000079ed */ /* 0x0007e400080c0004 */
[----:B------:R-:W-:Y:S05]  /*14ea0*/  @P0 BRA `(.L_x_268) ;  /* 0x0000000000040947 */ /* 0x000fea0003800000 */
[----:B------:R-:W-:Y:S05]  /*14eb0*/  BPT.TRAP 0x1 ;  /* 0x000000040000795c */ /* 0x000fea0000300000 */
.L_x_268:
[----:B------:R-:W-:Y:S01]  /*14ec0*/  UISETP.NE.AND UP0, UPT, UR56, URZ, UPT ;  /* 0x000000ff3800728c */ /* 0x000fe2000bf05270 */
[C---:B------:R-:W-:Y:S01]  /*14ed0*/  FSETP.NEU.AND P0, PT, R177.reuse, -INF , PT ;  /* 0xff800000b100780b */ /* 0x040fe20003f0d000 */
[----:B------:R-:W-:Y:S01]  /*14ee0*/  UIADD3 UR4, UPT, UPT, UR41, 0x1c080, URZ ;  /* 0x0001c08029047890 */ /* 0x000fe2000fffe0ff */
[----:B------:R-:W-:Y:S02]  /*14ef0*/  MOV R3, UR55 ;  /* 0x0000003700037c02 */ /* 0x000fe40008000f00 */
[----:B------:R-:W-:Y:S02]  /*14f00*/  FSEL R0, R177, RZ, P0 ;  /* 0x000000ffb1007208 */ /* 0x000fe40000000000 */
[----:B------:R-:W-:-:S03]  /*14f10*/  SHF.L.U32 R3, R3, 0x1f, RZ ;  /* 0x0000001f03037819 */ /* 0x000fc600000006ff */
[----:B------:R-:W-:Y:S01]  /*14f20*/  FMUL R0, R0, -UR37 ;  /* 0x8000002500007c20 */ /* 0x000fe20008400000 */
[----:B------:R-:W-:Y:S02]  /*14f30*/  @UP0 UIADD3 UR4, UPT, UPT, UR41, 0x1c070, URZ ;  /* 0x0001c07029040890 */ /* 0x000fe4000fffe0ff */
[----:B------:R-:W-:Y:S01]  /*14f40*/  USEL UR41, UR52, UR53, UP0 ;  /* 0x0000003534297287 */ /* 0x000fe20008000000 */
[--C-:B------:R-:W-:Y:S02]  /*14f50*/  FFMA2 R124, R124.F32x2.HI_LO, UR37.F32, R0.reuse.F32 ;  /* 0x000000257c7c7c49 */ /* 0x100fe40009200000 */
[--C-:B------:R-:W-:Y:S01]  /*14f60*/  FFMA2 R172, R172.F32x2.HI_LO, UR37.F32, R0.reuse.F32 ;  /* 0x00000025acac7c49 */ /* 0x100fe20009200000 */
[----:B------:R-:W-:Y:S01]  /*14f70*/  ULOP3.LUT UR41, UR41, 0x1, URZ, 0x3c, !UPT ;  /* 0x0000000129297892 */ /* 0x000fe2000f8e3cff */
[--C-:B------:R-:W-:Y:S01]  /*14f80*/  FFMA2 R156, R156.F32x2.HI_LO, UR37.F32, R0.reuse.F32 ;  /* 0x000000259c9c7c49 */ /* 0x100fe20009200000 */
[----:B------:R-:W-:Y:S01]  /*14f90*/  FSETP.GEU.AND P4, PT, R124, -126, PT ;  /* 0xc2fc00007c00780b */ /* 0x000fe20003f8e000 */
[----:B------:R-:W-:Y:S01]  /*14fa0*/  SYNCS.ARRIVE.TRANS64.A1T0 RZ, [UR4], RZ ;  /* 0x000000ffffff79a7 */ /* 0x000fe20008100004 */
[----:B------:R-:W-:Y:S01]  /*14fb0*/  FSETP.GEU.AND P2, PT, R172, -126, PT ;  /* 0xc2fc0000ac00780b */ /* 0x000fe20003f4e000 */
[----:B------:R-:W-:Y:S01]  /*14fc0*/  FFMA2 R170, R170.F32x2.HI_LO, UR37.F32, R0.F32 ;  /* 0x00000025aaaa7c49 */ /* 0x000fe20009200000 */
[----:B------:R-:W-:-:S02]  /*14fd0*/  FSETP.GEU.AND P3, PT, R125, -126, PT ;  /* 0xc2fc00007d00780b */ /* 0x000fc40003f6e000 */
[----:B------:R-:W-:Y:S02]  /*14fe0*/  FSETP.GEU.AND P1, PT, R173, -126, PT ;  /* 0xc2fc0000ad00780b */ /* 0x000fe40003f2e000 */
[----:B------:R-:W-:Y:S01]  /*14ff0*/  FSETP.GEU.AND P0, PT, R156, -126, PT ;  /* 0xc2fc00009c00780b */ /* 0x000fe20003f0e000 */
[----:B------:R-:W4:Y:S01]  /*15000*/  SYNCS.PHASECHK.TRANS64.TRYWAIT P5, [UR46], R3 ;  /* 0x00000003ff0075a7 */ /* 0x000f2200080a112e */
[----:B------:R-:W-:-:S03]  /*15010*/  FSETP.GEU.AND P6, PT, R157, -126, PT ;  /* 0xc2fc00009d00780b */ /* 0x000fc60003fce000 */
[----:B------:R-:W-:Y:S02]  /*15020*/  @!P4 FMUL R124, R124, 0.5 ;  /* 0x3f0000007c7cc820 */ /* 0x000fe40000400000 */
[----:B------:R-:W-:Y:S02]  /*15030*/  @!P2 FMUL R172, R172, 0.5 ;  /* 0x3f000000acaca820 */ /* 0x000fe40000400000 */
[----:B------:R-:W5:Y:S01]  /*15040*/  MUFU.EX2 R4, R124 ;  /* 0x0000007c00047308 */ /* 0x000f620000000800 */
[----:B------:R-:W-:Y:S01]  /*15050*/  @!P3 FMUL R125, R125, 0.5 ;  /* 0x3f0000007d7db820 */ /* 0x000fe20000400000 */
[----:B------:R-:W-:-:S06]  /*15060*/  @!P1 FMUL R173, R173, 0.5 ;  /* 0x3f000000adad9820 */ /* 0x000fcc0000400000 */
[----:B------:R-:W1:Y:S01]  /*15070*/  MUFU.EX2 R5, R125 ;  /* 0x0000007d00057308 */ /* 0x000e620000000800 */
[----:B-----5:R5:W-:Y:S04]  /*15080*/  STL [R1+0x58], R4 ;  /* 0x0000580401007387 */ /* 0x020be80000100800 */
[----:B-1----:R-:W-:Y:S03]  /*15090*/  STL [R1+0x5c], R5 ;  /* 0x00005c0501007387 */ /* 0x002fe60000100800 */
[----:B-----5:R-:W1:Y:S02]  /*150a0*/  MUFU.EX2 R4, R172 ;  /* 0x000000ac00047308 */ /* 0x020e640000000800 */
[----:B-1----:R1:W-:Y:S06]  /*150b0*/  STL [R1+0x50], R4 ;  /* 0x0000500401007387 */ /* 0x0023ec0000100800 */
[----:B-1----:R-:W1:Y:S02]  /*150c0*/  MUFU.EX2 R4, R173 ;  /* 0x000000ad00047308 */ /* 0x002e640000000800 */
[----:B-1----:R1:W-:Y:S01]  /*150d0*/  STL [R1+0x54], R4 ;  /* 0x0000540401007387 */ /* 0x0023e20000100800 */
[----:B----4-:R-:W-:Y:S05]  /*150e0*/  @!P5 BRA `(.L_x_269) ;  /* 0x0000007800f0d947 */ /* 0x010fea0003800000 */
.L_x_453:
[----:B---3--:R-:W3:Y:S04]  /*150f0*/  LDL R126, [R1+0x54] ;  /* 0x00005400017e7983 */ /* 0x008ee80000100800 */
[----:B------:R-:W4:Y:S04]  /*15100*/  LDL R127, [R1+0x50] ;  /* 0x00005000017f7983 */ /* 0x000f280000100800 */
[----:B------:R-:W5:Y:S04]  /*15110*/  LDL R125, [R1+0x58] ;  /* 0x00005800017d7983 */ /* 0x000f680000100800 */
[----:B------:R-:W2:Y:S01]  /*15120*/  LDL R124, [R1+0x5c] ;  /* 0x00005c00017c7983 */ /* 0x000ea20000100800 */
[----:B------:R-:W-:Y:S01]  /*15130*/  @!P0 FMUL R156, R156, 0.5 ;  /* 0x3f0000009c9c8820 */ /* 0x000fe20000400000 */
[----:B------:R-:W-:-:S02]  /*15140*/  FFMA2 R168, R168.F32x2.HI_LO, UR37.F32, R0.F32 ;  /* 0x00000025a8a87c49 */ /* 0x000fc40009200000 */
[--C-:B------:R-:W-:Y:S01]  /*15150*/  FFMA2 R158, R158.F32x2.HI_LO, UR37.F32, R0.reuse.F32 ;  /* 0x000000259e9e7c49 */ /* 0x100fe20009200000 */
[----:B------:R-:W1:Y:S01]  /*15160*/  MUFU.EX2 R128, R156 ;  /* 0x0000009c00807308 */ /* 0x000e620000000800 */
[----:B------:R-:W-:Y:S01]  /*15170*/  FSETP.GEU.AND P5, PT, R170, -126, PT ;  /* 0xc2fc0000aa00780b */ /* 0x000fe20003fae000 */
[----:B------:R-:W-:Y:S01]  /*15180*/  @!P6 FMUL R157, R157, 0.5 ;  /* 0x3f0000009d9de820 */ /* 0x000fe20000400000 */
[--C-:B------:R-:W-:Y:S02]  /*15190*/  FFMA2 R154, R154.F32x2.HI_LO, UR37.F32, R0.reuse.F32 ;  /* 0x000000259a9a7c49 */ /* 0x100fe40009200000 */
[--C-:B------:R-:W-:Y:S02]  /*151a0*/  FFMA2 R152, R152.F32x2.HI_LO, UR37.F32, R0.reuse.F32 ;  /* 0x0000002598987c49 */ /* 0x100fe40009200000 */
[--C-:B------:R-:W-:Y:S01]  /*151b0*/  FFMA2 R164, R164.F32x2.HI_LO, UR37.F32, R0.reuse.F32 ;  /* 0x00000025a4a47c49 */ /* 0x100fe20009200000 */
[----:B-1----:R-:W1:Y:S01]  /*151c0*/  MUFU.EX2 R3, R157 ;  /* 0x0000009d00037308 */ /* 0x002e620000000800 */
[----:B------:R-:W-:-:S02]  /*151d0*/  FFMA2 R166, R166.F32x2.HI_LO, UR37.F32, R0.F32 ;  /* 0x00000025a6a67c49 */ /* 0x000fc40009200000 */
[--C-:B------:R-:W-:Y:S02]  /*151e0*/  FFMA2 R104, R104.F32x2.HI_LO, UR37.F32, R0.reuse.F32 ;  /* 0x0000002568687c49 */ /* 0x100fe40009200000 */
[--C-:B------:R-:W-:Y:S02]  /*151f0*/  FFMA2 R108, R108.F32x2.HI_LO, UR37.F32, R0.reuse.F32 ;  /* 0x000000256c6c7c49 */ /* 0x100fe40009200000 */
[--C-:B------:R-:W-:Y:S02]  /*15200*/  FFMA2 R162, R162.F32x2.HI_LO, UR37.F32, R0.reuse.F32 ;  /* 0x00000025a2a27c49 */ /* 0x100fe40009200000 */
[--C-:B------:R-:W-:Y:S02]  /*15210*/  FFMA2 R160, R160.F32x2.HI_LO, UR37.F32, R0.reuse.F32 ;  /* 0x00000025a0a07c49 */ /* 0x100fe40009200000 */
[--C-:B------:R-:W-:Y:S02]  /*15220*/  FFMA2 R112, R112.F32x2.HI_LO, UR37.F32, R0.reuse.F32 ;  /* 0x0000002570707c49 */ /* 0x100fe40009200000 */
        /* <DEDUP_REMOVED lines=45> */
[----:B------:R-:W-:Y:S01]  /*15500*/  FFMA2 R26, R26.F32x2.HI_LO, UR37.F32, R0.F32 ;  /* 0x000000251a1a7c49 */ /* 0x000fe20009200000 */
[----:B------:R-:W-:Y:S01]  /*15510*/  USHF.R.U32.HI UR4, URZ, 0x15, UR44 ;  /* 0x00000015ff047899 */ /* 0x000fe2000801162c */
[----:B------:R-:W-:Y:S01]  /*15520*/  @!P0 FMUL R128, R128, R128 ;  /* 0x0000008080808220 */ /* 0x000fe20000400000 */
[C---:B------:R-:W-:Y:S01]  /*15530*/  FSETP.GEU.AND P0, PT, R169.reuse, -126, PT ;  /* 0xc2fc0000a900780b */ /* 0x040fe20003f0e000 */
[----:B------:R-:W-:Y:S01]  /*15540*/  @!P5 FMUL R170, R170, 0.5 ;  /* 0x3f000000aaaad820 */ /* 0x000fe20000400000 */
[----:B------:R-:W-:Y:S01]  /*15550*/  UISETP.NE.AND UP0, UPT, UR56, URZ, UPT ;  /* 0x000000ff3800728c */ /* 0x000fe2000bf05270 */
[----:B------:R-:W-:Y:S02]  /*15560*/  SYNCS.ARRIVE.TRANS64.A1T0 RZ, [UR45], RZ ;  /* 0x000000ffffff79a7 */ /* 0x000fe4000810002d */
[----:B------:R-:W1:Y:S08]  /*15570*/  MUFU.EX2 R20, R170 ;  /* 0x000000aa00147308 */ /* 0x000e700000000800 */
[----:B------:R-:W-:-:S04]  /*15580*/  @!P0 FMUL R169, R169, 0.5 ;  /* 0x3f000000a9a98820 */ /* 0x000fc80000400000 */
[----:B------:R-:W1:Y:S02]  /*15590*/  MUFU.EX2 R13, R169 ;  /* 0x000000a9000d7308 */ /* 0x000e640000000800 */
[----:B-1----:R-:W-:Y:S01]  /*155a0*/  @!P6 FMUL R3, R3, R3 ;  /* 0x000000030303e220 */ /* 0x002fe20000400000 */
[----:B------:R-:W-:Y:S01]  /*155b0*/  FSETP.GEU.AND P6, PT, R154, -126, PT ;  /* 0xc2fc00009a00780b */ /* 0x000fe20003fce000 */
[----:B------:R-:W-:Y:S01]  /*155c0*/  @!P5 FMUL R20, R20, R20 ;  /* 0x000000141414d220 */ /* 0x000fe20000400000 */
[----:B------:R-:W-:Y:S01]  /*155d0*/  FSETP.GEU.AND P5, PT, R155, -126, PT ;  /* 0xc2fc00009b00780b */ /* 0x000fe20003fae000 */
[----:B------:R-:W-:Y:S01]  /*155e0*/  @!P0 FMUL R13, R13, R13 ;  /* 0x0000000d0d0d8220 */ /* 0x000fe20000400000 */
[----:B------:R-:W-:-:S09]  /*155f0*/  FSETP.GEU.AND P0, PT, R164, -126, PT ;  /* 0xc2fc0000a400780b */ /* 0x000fd20003f0e000 */
[----:B------:R-:W-:-:S04]  /*15600*/  @!P6 FMUL R154, R154, 0.5 ;  /* 0x3f0000009a9ae820 */ /* 0x000fc80000400000 */
[----:B------:R-:W1:Y:S01]  /*15610*/  MUFU.EX2 R10, R154 ;  /* 0x0000009a000a7308 */ /* 0x000e620000000800 */
[----:B------:R-:W-:Y:S01]  /*15620*/  @!P5 FMUL R155, R155, 0.5 ;  /* 0x3f0000009b9bd820 */ /* 0x000fe20000400000 */
[----:B------:R-:W-:-:S06]  /*15630*/  @!P0 FMUL R164, R164, 0.5 ;  /* 0x3f000000a4a48820 */ /* 0x000fcc0000400000 */
[----:B------:R-:W1:Y:S08]  /*15640*/  MUFU.EX2 R11, R155 ;  /* 0x0000009b000b7308 */ /* 0x000e700000000800 */
        /* <DEDUP_REMOVED lines=8> */
[----:B------:R-:W-:Y:S01]  /*156d0*/  MUFU.EX2 R5, R165 ;  /* 0x000000a500057308 */ /* 0x000fe20000000800 */
[----:B---3--:R-:W-:Y:S01]  /*156e0*/  @!P1 FMUL R126, R126, R126 ;  /* 0x0000007e7e7e9220 */ /* 0x008fe20000400000 */
[----:B----4-:R-:W-:-:S04]  /*156f0*/  @!P2 FMUL R127, R127, R127 ;  /* 0x0000007f7f7fa220 */ /* 0x010fc80000400000 */
[----:B------:R-:W-:Y:S01]  /*15700*/  @!P1 STL [R1+0x54], R126 ;  /* 0x0000547e01009387 */ /* 0x000fe20000100800 */
[----:B-----5:R-:W-:Y:S01]  /*15710*/  @!P4 FMUL R125, R125, R125 ;  /* 0x0000007d7d7dc220 */ /* 0x020fe20000400000 */
[----:B--2---:R-:W-:Y:S01]  /*15720*/  @!P3 FMUL R124, R124, R124 ;  /* 0x0000007c7c7cb220 */ /* 0x004fe20000400000 */
[----:B------:R-:W-:-:S03]  /*15730*/  FSETP.GEU.AND P1, PT, R168, -126, PT ;  /* 0xc2fc0000a800780b */ /* 0x000fc60003f2e000 */
[----:B------:R-:W-:Y:S01]  /*15740*/  @!P4 STL [R1+0x58], R125 ;  /* 0x0000587d0100c387 */ /* 0x000fe20000100800 */
[----:B------:R-:W-:-:S03]  /*15750*/  FSETP.GEU.AND P4, PT, R171, -126, PT ;  /* 0xc2fc0000ab00780b */ /* 0x000fc60003f8e000 */
[----:B------:R-:W-:Y:S01]  /*15760*/  @!P3 STL [R1+0x5c], R124 ;  /* 0x00005c7c0100b387 */ /* 0x000fe20000100800 */
[----:B------:R-:W-:-:S03]  /*15770*/  FSETP.GEU.AND P3, PT, R158, -126, PT ;  /* 0xc2fc00009e00780b */ /* 0x000fc60003f6e000 */
[----:B------:R-:W-:Y:S01]  /*15780*/  @!P2 STL [R1+0x50], R127 ;  /* 0x0000507f0100a387 */ /* 0x000fe20000100800 */
[----:B------:R-:W-:Y:S01]  /*15790*/  FSETP.GEU.AND P2, PT, R159, -126, PT ;  /* 0xc2fc00009f00780b */ /* 0x000fe20003f4e000 */
[----:B------:R-:W-:-:S04]  /*157a0*/  @!P1 FMUL R168, R168, 0.5 ;  /* 0x3f000000a8a89820 */ /* 0x000fc80000400000 */
[----:B------:R-:W-:Y:S01]  /*157b0*/  @!P4 FMUL R171, R171, 0.5 ;  /* 0x3f000000ababc820 */ /* 0x000fe20000400000 */
[----:B------:R-:W1:Y:S03]  /*157c0*/  MUFU.EX2 R12, R168 ;  /* 0x000000a8000c7308 */ /* 0x000e660000000800 */
[----:B------:R-:W-:-:S04]  /*157d0*/  @!P3 FMUL R158, R158, 0.5 ;  /* 0x3f0000009e9eb820 */ /* 0x000fc80000400000 */
[----:B------:R-:W-:Y:S01]  /*157e0*/  @!P2 FMUL R159, R159, 0.5 ;  /* 0x3f0000009f9fa820 */ /* 0x000fe20000400000 */
[----:B------:R-:W2:Y:S08]  /*157f0*/  MUFU.EX2 R21, R171 ;  /* 0x000000ab00157308 */ /* 0x000eb00000000800 */
[----:B------:R-:W3:Y:S08]  /*15800*/  MUFU.EX2 R14, R158 ;  /* 0x0000009e000e7308 */ /* 0x000ef00000000800 */
[----:B------:R-:W4:Y:S01]  /*15810*/  MUFU.EX2 R15, R159 ;  /* 0x0000009f000f7308 */ /* 0x000f220000000800 */
[----:B-1----:R-:W-:Y:S01]  /*15820*/  @!P1 FMUL R12, R12, R12 ;  /* 0x0000000c0c0c9220 */ /* 0x002fe20000400000 */
[----:B------:R-:W-:Y:S01]  /*15830*/  FSETP.GEU.AND P1, PT, R153, -126, PT ;  /* 0xc2fc00009900780b */ /* 0x000fe20003f2e000 */
[----:B--2---:R-:W-:Y:S01]  /*15840*/  @!P4 FMUL R21, R21, R21 ;  /* 0x000000151515c220 */ /* 0x004fe20000400000 */
[----:B------:R-:W-:Y:S01]  /*15850*/  FSETP.GEU.AND P4, PT, R166, -126, PT ;  /* 0xc2fc0000a600780b */ /* 0x000fe20003f8e000 */
[----:B---3--:R-:W-:Y:S01]  /*15860*/  @!P3 FMUL R14, R14, R14 ;  /* 0x0000000e0e0eb220 */ /* 0x008fe20000400000 */
[----:B------:R-:W-:Y:S01]  /*15870*/  FSETP.GEU.AND P3, PT, R167, -126, PT ;  /* 0xc2fc0000a700780b */ /* 0x000fe20003f6e000 */
[----:B----4-:R-:W-:Y:S01]  /*15880*/  @!P2 FMUL R15, R15, R15 ;  /* 0x0000000f0f0fa220 */ /* 0x010fe20000400000 */
[----:B------:R-:W-:-:S07]  /*15890*/  FSETP.GEU.AND P2, PT, R152, -126, PT ;  /* 0xc2fc00009800780b */ /* 0x000fce0003f4e000 */
[----:B------:R-:W-:Y:S02]  /*158a0*/  @!P1 FMUL R153, R153, 0.5 ;  /* 0x3f00000099999820 */ /* 0x000fe40000400000 */
[----:B------:R-:W-:Y:S02]  /*158b0*/  @!P4 FMUL R166, R166, 0.5 ;  /* 0x3f000000a6a6c820 */ /* 0x000fe40000400000 */
[----:B------:R-:W-:Y:S01]  /*158c0*/  @!P3 FMUL R167, R167, 0.5 ;  /* 0x3f000000a7a7b820 */ /* 0x000fe20000400000 */
[----:B------:R-:W1:Y:S01]  /*158d0*/  MUFU.EX2 R7, R153 ;  /* 0x0000009900077308 */ /* 0x000e620000000800 */
[----:B------:R-:W-:-:S07]  /*158e0*/  @!P2 FMUL R152, R152, 0.5 ;  /* 0x3f0000009898a820 */ /* 0x000fce0000400000 */
        /* <DEDUP_REMOVED lines=11> */
[----:B------:R-:W-:Y:S01]  /*159a0*/  @!P1 FMUL R104, R104, 0.5 ;  /* 0x3f00000068689820 */ /* 0x000fe20000400000 */
[----:B------:R-:W-:Y:S01]  /*159b0*/  @!P0 FMUL R105, R105, 0.5 ;  /* 0x3f00000069698820 */ /* 0x000fe20000400000 */
[----:B------:R-:W-:Y:S01]  /*159c0*/  @!P5 FMUL R108, R108, 0.5 ;  /* 0x3f0000006c6cd820 */ /* 0x000fe20000400000 */
[----:B------:R-:W-:Y:S01]  /*159d0*/  @!P4 FMUL R109, R109, 0.5 ;  /* 0x3f0000006d6dc820 */ /* 0x000fe20000400000 */
[----:B------:R-:W-:Y:S01]  /*159e0*/  @!P3 FMUL R162, R162, 0.5 ;  /* 0x3f000000a2a2b820 */ /* 0x000fe20000400000 */
[----:B------:R-:W1:Y:S01]  /*159f0*/  MUFU.EX2 R184, R104 ;  /* 0x0000006800b87308 */ /* 0x000e620000000800 */
[----:B------:R-:W-:-:S07]  /*15a00*/  @!P2 FMUL R163, R163, 0.5 ;  /* 0x3f000000a3a3a820 */ /* 0x000fce0000400000 */
[----:B------:R-:W2:Y:S01]  /*15a10*/  MUFU.EX2 R185, R105 ;  /* 0x0000006900b97308 */ /* 0x000ea20000000800 */
[----:B------:R-:W-:-:S07]  /*15a20*/  @!P6 FMUL R5, R5, R5 ;  /* 0x000000050505e220 */ /* 0x000fce0000400000 */
[----:B------:R-:W3:Y:S01]  /*15a30*/  MUFU.EX2 R188, R108 ;  /* 0x0000006c00bc7308 */ /* 0x000ee20000000800 */
[----:B------:R-:W-:-:S07]  /*15a40*/  FSETP.GEU.AND P6, PT, R160, -126, PT ;  /* 0xc2fc0000a000780b */ /* 0x000fce0003fce000 */
[----:B------:R-:W4:Y:S08]  /*15a50*/  MUFU.EX2 R189, R109 ;  /* 0x0000006d00bd7308 */ /* 0x000f300000000800 */
[----:B------:R-:W5:Y:S08]  /*15a60*/  MUFU.EX2 R186, R162 ;  /* 0x000000a200ba7308 */ /* 0x000f700000000800 */
[----:B------:R-:W5:Y:S01]  /*15a70*/  MUFU.EX2 R187, R163 ;  /* 0x000000a300bb7308 */ /* 0x000f620000000800 */
[----:B-1----:R-:W-:Y:S01]  /*15a80*/  @!P1 FMUL R184, R184, R184 ;  /* 0x000000b8b8b89220 */ /* 0x002fe20000400000 */
[----:B--2---:R-:W-:Y:S01]  /*15a90*/  @!P0 FMUL R185, R185, R185 ;  /* 0x000000b9b9b98220 */ /* 0x004fe20000400000 */
[----:B------:R-:W-:Y:S01]  /*15aa0*/  FSETP.GEU.AND P1, PT, R113, -126, PT ;  /* 0xc2fc00007100780b */ /* 0x000fe20003f2e000 */
[----:B---3--:R-:W-:Y:S01]  /*15ab0*/  @!P5 FMUL R188, R188, R188 ;  /* 0x000000bcbcbcd220 */ /* 0x008fe20000400000 */
[----:B------:R-:W-:Y:S01]  /*15ac0*/  FSETP.GEU.AND P0, PT, R96, -126, PT ;  /* 0xc2fc00006000780b */ /* 0x000fe20003f0e000 */
[----:B----4-:R-:W-:Y:S01]  /*15ad0*/  @!P4 FMUL R189, R189, R189 ;  /* 0x000000bdbdbdc220 */ /* 0x010fe20000400000 */
[----:B------:R-:W-:Y:S01]  /*15ae0*/  FSETP.GEU.AND P5, PT, R161, -126, PT ;  /* 0xc2fc0000a100780b */ /* 0x000fe20003fae000 */
[----:B-----5:R-:W-:Y:S01]  /*15af0*/  @!P3 FMUL R186, R186, R186 ;  /* 0x000000bababab220 */ /* 0x020fe20000400000 */
[----:B------:R-:W-:-:S02]  /*15b00*/  FSETP.GEU.AND P4, PT, R100, -126, PT ;  /* 0xc2fc00006400780b */ /* 0x000fc40003f8e000 */
[----:B------:R-:W-:Y:S01]  /*15b10*/  FSETP.GEU.AND P3, PT, R101, -126, PT ;  /* 0xc2fc00006500780b */ /* 0x000fe20003f6e000 */
[----:B------:R-:W-:Y:S01]  /*15b20*/  @!P6 FMUL R160, R160, 0.5 ;  /* 0x3f000000a0a0e820 */ /* 0x000fe20000400000 */
[----:B------:R-:W-:Y:S01]  /*15b30*/  @!P2 FMUL R187, R187, R187 ;  /* 0x000000bbbbbba220 */ /* 0x000fe20000400000 */
[----:B------:R-:W-:Y:S02]  /*15b40*/  FSETP.GEU.AND P2, PT, R112, -126, PT ;  /* 0xc2fc00007000780b */ /* 0x000fe40003f4e000 */
[----:B------:R-:W1:Y:S01]  /*15b50*/  MUFU.EX2 R182, R160 ;  /* 0x000000a000b67308 */ /* 0x000e620000000800 */
[----:B------:R-:W-:Y:S01]  /*15b60*/  @!P1 FMUL R113, R113, 0.5 ;  /* 0x3f00000071719820 */ /* 0x000fe20000400000 */
[----:B------:R-:W-:Y:S02]  /*15b70*/  @!P0 FMUL R96, R96, 0.5 ;  /* 0x3f00000060608820 */ /* 0x000fe40000400000 */
[----:B------:R-:W-:Y:S02]  /*15b80*/  @!P5 FMUL R161, R161, 0.5 ;  /* 0x3f000000a1a1d820 */ /* 0x000fe40000400000 */
[----:B------:R-:W-:-:S02]  /*15b90*/  @!P4 FMUL R100, R100, 0.5 ;  /* 0x3f0000006464c820 */ /* 0x000fc40000400000 */
[----:B------:R-:W-:Y:S01]  /*15ba0*/  @!P3 FMUL R101, R101, 0.5 ;  /* 0x3f0000006565b820 */ /* 0x000fe20000400000 */
[----:B------:R-:W2:Y:S02]  /*15bb0*/  MUFU.EX2 R179, R113 ;  /* 0x0000007100b37308 */ /* 0x000ea40000000800 */
[----:B------:R-:W-:-:S06]  /*15bc0*/  @!P2 FMUL R112, R112, 0.5 ;  /* 0x3f0000007070a820 */ /* 0x000fcc0000400000 */
[----:B------:R-:W3:Y:S01]  /*15bd0*/  MUFU.EX2 R176, R96 ;  /* 0x0000006000b07308 */ /* 0x000ee20000000800 */
[----:B-1----:R-:W-:-:S07]  /*15be0*/  @!P6 FMUL R182, R182, R182 ;  /* 0x000000b6b6b6e220 */ /* 0x002fce0000400000 */
[----:B------:R-:W1:Y:S01]  /*15bf0*/  MUFU.EX2 R183, R161 ;  /* 0x000000a100b77308 */ /* 0x000e620000000800 */
[----:B------:R-:W-:-:S07]  /*15c00*/  FSETP.GEU.AND P6, PT, R97, -126, PT ;  /* 0xc2fc00006100780b */ /* 0x000fce0003fce000 */
[----:B------:R-:W4:Y:S08]  /*15c10*/  MUFU.EX2 R180, R100 ;  /* 0x0000006400b47308 */ /* 0x000f300000000800 */
[----:B------:R-:W5:Y:S08]  /*15c20*/  MUFU.EX2 R181, R101 ;  /* 0x0000006500b57308 */ /* 0x000f700000000800 */
[----:B------:R-:W5:Y:S01]  /*15c30*/  MUFU.EX2 R178, R112 ;  /* 0x0000007000b27308 */ /* 0x000f620000000800 */
[----:B--2---:R-:W-:Y:S01]  /*15c40*/  @!P1 FMUL R179, R179, R179 ;  /* 0x000000b3b3b39220 */ /* 0x004fe20000400000 */
[----:B---3--:R-:W-:Y:S01]  /*15c50*/  @!P0 FMUL R176, R176, R176 ;  /* 0x000000b0b0b08220 */ /* 0x008fe20000400000 */
[----:B------:R-:W-:Y:S01]  /*15c60*/  FSETP.GEU.AND P1, PT, R94, -126, PT ;  /* 0xc2fc00005e00780b */ /* 0x000fe20003f2e000 */
[----:B-1----:R-:W-:Y:S01]  /*15c70*/  @!P5 FMUL R183, R183, R183 ;  /* 0x000000b7b7b7d220 */ /* 0x002fe20000400000 */
        /* <DEDUP_REMOVED lines=181> */
[----:B------:R-:W-:Y:S01]  /*167d0*/  @!P4 FMUL R79, R79, 0.5 ;  /* 0x3f0000004f4fc820 */ /* 0x000fe20000400000 */
[----:B------:R2:W-:Y:S01]  /*167e0*/  STL [R1+0x48], R128 ;  /* 0x0000488001007387 */ /* 0x0005e20000100800 */
[----:B------:R-:W-:Y:S01]  /*167f0*/  @!P3 FMUL R102, R102, 0.5 ;  /* 0x3f0000006666b820 */ /* 0x000fe20000400000 */
[----:B------:R-:W-:Y:S01]  /*16800*/  MOV R64, R128 ;  /* 0x0000008000407202 */ /* 0x000fe20000000f00 */
[----:B------:R-:W-:Y:S01]  /*16810*/  MUFU.EX2 R129, R83 ;  /* 0x0000005300817308 */ /* 0x000fe20000000800 */
[----:B------:R-:W-:-:S07]  /*16820*/  @!P2 FMUL R103, R103, 0.5 ;  /* 0x3f0000006767a820 */ /* 0x000fce0000400000 */
[----:B------:R-:W-:Y:S01]  /*16830*/  MUFU.EX2 R132, R78 ;  /* 0x0000004e00847308 */ /* 0x000fe20000000800 */
[----:B-1----:R-:W-:-:S07]  /*16840*/  @!P6 FMUL R135, R135, R135 ;  /* 0x000000878787e220 */ /* 0x002fce0000400000 */
[----:B------:R-:W-:Y:S08]  /*16850*/  MUFU.EX2 R133, R79 ;  /* 0x0000004f00857308 */ /* 0x000ff00000000800 */
[----:B--2---:R-:W1:Y:S01]  /*16860*/  MUFU.EX2 R128, R82 ;  /* 0x0000005200807308 */ /* 0x004e620000000800 */
[----:B------:R-:W-:-:S07]  /*16870*/  FSETP.GEU.AND P6, PT, R98, -126, PT ;  /* 0xc2fc00006200780b */ /* 0x000fce0003fce000 */
[----:B------:R-:W2:Y:S08]  /*16880*/  MUFU.EX2 R130, R102 ;  /* 0x0000006600827308 */ /* 0x000eb00000000800 */
[----:B------:R-:W3:Y:S01]  /*16890*/  MUFU.EX2 R131, R103 ;  /* 0x0000006700837308 */ /* 0x000ee20000000800 */
[----:B-1----:R-:W-:Y:S01]  /*168a0*/  @!P1 FMUL R128, R128, R128 ;  /* 0x0000008080809220 */ /* 0x002fe20000400000 */
[----:B------:R-:W-:Y:S01]  /*168b0*/  @!P0 FMUL R129, R129, R129 ;  /* 0x0000008181818220 */ /* 0x000fe20000400000 */
[----:B------:R-:W-:Y:S01]  /*168c0*/  FSETP.GEU.AND P1, PT, R81, -126, PT ;  /* 0xc2fc00005100780b */ /* 0x000fe20003f2e000 */
[----:B------:R-:W-:Y:S01]  /*168d0*/  @!P5 FMUL R132, R132, R132 ;  /* 0x000000848484d220 */ /* 0x000fe20000400000 */
[----:B------:R-:W-:Y:S01]  /*168e0*/  FSETP.GEU.AND P0, PT, R66, -126, PT ;  /* 0xc2fc00004200780b */ /* 0x000fe20003f0e000 */
[----:B------:R-:W-:Y:S01]  /*168f0*/  @!P4 FMUL R133, R133, R133 ;  /* 0x000000858585c220 */ /* 0x000fe20000400000 */
[----:B------:R-:W-:Y:S01]  /*16900*/  FSETP.GEU.AND P5, PT, R99, -126, PT ;  /* 0xc2fc00006300780b */ /* 0x000fe20003fae000 */
[----:B--2---:R-:W-:Y:S01]  /*16910*/  @!P3 FMUL R130, R130, R130 ;  /* 0x000000828282b220 */ /* 0x004fe20000400000 */
[----:B------:R-:W-:-:S02]  /*16920*/  FSETP.GEU.AND P4, PT, R76, -126, PT ;  /* 0xc2fc00004c00780b */ /* 0x000fc40003f8e000 */
[----:B------:R-:W-:Y:S01]  /*16930*/  FSETP.GEU.AND P3, PT, R77, -126, PT ;  /* 0xc2fc00004d00780b */ /* 0x000fe20003f6e000 */
[----:B------:R-:W-:Y:S01]  /*16940*/  @!P6 FMUL R98, R98, 0.5 ;  /* 0x3f0000006262e820 */ /* 0x000fe20000400000 */
[----:B---3--:R-:W-:Y:S01]  /*16950*/  @!P2 FMUL R131, R131, R131 ;  /* 0x000000838383a220 */ /* 0x008fe20000400000 */
[----:B------:R-:W-:Y:S02]  /*16960*/  FSETP.GEU.AND P2, PT, R80, -126, PT ;  /* 0xc2fc00005000780b */ /* 0x000fe40003f4e000 */
[----:B------:R-:W-:Y:S02]  /*16970*/  MOV R61, R126 ;  /* 0x0000007e003d7202 */ /* 0x000fe40000000f00 */
[----:B------:R-:W1:Y:S01]  /*16980*/  MUFU.EX2 R126, R98 ;  /* 0x00000062007e7308 */ /* 0x000e620000000800 */
[----:B------:R-:W-:Y:S01]  /*16990*/  @!P1 FMUL R81, R81, 0.5 ;  /* 0x3f00000051519820 */ /* 0x000fe20000400000 */
[----:B------:R-:W-:Y:S01]  /*169a0*/  @!P0 FMUL R66, R66, 0.5 ;  /* 0x3f00000042428820 */ /* 0x000fe20000400000 */
[----:B------:R-:W-:Y:S01]  /*169b0*/  @!P5 FMUL R99, R99, 0.5 ;  /* 0x3f0000006363d820 */ /* 0x000fe20000400000 */
[----:B------:R-:W-:-:S02]  /*169c0*/  @!P4 FMUL R76, R76, 0.5 ;  /* 0x3f0000004c4cc820 */ /* 0x000fc40000400000 */
[----:B------:R-:W-:Y:S01]  /*169d0*/  @!P3 FMUL R77, R77, 0.5 ;  /* 0x3f0000004d4db820 */ /* 0x000fe20000400000 */
[----:B------:R-:W-:Y:S02]  /*169e0*/  MOV R60, R127 ;  /* 0x0000007f003c7202 */ /* 0x000fe40000000f00 */
[----:B------:R-:W-:Y:S01]  /*169f0*/  @!P2 FMUL R80, R80, 0.5 ;  /* 0x3f0000005050a820 */ /* 0x000fe20000400000 */
[----:B------:R-:W2:Y:S01]  /*16a00*/  MUFU.EX2 R123, R81 ;  /* 0x00000051007b7308 */ /* 0x000ea20000000800 */
[----:B------:R-:W-:Y:S02]  /*16a10*/  MOV R72, R125 ;  /* 0x0000007d00487202 */ /* 0x000fe40000000f00 */
[----:B------:R-:W-:-:S05]  /*16a20*/  MOV R73, R124 ;  /* 0x0000007c00497202 */ /* 0x000fca0000000f00 */
        /* <DEDUP_REMOVED lines=119> */
[----:B------:R-:W-:-:S02]  /*171a0*/  FFMA2 R22, R24.F32x2.HI_LO, UR37.F32, R0.F32 ;  /* 0x0000002518167c49 */ /* 0x000fc40009200000 */
[----:B--2---:R-:W-:Y:S01]  /*171b0*/  @!P1 FMUL R95, R95, R95 ;  /* 0x0000005f5f5f9220 */ /* 0x004fe20000400000 */
[----:B---3--:R-:W-:Y:S01]  /*171c0*/  @!P0 FMUL R92, R92, R92 ;  /* 0x0000005c5c5c8220 */ /* 0x008fe20000400000 */
[----:B-1----:R-:W-:Y:S01]  /*171d0*/  @!P5 FMUL R99, R99, R99 ;  /* 0x000000636363d220 */ /* 0x002fe20000400000 */
[----:B------:R-:W-:Y:S01]  /*171e0*/  FSETP.GEU.AND P1, PT, R22, -126, PT ;  /* 0xc2fc00001600780b */ /* 0x000fe20003f2e000 */
[----:B----4-:R-:W-:Y:S01]  /*171f0*/  @!P4 FMUL R96, R96, R96 ;  /* 0x000000606060c220 */ /* 0x010fe20000400000 */
[----:B------:R-:W-:Y:S01]  /*17200*/  FSETP.GEU.AND P0, PT, R23, -126, PT ;  /* 0xc2fc00001700780b */ /* 0x000fe20003f0e000 */
[----:B-----5:R-:W-:Y:S01]  /*17210*/  @!P3 FMUL R97, R97, R97 ;  /* 0x000000616161b220 */ /* 0x020fe20000400000 */
[----:B------:R-:W-:Y:S02]  /*17220*/  FSETP.GEU.AND P5, PT, R28, -126, PT ;  /* 0xc2fc00001c00780b */ /* 0x000fe40003fae000 */
[----:B------:R-:W-:Y:S02]  /*17230*/  FSETP.GEU.AND P4, PT, R29, -126, PT ;  /* 0xc2fc00001d00780b */ /* 0x000fe40003f8e000 */
[----:B------:R-:W-:Y:S01]  /*17240*/  FSETP.GEU.AND P3, PT, R26, -126, PT ;  /* 0xc2fc00001a00780b */ /* 0x000fe20003f6e000 */
[----:B------:R-:W-:Y:S01]  /*17250*/  @!P2 FMUL R94, R94, R94 ;  /* 0x0000005e5e5ea220 */ /* 0x000fe20000400000 */
[----:B------:R-:W-:Y:S01]  /*17260*/  FSETP.GEU.AND P2, PT, R27, -126, PT ;  /* 0xc2fc00001b00780b */ /* 0x000fe20003f4e000 */
[----:B------:R-:W-:-:S04]  /*17270*/  @!P6 FMUL R31, R31, 0.5 ;  /* 0x3f0000001f1fe820 */ /* 0x000fc80000400000 */
[----:B------:R-:W1:Y:S01]  /*17280*/  MUFU.EX2 R93, R31 ;  /* 0x0000001f005d7308 */ /* 0x000e620000000800 */
[----:B------:R-:W-:Y:S01]  /*17290*/  @!P1 FMUL R22, R22, 0.5 ;  /* 0x3f00000016169820 */ /* 0x000fe20000400000 */
[----:B------:R-:W-:Y:S01]  /*172a0*/  @!P0 FMUL R23, R23, 0.5 ;  /* 0x3f00000017178820 */ /* 0x000fe20000400000 */
[----:B------:R-:W-:Y:S01]  /*172b0*/  @!P5 FMUL R28, R28, 0.5 ;  /* 0x3f0000001c1cd820 */ /* 0x000fe20000400000 */
[----:B------:R-:W-:Y:S02]  /*172c0*/  @!P4 FMUL R29, R29, 0.5 ;  /* 0x3f0000001d1dc820 */ /* 0x000fe40000400000 */
[----:B------:R-:W-:Y:S02]  /*172d0*/  @!P3 FMUL R26, R26, 0.5 ;  /* 0x3f0000001a1ab820 */ /* 0x000fe40000400000 */
[----:B------:R-:W-:Y:S01]  /*172e0*/  @!P2 FMUL R27, R27, 0.5 ;  /* 0x3f0000001b1ba820 */ /* 0x000fe20000400000 */
[----:B------:R-:W2:Y:S01]  /*172f0*/  MUFU.EX2 R90, R28 ;  /* 0x0000001c005a7308 */ /* 0x000ea20000000800 */
[----:B------:R3:W-:Y:S01]  /*17300*/  STL [R1+0x4c], R3 ;  /* 0x00004c0301007387 */ /* 0x0007e20000100800 */
[----:B------:R-:W-:-:S03]  /*17310*/  MOV R65, R3 ;  /* 0x0000000300417202 */ /* 0x000fc60000000f00 */
[----:B------:R4:W-:Y:S03]  /*17320*/  STL [R1+0x40], R20 ;  /* 0x0000401401007387 */ /* 0x0009e60000100800 */
[----:B------:R-:W5:Y:S01]  /*17330*/  MUFU.EX2 R91, R29 ;  /* 0x0000001d005b7308 */ /* 0x000f620000000800 */
[----:B------:R4:W-:Y:S04]  /*17340*/  STL [R1+0x44], R21 ;  /* 0x0000441501007387 */ /* 0x0009e80000100800 */
[----:B------:R4:W-:Y:S03]  /*17350*/  STL [R1+0x38], R14 ;  /* 0x0000380e01007387 */ /* 0x0009e60000100800 */
[----:B------:R-:W5:Y:S01]  /*17360*/  MUFU.EX2 R88, R26 ;  /* 0x0000001a00587308 */ /* 0x000f620000000800 */
[----:B------:R4:W-:Y:S04]  /*17370*/  STL [R1+0x3c], R15 ;  /* 0x00003c0f01007387 */ /* 0x0009e80000100800 */
[----:B------:R4:W-:Y:S03]  /*17380*/  STL [R1+0x30], R12 ;  /* 0x0000300c01007387 */ /* 0x0009e60000100800 */
[----:B------:R-:W5:Y:S01]  /*17390*/  MUFU.EX2 R89, R27 ;  /* 0x0000001b00597308 */ /* 0x000f620000000800 */
[----:B------:R4:W-:Y:S01]  /*173a0*/  STL [R1+0x34], R13 ;  /* 0x0000340d01007387 */ /* 0x0009e20000100800 */
[----:B---3--:R-:W-:-:S03]  /*173b0*/  MOV R3, UR4 ;  /* 0x0000000400037c02 */ /* 0x008fc60008000f00 */
[----:B------:R4:W-:Y:S03]  /*173c0*/  STL [R1+0x28], R10 ;  /* 0x0000280a01007387 */ /* 0x0009e60000100800 */
[----:B------:R-:W3:Y:S01]  /*173d0*/  MUFU.EX2 R22, R22 ;  /* 0x0000001600167308 */ /* 0x000ee20000000800 */
[----:B------:R4:W-:Y:S04]  /*173e0*/  STL [R1+0x2c], R11 ;  /* 0x00002c0b01007387 */ /* 0x0009e80000100800 */
[----:B------:R4:W-:Y:S03]  /*173f0*/  STL [R1+0x20], R8 ;  /* 0x0000200801007387 */ /* 0x0009e60000100800 */
[----:B------:R-:W3:Y:S01]  /*17400*/  MUFU.EX2 R23, R23 ;  /* 0x0000001700177308 */ /* 0x000ee20000000800 */
[----:B------:R4:W-:Y:S04]  /*17410*/  STL [R1+0x24], R9 ;  /* 0x0000240901007387 */ /* 0x0009e80000100800 */
[----:B------:R4:W-:Y:S04]  /*17420*/  STL [R1+0x18], R6 ;  /* 0x0000180601007387 */ /* 0x0009e80000100800 */
[----:B------:R4:W-:Y:S04]  /*17430*/  STL [R1+0x1c], R7 ;  /* 0x00001c0701007387 */ /* 0x0009e80000100800 */
[----:B------:R4:W-:Y:S04]  /*17440*/  STL [R1+0x10], R4 ;  /* 0x0000100401007387 */ /* 0x0009e80000100800 */
[----:B------:R4:W-:Y:S01]  /*17450*/  STL [R1+0x14], R5 ;  /* 0x0000140501007387 */ /* 0x0009e20000100800 */
[----:B-1----:R-:W-:Y:S01]  /*17460*/  @!P6 FMUL R93, R93, R93 ;  /* 0x0000005d5d5de220 */ /* 0x002fe20000400000 */
[----:B------:R-:W-:Y:S01]  /*17470*/  LOP3.LUT P6, RZ, R3, 0x3, R2, 0x48, !PT ;  /* 0x0000000303ff7812 */ /* 0x000fe200078c4802 */
[----:B--2---:R-:W-:Y:S01]  /*17480*/  @!P5 FMUL R90, R90, R90 ;  /* 0x0000005a5a5ad220 */ /* 0x004fe20000400000 */
[----:B-----5:R-:W-:Y:S01]  /*17490*/  @!P4 FMUL R91, R91, R91 ;  /* 0x0000005b5b5bc220 */ /* 0x020fe20000400000 */
[----:B------:R-:W-:Y:S01]  /*174a0*/  @!P3 FMUL R88, R88, R88 ;  /* 0x000000585858b220 */ /* 0x000fe20000400000 */
[----:B------:R-:W-:Y:S01]  /*174b0*/  @!P2 FMUL R89, R89, R89 ;  /* 0x000000595959a220 */ /* 0x000fe20000400000 */
[----:B---3--:R-:W-:Y:S01]  /*174c0*/  @!P1 FMUL R22, R22, R22 ;  /* 0x0000001616169220 */ /* 0x008fe20000400000 */
[----:B------:R-:W-:Y:S01]  /*174d0*/  @!P0 FMUL R23, R23, R23 ;  /* 0x0000001717178220 */ /* 0x000fe20000400000 */
[----:B------:R-:W-:-:S02]  /*174e0*/  ULOP3.LUT UR55, UR55, 0x1, URZ, 0x3c, !UPT ;  /* 0x0000000137377892 */ /* 0x000fc4000f8e3cff */
[----:B------:R-:W-:Y:S02]  /*174f0*/  USEL UR52, UR41, UR52, UP0 ;  /* 0x0000003429347287 */ /* 0x000fe40008000000 */
[----:B------:R-:W-:Y:S01]  /*17500*/  USEL UR53, UR53, UR41, UP0 ;  /* 0x0000002935357287 */ /* 0x000fe20008000000 */
[----:B------:R-:W-:Y:S02]  /*17510*/  F2FP.BF16.F32.PACK_AB R56, R73, R72 ;  /* 0x000000484938723e */ /* 0x000fe400000010ff */
[----:B------:R-:W-:Y:S02]  /*17520*/  F2FP.BF16.F32.PACK_AB R57, R61, R60 ;  /* 0x0000003c3d39723e */ /* 0x000fe400000010ff */
[----:B------:R-:W-:Y:S02]  /*17530*/  F2FP.BF16.F32.PACK_AB R58, R65, R64 ;  /* 0x00000040413a723e */ /* 0x000fe400000010ff */
[----:B------:R-:W-:Y:S02]  /*17540*/  F2FP.BF16.F32.PACK_AB R59, R21, R20 ;  /* 0x00000014153b723e */ /* 0x000fe400000010ff */
[----:B------:R-:W-:-:S02]  /*17550*/  F2FP.BF16.F32.PACK_AB R60, R15, R14 ;  /* 0x0000000e0f3c723e */ /* 0x000fc400000010ff */
[----:B------:R-:W-:Y:S02]  /*17560*/  F2FP.BF16.F32.PACK_AB R61, R13, R12 ;  /* 0x0000000c0d3d723e */ /* 0x000fe400000010ff */
        /* <DEDUP_REMOVED lines=55> */
[----:B------:R-:W-:Y:S01]  /*178e0*/  F2FP.BF16.F32.PACK_AB R53, R23, R22 ;  /* 0x000000161735723e */ /* 0x000fe200000010ff */
[----:B----4-:R-:W-:Y:S06]  /*178f0*/  @!P6 BRA `(.L_x_270) ;  /* 0x000000000040e947 */ /* 0x010fec0003800000 */
[----:B------:R-:W-:Y:S01]  /*17900*/  MOV R2, 0x8 ;  /* 0x0000000800027802 */ /* 0x000fe20000000f00 */
        /* <DEDUP_REMOVED lines=15> */
.L_x_270:
[----:B------:R-:W-:Y:S05]  /*17a00*/  WARPSYNC.ALL ;  /* 0x0000000000007948 */ /* 0x000fea0003800000 */
[----:B------:R1:W-:Y:S02]  /*17a10*/  STTM.x32 tmem[UR44], R56 ;  /* 0x00000038000079ed */ /* 0x0003e400082c002c */
[----:B-1----:R-:W2:Y:S01]  /*17a20*/  LDL R87, [R1+0x64] ;  /* 0x0000640001577983 */ /* 0x002ea20000100800 */
[----:B------:R-:W-:Y:S01]  /*17a30*/  UIADD3 UR4, UPT, UPT, UR44, 0x20, URZ ;  /* 0x000000202c047890 */ /* 0x000fe2000fffe0ff */
[----:B------:R-:W1:Y:S03]  /*17a40*/  S2R R58, SR_TID.X ;  /* 0x00000000003a7919 */ /* 0x000e660000002100 */
[----:B------:R-:W-:-:S06]  /*17a50*/  USHF.R.U32.HI UR4, URZ, 0x15, UR4 ;  /* 0x00000015ff047899 */ /* 0x000fcc0008011604 */
[----:B------:R-:W-:Y:S02]  /*17a60*/  MOV R0, UR4 ;  /* 0x0000000400007c02 */ /* 0x000fe40008000f00 */
[----:B-1----:R-:W-:Y:S02]  /*17a70*/  SHF.R.U32.HI R59, RZ, 0x5, R58 ;  /* 0x00000005ff3b7819 */ /* 0x002fe4000001163a */
[----:B--2---:R-:W-:-:S04]  /*17a80*/  FSETP.NEU.AND P0, PT, R87, -INF , PT ;  /* 0xff8000005700780b */ /* 0x004fc80003f0d000 */
[----:B------:R-:W-:Y:S02]  /*17a90*/  FSEL R2, R87, RZ, P0 ;  /* 0x000000ff57027208 */ /* 0x000fe40000000000 */
[----:B------:R-:W-:-:S03]  /*17aa0*/  LOP3.LUT P0, RZ, R0, 0x3, R59, 0x48, !PT ;  /* 0x0000000300ff7812 */ /* 0x000fc6000780483b */
[----:B------:R-:W-:-:S04]  /*17ab0*/  FMUL R2, R2, -UR37 ;  /* 0x8000002502027c20 */ /* 0x000fc80008400000 */
[--C-:B------:R-:W-:Y:S02]  /*17ac0*/  FFMA2 R54, R54.F32x2.HI_LO, UR37.F32, R2.reuse.F32 ;  /* 0x0000002536367c49 */ /* 0x100fe40009200002 */
[----:B------:R-:W-:-:S03]  /*17ad0*/  FFMA2 R2, R18.F32x2.HI_LO, UR37.F32, R2.F32 ;  /* 0x0000002512027c49 */ /* 0x000fc60009200002 */
[----:B------:R-:W-:Y:S02]  /*17ae0*/  FSETP.GEU.AND P4, PT, R54, -126, PT ;  /* 0xc2fc00003600780b */ /* 0x000fe40003f8e000 */
[----:B------:R-:W-:Y:S02]  /*17af0*/  FSETP.GEU.AND P3, PT, R55, -126, PT ;  /* 0xc2fc00003700780b */ /* 0x000fe40003f6e000 */
[----:B------:R-:W-:Y:S02]  /*17b00*/  FSETP.GEU.AND P2, PT, R2, -126, PT ;  /* 0xc2fc00000200780b */ /* 0x000fe40003f4e000 */
[----:B------:R-:W-:-:S07]  /*17b10*/  FSETP.GEU.AND P1, PT, R3, -126, PT ;  /* 0xc2fc00000300780b */ /* 0x000fce0003f2e000 */
[----:B------:R-:W-:Y:S02]  /*17b20*/  @!P4 FMUL R54, R54, 0.5 ;  /* 0x3f0000003636c820 */ /* 0x000fe40000400000 */
[----:B------:R-:W-:Y:S02]  /*17b30*/  @!P3 FMUL R55, R55, 0.5 ;  /* 0x3f0000003737b820 */ /* 0x000fe40000400000 */
[----:B------:R-:W-:Y:S01]  /*17b40*/  @!P2 FMUL R2, R2, 0.5 ;  /* 0x3f0000000202a820 */ /* 0x000fe20000400000 */
[----:B------:R-:W1:Y:S01]  /*17b50*/  MUFU.EX2 R56, R54 ;  /* 0x0000003600387308 */ /* 0x000e620000000800 */
[----:B------:R-:W-:-:S07]  /*17b60*/  @!P1 FMUL R3, R3, 0.5 ;  /* 0x3f00000003039820 */ /* 0x000fce0000400000 */
[----:B------:R-:W2:Y:S08]  /*17b70*/  MUFU.EX2 R57, R55 ;  /* 0x0000003700397308 */ /* 0x000eb00000000800 */
[----:B------:R-:W3:Y:S01]  /*17b80*/  MUFU.EX2 R18, R2 ;  /* 0x0000000200127308 */ /* 0x000ee20000000800 */
[----:B-1----:R-:W-:-:S07]  /*17b90*/  @!P4 FMUL R56, R56, R56 ;  /* 0x000000383838c220 */ /* 0x002fce0000400000 */
[----:B------:R-:W1:Y:S01]  /*17ba0*/  MUFU.EX2 R19, R3 ;  /* 0x0000000300137308 */ /* 0x000e620000000800 */
[----:B--2---:R-:W-:-:S05]  /*17bb0*/  @!P3 FMUL R57, R57, R57 ;  /* 0x000000393939b220 */ /* 0x004fca0000400000 */
[----:B------:R-:W-:Y:S01]  /*17bc0*/  F2FP.BF16.F32.PACK_AB R54, R57, R56 ;  /* 0x000000383936723e */ /* 0x000fe200000010ff */
[----:B---3--:R-:W-:Y:S01]  /*17bd0*/  @!P2 FMUL R18, R18, R18 ;  /* 0x000000121212a220 */ /* 0x008fe20000400000 */
[----:B-1----:R-:W-:-:S05]  /*17be0*/  @!P1 FMUL R19, R19, R19 ;  /* 0x0000001313139220 */ /* 0x002fca0000400000 */
[----:B------:R-:W-:Y:S01]  /*17bf0*/  F2FP.BF16.F32.PACK_AB R55, R19, R18 ;  /* 0x000000121337723e */ /* 0x000fe200000010ff */
[----:B------:R-:W-:Y:S06]  /*17c00*/  @!P0 BRA `(.L_x_271) ;  /* 0x0000000000408947 */ /* 0x000fec0003800000 */
        /* <DEDUP_REMOVED lines=16> */
.L_x_271:
[----:B------:R-:W-:Y:S01]  /*17d10*/  MOV R0, UR47 ;  /* 0x0000002f00007c02 */ /* 0x000fe20008000f00 */
[----:B------:R-:W-:Y:S05]  /*17d20*/  WARPSYNC.ALL ;  /* 0x0000000000007948 */ /* 0x000fea0003800000 */
[----:B------:R-:W-:Y:S01]  /*17d30*/  ISETP.GT.U32.AND P1, PT, R0, 0x1, PT ;  /* 0x000000010000780c */ /* 0x000fe20003f24070 */
[----:B------:R1:W-:Y:S01]  /*17d40*/  STTM.x32 tmem[UR44+0x20], R24 ;  /* 0x00002018000079ed */ /* 0x0003e200082c002c */
[----:B------:R-:W2:Y:S11]  /*17d50*/  FENCE.VIEW.ASYNC.T ;  /* 0x00000000000073c6 */ /* 0x000eb60000000200 */
[----:B------:R-:W-:Y:S05]  /*17d60*/  @P1 BRA `(.L_x_272) ;  /* 0x0000000000081947 */ /* 0x000fea0003800000 */
[----:B------:R-:W-:Y:S05]  /*17d70*/  BPT.TRAP 0x1 ;  /* 0x000000040000795c */ /* 0x000fea0000300000 */
[----:B------:R-:W-:Y:S05]  /*17d80*/  BPT.TRAP 0x1 ;  /* 0x000000040000795c */ /* 0x000fea0000300000 */
.L_x_272:
[----:B------:R-:W3:Y:S01]  /*17d90*/  S2UR UR4, SR_CgaCtaId ;  /* 0x00000000000479c3 */ /* 0x000ee20000008800 */
[----:B------:R-:W-:Y:S01]  /*17da0*/  UISETP.NE.AND UP0, UPT, UR56, URZ, UPT ;  /* 0x000000ff3800728c */ /* 0x000fe2000bf05270 */
[----:B------:R-:W-:Y:S02]  /*17db0*/  UMOV UR5, 0x400 ;  /* 0x0000040000057882 */ /* 0x000fe40000000000 */
[----:B---3--:R-:W-:-:S04]  /*17dc0*/  ULEA UR4, UR4, UR5, 0x18 ;  /* 0x0000000504047291 */ /* 0x008fc8000f8ec0ff */
[----:B------:R-:W-:-:S04]  /*17dd0*/  UIADD3 UR5, UPT, UPT, UR4, 0x1c068, URZ ;  /* 0x0001c06804057890 */ /* 0x000fc8000fffe0ff */
[----:B------:R-:W-:-:S04]  /*17de0*/  @UP0 UIADD3 UR5, UPT, UPT, UR4, 0x1c058, URZ ;  /* 0x0001c05804050890 */ /* 0x000fc8000fffe0ff */
[----:B------:R-:W-:-:S09]  /*17df0*/  UPRMT UR5, UR43, 0x654, UR5 ;  /* 0x000006542b057896 */ /* 0x000fd20008000005 */
[----:B--2---:R-:W-:Y:S01]  /*17e00*/  SYNCS.ARRIVE.TRANS64.RED.A1T0 RZ, [UR5], RZ ;  /* 0x000000ffffff79a7 */ /* 0x004fe20008100405 */
[----:B------:R-:W-:-:S04]  /*17e10*/  USEL UR5, UR51, UR54, UP0 ;  /* 0x0000003633057287 */ /* 0x000fc80008000000 */
[----:B------:R-:W-:-:S04]  /*17e20*/  ULOP3.LUT UR5, UR5, 0x1, URZ, 0x3c, !UPT ;  /* 0x0000000105057892 */ /* 0x000fc8000f8e3cff */
[----:B------:R-:W-:Y:S02]  /*17e30*/  USEL UR51, UR5, UR51, UP0 ;  /* 0x0000003305337287 */ /* 0x000fe40008000000 */
[----:B------:R-:W-:Y:S02]  /*17e40*/  USEL UR54, UR54, UR5, UP0 ;  /* 0x0000000536367287 */ /* 0x000fe40008000000 */
[----:B------:R-:W-:-:S09]  /*17e50*/  UISETP.NE.AND UP0, UPT, UR48, URZ, UPT ;  /* 0x000000ff3000728c */ /* 0x000fd2000bf05270 */
[----:B------:R-:W-:Y:S05]  /*17e60*/  BRA.U UP0, `(.L_x_273) ;  /* 0x0000000100047547 */ /* 0x000fea000b800000 */
[----:B------:R-:W-:Y:S05]  /*17e70*/  BPT.TRAP 0x1 ;  /* 0x000000040000795c */ /* 0x000fea0000300000 */
.L_x_273:
[----:B------:R-:W2:Y:S04]  /*17e80*/  LDL.LU R2, [R1+0x50] ;  /* 0x0000500001027983 */ /* 0x000ea80000300800 */
[----:B------:R-:W2:Y:S04]  /*17e90*/  LDL.LU R3, [R1+0x54] ;  /* 0x0000540001037983 */ /* 0x000ea80000300800 */
[----:B------:R-:W3:Y:S04]  /*17ea0*/  LDL.LU R4, [R1+0x48] ;  /* 0x0000480001047983 */ /* 0x000ee80000300800 */
[----:B------:R-:W3:Y:S04]  /*17eb0*/  LDL.LU R5, [R1+0x4c] ;  /* 0x00004c0001057983 */ /* 0x000ee80000300800 */
[----:B------:R-:W4:Y:S04]  /*17ec0*/  LDL.LU R14, [R1+0x30] ;  /* 0x00003000010e7983 */ /* 0x000f280000300800 */
[----:B------:R-:W4:Y:S04]  /*17ed0*/  LDL.LU R15, [R1+0x34] ;  /* 0x00003400010f7983 */ /* 0x000f280000300800 */
[----:B------:R-:W5:Y:S04]  /*17ee0*/  LDL.LU R6, [R1+0x40] ;  /* 0x0000400001067983 */ /* 0x000f680000300800 */
[----:B------:R-:W5:Y:S04]  /*17ef0*/  LDL.LU R7, [R1+0x44] ;  /* 0x0000440001077983 */ /* 0x000f680000300800 */
[----:B------:R-:W5:Y:S04]  /*17f00*/  LDL.LU R12, [R1+0x28] ;  /* 0x00002800010c7983 */ /* 0x000f680000300800 */
[----:B------:R-:W5:Y:S04]  /*17f10*/  LDL.LU R13, [R1+0x2c] ;  /* 0x00002c00010d7983 */ /* 0x000f680000300800 */
[----:B------:R-:W5:Y:S04]  /*17f20*/  LDL.LU R10, [R1+0x20] ;  /* 0x00002000010a7983 */ /* 0x000f680000300800 */
[----:B------:R-:W5:Y:S04]  /*17f30*/  LDL.LU R11, [R1+0x24] ;  /* 0x00002400010b7983 */ /* 0x000f680000300800 */
[----:B------:R-:W5:Y:S04]  /*17f40*/  LDL.LU R8, [R1+0x10] ;  /* 0x0000100001087983 */ /* 0x000f680000300800 */
[----:B------:R-:W5:Y:S01]  /*17f50*/  LDL.LU R9, [R1+0x14] ;  /* 0x0000140001097983 */ /* 0x000f620000300800 */
[----:B------:R-:W-:Y:S01]  /*17f60*/  UISETP.NE.AND UP0, UPT, UR56, URZ, UPT ;  /* 0x000000ff3800728c */ /* 0x000fe2000bf05270 */
[----:B------:R-:W-:Y:S01]  /*17f70*/  MOV R0, UR41 ;  /* 0x0000002900007c02 */ /* 0x000fe20008000f00 */
[----:B------:R-:W-:Y:S01]  /*17f80*/  UIADD3 UR6, UPT, UPT, UR4, 0x1c078, URZ ;  /* 0x0001c07804067890 */ /* 0x000fe2000fffe0ff */
[----:B------:R-:W-:-:S02]  /*17f90*/  FSETP.NEU.AND P0, PT, R87, -INF , PT ;  /* 0xff8000005700780b */ /* 0x000fc40003f0d000 */
[----:B------:R-:W-:-:S06]  /*17fa0*/  SHF.L.U32 R0, R0, 0x1f, RZ ;  /* 0x0000001f00007819 */ /* 0x000fcc00000006ff */
[----:B------:R-:W-:-:S09]  /*17fb0*/  @!UP0 UIADD3 UR6, UPT, UPT, UR4, 0x1c088, URZ ;  /* 0x0001c08804068890 */ /* 0x000fd2000fffe0ff */
[----:B------:R-:W1:Y:S01]  /*17fc0*/  SYNCS.PHASECHK.TRANS64.TRYWAIT P2, [UR6], R0 ;  /* 0x00000000ff0075a7 */ /* 0x000e620008041106 */
[----:B--2---:R-:W-:Y:S02]  /*17fd0*/  FADD2 R2, R2.F32x2.HI_LO, RZ.F32 ;  /* 0x000000ff0202724b */ /* 0x004fe40000200000 */
[----:B---3--:R-:W-:Y:S02]  /*17fe0*/  FADD2 R4, R4.F32x2.HI_LO, RZ.F32 ;  /* 0x000000ff0404724b */ /* 0x008fe40000200000 */
[----:B----4-:R-:W-:Y:S02]  /*17ff0*/  FADD2 R2, R2.F32x2.HI_LO, R14.F32x2.HI_LO ;  /* 0x0000000e0202724b */ /* 0x010fe40000000000 */
[----:B-----5:R-:W-:Y:S02]  /*18000*/  FADD2 R6, R6.F32x2.HI_LO, RZ.F32 ;  /* 0x000000ff0606724b */ /* 0x020fe40000200000 */
[----:B------:R-:W-:-:S04]  /*18010*/  FADD2 R4, R4.F32x2.HI_LO, R12.F32x2.HI_LO ;  /* 0x0000000c0404724b */ /* 0x000fc80000000000 */
[----:B------:R-:W-:Y:S02]  /*18020*/  FADD2 R4, R4.F32x2.HI_LO, R188.F32x2.HI_LO ;  /* 0x000000bc0404724b */ /* 0x000fe40000000000 */
[----:B------:R-:W-:Y:S02]  /*18030*/  FADD2 R6, R6.F32x2.HI_LO, R10.F32x2.HI_LO ;  /* 0x0000000a0606724b */ /* 0x000fe40000000000 */
[----:B------:R-:W-:Y:S02]  /*18040*/  FADD2 R4, R4.F32x2.HI_LO, R180.F32x2.HI_LO ;  /* 0x000000b40404724b */ /* 0x000fe40000000000 */
[----:B------:R-:W-:Y:S02]  /*18050*/  FADD2 R6, R6.F32x2.HI_LO, R186.F32x2.HI_LO ;  /* 0x000000ba0606724b */ /* 0x000fe40000000000 */
[----:B------:R-:W-:Y:S02]  /*18060*/  FADD2 R4, R4.F32x2.HI_LO, R172.F32x2.HI_LO ;  /* 0x000000ac0404724b */ /* 0x000fe40000000000 */
[----:B------:R-:W-:Y:S01]  /*18070*/  FADD2 R2, R2.F32x2.HI_LO, R8.F32x2.HI_LO ;  /* 0x000000080202724b */ /* 0x000fe20000000000 */
[----:B------:R-:W-:Y:S01]  /*18080*/  FSEL R8, R87, RZ, P0 ;  /* 0x000000ff57087208 */ /* 0x000fe20000000000 */
[----:B------:R-:W-:-:S02]  /*18090*/  FADD2 R6, R6.F32x2.HI_LO, R178.F32x2.HI_LO ;  /* 0x000000b20606724b */ /* 0x000fc40000000000 */
[----:B------:R-:W-:Y:S01]  /*180a0*/  FADD2 R2, R2.F32x2.HI_LO, R182.F32x2.HI_LO ;  /* 0x000000b60202724b */ /* 0x000fe20000000000 */
[----:B------:R-:W-:Y:S01]  /*180b0*/  FSETP.NEU.AND P0, PT, R17, R8, PT ;  /* 0x000000081100720b */ /* 0x000fe20003f0d000 */
[----:B------:R-:W-:Y:S02]  /*180c0*/  FADD2 R6, R6.F32x2.HI_LO, R170.F32x2.HI_LO ;  /* 0x000000aa0606724b */ /* 0x000fe40000000000 */
[----:B------:R-:W-:-:S04]  /*180d0*/  FADD2 R2, R2.F32x2.HI_LO, R174.F32x2.HI_LO ;  /* 0x000000ae0202724b */ /* 0x000fc80000000000 */
[----:B------:R-:W-:Y:S01]  /*180e0*/  FADD2 R2, R2.F32x2.HI_LO, R166.F32x2.HI_LO ;  /* 0x000000a60202724b */ /* 0x000fe20000000000 */
[----:B-1----:R-:W-:Y:S06]  /*180f0*/  @!P2 BRA `(.L_x_274) ;  /* 0x0000004c0004a947 */ /* 0x002fec0003800000 */
.L_x_455:
[----:B------:R-:W-:Y:S01]  /*18100*/  BSSY.RECONVERGENT B0, `(.L_x_275) ;  /* 0x000000a000007945 */ /* 0x000fe20003800200 */
[----:B-1----:R-:W-:-:S03]  /*18110*/  MOV R9, 0x3f000000 ;  /* 0x3f00000000097802 */ /* 0x002fc60000000f00 */
[----:B------:R-:W-:Y:S05]  /*18120*/  @!P0 BRA `(.L_x_276) ;  /* 0x00000000001c8947 */ /* 0x000fea0003800000 */
[----:B------:R-:W-:-:S04]  /*18130*/  FADD R0, -R8, R17 ;  /* 0x0000001108007221 */ /* 0x000fc80000000100 */
[----:B------:R-:W-:-:S05]  /*18140*/  FMUL R0, R0, UR37 ;  /* 0x0000002500007c20 */ /* 0x000fca0008400000 */
[----:B------:R-:W-:-:S13]  /*18150*/  FSETP.GEU.AND P0, PT, R0, -126, PT ;  /* 0xc2fc00000000780b */ /* 0x000fda0003f0e000 */
[----:B------:R-:W-:-:S04]  /*18160*/  @!P0 FMUL R0, R0, 0.5 ;  /* 0x3f00000000008820 */ /* 0x000fc80000400000 */
[----:B------:R-:W1:Y:S02]  /*18170*/  MUFU.EX2 R9, R0 ;  /* 0x0000000000097308 */ /* 0x000e640000000800 */
[----:B-1----:R-:W-:-:S04]  /*18180*/  @!P0 FMUL R9, R9, R9 ;  /* 0x0000000909098220 */ /* 0x002fc80000400000 */
[----:B------:R-:W-:Y:S02]  /*18190*/  FMUL R9, R9, 0.5 ;  /* 0x3f00000009097820 */ /* 0x000fe40000400000 */
.L_x_276:
[----:B------:R-:W-:Y:S05]  /*181a0*/  BSYNC.RECONVERGENT B0 ;  /* 0x0000000000007941 */ /* 0x000fea0003800200 */
.L_x_275:
[----:B------:R-:W2:Y:S04]  /*181b0*/  LDL.LU.64 R14, [R1+0x58] ;  /* 0x00005800010e7983 */ /* 0x000ea80000300a00 */
[----:B------:R-:W3:Y:S04]  /*181c0*/  LDL.LU.64 R12, [R1+0x38] ;  /* 0x00003800010c7983 */ /* 0x000ee80000300a00 */
[----:B------:R-:W4:Y:S01]  /*181d0*/  LDL.LU.64 R10, [R1+0x18] ;  /* 0x00001800010a7983 */ /* 0x000f220000300a00 */
[----:B------:R-:W-:Y:S01]  /*181e0*/  FMUL R8, R9, R16 ;  /* 0x0000001009087220 */ /* 0x000fe20000400000 */
[----:B------:R-:W-:Y:S01]  /*181f0*/  FADD2 R4, R4.F32x2.HI_LO, R164.F32x2.HI_LO ;  /* 0x000000a40404724b */ /* 0x000fe20000000000 */
[----:B------:R-:W-:Y:S01]  /*18200*/  UISETP.NE.AND UP0, UPT, UR50, 0x1, UPT ;  /* 0x000000013200788c */ /* 0x000fe2000bf05270 */
        /* <DEDUP_REMOVED lines=30> */
[----:B------:R-:W-:-:S04]  /*183f0*/  FADD2 R6, R6.F32x2.HI_LO, R18.F32x2.HI_LO ;  /* 0x000000120606724b */ /* 0x000fc80000000000 */
[----:B------:R-:W-:Y:S02]  /*18400*/  FADD2 R4, R4.F32x2.HI_LO, R6.F32x2.HI_LO ;  /* 0x000000060404724b */ /* 0x000fe40000000000 */
[----:B--2---:R-:W-:-:S04]  /*18410*/  FADD2 R8, R8.F32, R14.F32x2.HI_LO ;  /* 0x0000000e0808724b */ /* 0x004fc80000040000 */
[----:B---3--:R-:W-:-:S04]  /*18420*/  FADD2 R8, R8.F32x2.HI_LO, R12.F32x2.HI_LO ;  /* 0x0000000c0808724b */ /* 0x008fc80000000000 */
[----:B----4-:R-:W-:-:S04]  /*18430*/  FADD2 R8, R8.F32x2.HI_LO, R10.F32x2.HI_LO ;  /* 0x0000000a0808724b */ /* 0x010fc80000000000 */
[----:B------:R-:W-:-:S04]  /*18440*/  FADD2 R8, R8.F32x2.HI_LO, R184.F32x2.HI_LO ;  /* 0x000000b80808724b */ /* 0x000fc80000000000 */
        /* <DEDUP_REMOVED lines=14> */
[----:B------:R-:W-:Y:S01]  /*18530*/  FADD R16, R2, R3 ;  /* 0x0000000302107221 */ /* 0x000fe20000000000 */
[----:B------:R-:W-:Y:S06]  /*18540*/  BRA.U UP0, `(.L_x_277) ;  /* 0x0000000100987547 */ /* 0x000fec000b800000 */
[----:B------:R-:W-:Y:S05]  /*18550*/  @P1 BRA `(.L_x_278) ;  /* 0x0000000000041947 */ /* 0x000fea0003800000 */
[----:B------:R-:W-:Y:S05]  /*18560*/  BPT.TRAP 0x1 ;  /* 0x000000040000795c */ /* 0x000fea0000300000 */
.L_x_278:
        /* <DEDUP_REMOVED lines=14> */
.L_x_457:
        /* <DEDUP_REMOVED lines=17> */
.L_x_280:
[----:B------:R-:W2:Y:S01]  /*18760*/  LDL R19, [R1+0x64] ;  /* 0x0000640001137983 */ /* 0x000ea20000100800 */
[----:B------:R-:W-:Y:S05]  /*18770*/  WARPSYNC.ALL ;  /* 0x0000000000007948 */ /* 0x000fea0003800000 */
[----:B------:R-:W-:Y:S02]  /*18780*/  R2UR UR4, R2 ;  /* 0x00000000020472ca */ /* 0x000fe400000e0000 */
[----:B------:R-:W-:-:S11]  /*18790*/  MOV R18, R16 ;  /* 0x0000001000127202 */ /* 0x000fd60000000f00 */
[----:B--2---:R2:W-:Y:S02]  /*187a0*/  STTM.x2 tmem[UR4], R18 ;  /* 0x00000012000079ed */ /* 0x0045e400080c0004 */
.L_x_277:
[----:B-1----:R-:W3:Y:S01]  /*187b0*/  LDL.LU R0, [R1+0x64] ;  /* 0x0000640001007983 */ /* 0x002ee20000300800 */
[----:B------:R-:W-:Y:S02]  /*187c0*/  UISETP.GT.AND UP0, UPT, UR50, 0x1, UPT ;  /* 0x000000013200788c */ /* 0x000fe4000bf04270 */
[----:B------:R-:W-:Y:S02]  /*187d0*/  UIADD3 UR4, UPT, UPT, UR50, -0x1, URZ ;  /* 0xffffffff32047890 */ /* 0x000fe4000fffe0ff */
[----:B------:R-:W-:-:S05]  /*187e0*/  UIADD3 UR49, UPT, UPT, UR49, 0x80, URZ ;  /* 0x0000008031317890 */ /* 0x000fca000fffe0ff */
[----:B------:R-:W-:Y:S01]  /*187f0*/  UMOV UR50, UR4 ;  /* 0x0000000400327c82 */ /* 0x000fe20008000000 */
[----:B---3--:R-:W-:Y:S01]  /*18800*/  MOV R17, R0 ;  /* 0x0000000000117202 */ /* 0x008fe20000000f00 */
[----:B------:R-:W-:Y:S06]  /*18810*/  BRA.U UP0, `(.L_x_281) ;  /* 0xffffff9100247547 */ /* 0x000fec000b83ffff */
.L_x_260:
[----:B------:R-:W-:-:S09]  /*18820*/  UISETP.NE.AND UP0, UPT, UR48, URZ, UPT ;  /* 0x000000ff3000728c */ /* 0x000fd2000bf05270 */
[----:B------:R-:W-:Y:S05]  /*18830*/  BRA.U UP0, `(.L_x_282) ;  /* 0x0000000100047547 */ /* 0x000fea000b800000 */
[----:B-1-34-:R-:W-:Y:S05]  /*18840*/  BPT.TRAP 0x1 ;  /* 0x000000040000795c */ /* 0x01afea0000300000 */
.L_x_282:
[----:B------:R-:W5:Y:S01]  /*18850*/  S2UR UR5, SR_CgaCtaId ;  /* 0x00000000000579c3 */ /* 0x000f620000008800 */
[----:B------:R-:W-:Y:S01]  /*18860*/  UISETP.NE.AND UP1, UPT, UR56, URZ, UPT ;  /* 0x000000ff3800728c */ /* 0x000fe2000bf25270 */
[----:B------:R-:W-:-:S03]  /*18870*/  UMOV UR4, 0x400 ;  /* 0x0000040000047882 */ /* 0x000fc60000000000 */
[----:B------:R-:W-:-:S04]  /*18880*/  USEL UR6, UR52, UR53, UP1 ;  /* 0x0000003534067287 */ /* 0x000fc80008800000 */
[----:B------:R-:W-:Y:S02]  /*18890*/  ULOP3.LUT UR6, UR6, 0x1, URZ, 0x3c, !UPT ;  /* 0x0000000106067892 */ /* 0x000fe4000f8e3cff */
[----:B-----5:R-:W-:-:S04]  /*188a0*/  ULEA UR5, UR5, UR4, 0x18 ;  /* 0x0000000405057291 */ /* 0x020fc8000f8ec0ff */
[----:B------:R-:W-:Y:S02]  /*188b0*/  UIADD3 UR4, UPT, UPT, UR5, 0x1c080, URZ ;  /* 0x0001c08005047890 */ /* 0x000fe4000fffe0ff */
[----:B------:R-:W-:-:S09]  /*188c0*/  @UP1 UIADD3 UR4, UPT, UPT, UR5, 0x1c070, URZ ;  /* 0x0001c07005041890 */ /* 0x000fd2000fffe0ff */
[----:B------:R-:W-:Y:S01]  /*188d0*/  SYNCS.ARRIVE.TRANS64.A1T0 RZ, [UR4], RZ ;  /* 0x000000ffffff79a7 */ /* 0x000fe20008100004 */
[----:B------:R-:W-:Y:S05]  /*188e0*/  BRA.U UP0, `(.L_x_283) ;  /* 0x0000000100047547 */ /* 0x000fea000b800000 */
[----:B-1-34-:R-:W-:Y:S05]  /*188f0*/  BPT.TRAP 0x1 ;  /* 0x000000040000795c */ /* 0x01afea0000300000 */
.L_x_283:
[----:B------:R-:W-:Y:S01]  /*18900*/  UISETP.NE.AND UP0, UPT, UR56, URZ, UPT ;  /* 0x000000ff3800728c */ /* 0x000fe2000bf05270 */
[----:B-1----:R-:W-:Y:S01]  /*18910*/  MOV R3, UR6 ;  /* 0x0000000600037c02 */ /* 0x002fe20008000f00 */
[----:B------:R-:W-:-:S03]  /*18920*/  UIADD3 UR4, UPT, UPT, UR5, 0x1c078, URZ ;  /* 0x0001c07805047890 */ /* 0x000fc6000fffe0ff */
[----:B------:R-:W-:-:S06]  /*18930*/  SHF.L.U32 R3, R3, 0x1f, RZ ;  /* 0x0000001f03037819 */ /* 0x000fcc00000006ff */
[----:B------:R-:W-:Y:S02]  /*18940*/  @!UP0 UIADD3 UR4, UPT, UPT, UR5, 0x1c088, URZ ;  /* 0x0001c08805048890 */ /* 0x000fe4000fffe0ff */
[----:B------:R-:W-:-:S07]  /*18950*/  UISETP.GT.U32.AND UP0, UPT, UR47, 0x1, UPT ;  /* 0x000000012f00788c */ /* 0x000fce000bf04070 */
[----:B------:R-:W1:Y:S02]  /*18960*/  SYNCS.PHASECHK.TRANS64.TRYWAIT P0, [UR4], R3 ;  /* 0x00000003ff0075a7 */ /* 0x000e640008001104 */
[----:B-1----:R-:W-:Y:S05]  /*18970*/  @!P0 BRA `(.L_x_284) ;  /* 0x0000004400148947 */ /* 0x002fea0003800000 */
.L_x_459:
[----:B------:R-:W-:Y:S05]  /*18980*/  BRA.U UP0, `(.L_x_285) ;  /* 0x0000000100087547 */ /* 0x000fea000b800000 */
[----:B---34-:R-:W-:Y:S05]  /*18990*/  BPT.TRAP 0x1 ;  /* 0x000000040000795c */ /* 0x018fea0000300000 */
[----:B------:R-:W-:Y:S05]  /*189a0*/  BPT.TRAP 0x1 ;  /* 0x000000040000795c */ /* 0x000fea0000300000 */
.L_x_285:
[----:B------:R-:W-:Y:S02]  /*189b0*/  UISETP.NE.AND UP0, UPT, UR56, URZ, UPT ;  /* 0x000000ff3800728c */ /* 0x000fe4000bf05270 */
[----:B------:R-:W-:Y:S02]  /*189c0*/  UIADD3 UR4, UPT, UPT, UR5, 0x1c068, URZ ;  /* 0x0001c06805047890 */ /* 0x000fe4000fffe0ff */
[----:B------:R-:W-:Y:S02]  /*189d0*/  USEL UR53, UR53, UR6, UP0 ;  /* 0x0000000635357287 */ /* 0x000fe40008000000 */
[----:B------:R-:W-:-:S05]  /*189e0*/  USEL UR52, UR6, UR52, UP0 ;  /* 0x0000003406347287 */ /* 0x000fca0008000000 */
[----:B------:R-:W-:-:S04]  /*189f0*/  @UP0 UIADD3 UR4, UPT, UPT, UR5, 0x1c058, URZ ;  /* 0x0001c05805040890 */ /* 0x000fc8000fffe0ff */
[----:B------:R-:W-:-:S09]  /*18a00*/  UPRMT UR4, UR43, 0x654, UR4 ;  /* 0x000006542b047896 */ /* 0x000fd20008000004 */
[----:B------:R-:W-:Y:S01]  /*18a10*/  SYNCS.ARRIVE.TRANS64.RED.A1T0 RZ, [UR4], RZ ;  /* 0x000000ffffff79a7 */ /* 0x000fe20008100404 */
[----:B------:R-:W-:-:S04]  /*18a20*/  USEL UR4, UR51, UR54, UP0 ;  /* 0x0000003633047287 */ /* 0x000fc80008000000 */
[----:B------:R-:W-:-:S04]  /*18a30*/  ULOP3.LUT UR4, UR4, 0x1, URZ, 0x3c, !UPT ;  /* 0x0000000104047892 */ /* 0x000fc8000f8e3cff */
[----:B------:R-:W-:Y:S02]  /*18a40*/  USEL UR51, UR4, UR51, UP0 ;  /* 0x0000003304337287 */ /* 0x000fe40008000000 */
[----:B------:R-:W-:-:S12]  /*18a50*/  USEL UR54, UR54, UR4, UP0 ;  /* 0x0000000436367287 */ /* 0x000fd80008000000 */
.L_x_235:
[----:B------:R-:W1:Y:S01]  /*18a60*/  LDCU UR5, c[0x0][0x370] ;  /* 0x00006e00ff0577ac */ /* 0x000e620008000800 */
[----:B------:R-:W5:Y:S01]  /*18a70*/  LDCU UR4, c[0x0][0x900] ;  /* 0x00012000ff0477ac */ /* 0x000f620008000800 */
[----:B-1----:R-:W-:-:S04]  /*18a80*/  UIADD3 UR36, UPT, UPT, UR5, UR36, URZ ;  /* 0x0000002405247290 */ /* 0x002fc8000fffe0ff */
[----:B-----5:R-:W-:-:S09]  /*18a90*/  UISETP.GE.AND UP0, UPT, UR36, UR4, UPT ;  /* 0x000000042400728c */ /* 0x020fd2000bf06270 */
[----:B------:R-:W-:Y:S05]  /*18aa0*/  BRA.U !UP0, `(.L_x_286) ;  /* 0xffffff4508487547 */ /* 0x000fea000b83ffff */
[----:B---34-:R-:W-:Y:S05]  /*18ab0*/  EXIT ;  /* 0x000000000000794d */ /* 0x018fea0003800000 */
.L_x_26:
[----:B------:R-:W-:-:S05]  /*18ac0*/  IMAD.MOV.U32 R3, RZ, RZ, -0x4 ;  /* 0xfffffffcff037424 */ /* 0x000fca00078e00ff */
[----:B------:R-:W-:-:S05]  /*18ad0*/  VIADDMNMX.U32 R0, R2, R3, 0x2, PT ;  /* 0x0000000202007446 */ /* 0x000fca0003800003 */
[----:B------:R-:W-:-:S04]  /*18ae0*/  IMAD.SHL.U32 R0, R0, 0x4, RZ ;  /* 0x0000000400007824 */ /* 0x000fc800078e00ff */
[----:B------:R-:W1:Y:S02]  /*18af0*/  LDC R2, c[0x2][R0] ;  /* 0x0080000000027b82 */ /* 0x000e640000000800 */
[----:B-1----:R-:W-:-:S04]  /*18b00*/  SHF.R.S32.HI R3, RZ, 0x1f, R2 ;  /* 0x0000001fff037819 */ /* 0x002fc80000011402 */
.L_x_512:
[----:B------:R-:W-:Y:S05]  /*18b10*/  BRX R2 -0x18b20                                                                                                                                                                                                                                                                                                                                                                                                                                                                                                                                                                                                  (*"BRANCH_TARGETS .L_x_513,.L_x_514,.L_x_515"*) ;  /* 0xfffffe7402387949 */ /* 0x000fea000383ffff */
.L_x_515:
[----:B------:R-:W-:-:S08]  /*18b20*/  NOP ;  /* 0x0000000000007918 */ /* 0x000fd00000000000 */
[----:B------:R-:W-:-:S00]  /*18b30*/  USETMAXREG.DEALLOC.CTAPOOL 0x18 ;  /* 0x00000018000079c8 */ /* 0x000fc000080e0500 */
[----:B------:R-:W-:Y:S05]  /*18b40*/  EXIT ;  /* 0x000000000000794d */ /* 0x000fea0003800000 */
.L_x_513:
[----:B------:R-:W-:-:S08]  /*18b50*/  NOP ;  /* 0x0000000000007918 */ /* 0x000fd00000000000 */
[----:B------:R-:W1:-:S00]  /*18b60*/  USETMAXREG.DEALLOC.CTAPOOL 0x20 ;  /* 0x00000020000079c8 */ /* 0x000e4000080e0500 */
[----:B-1----:R-:W1:Y:S02]  /*18b70*/  LDC R0, c[0x0][0x900] ;  /* 0x00024000ff007b82 */ /* 0x002e640000000800 */
[----:B-1----:R-:W-:-:S13]  /*18b80*/  ISETP.LE.AND P1, PT, R0, UR36, PT ;  /* 0x0000002400007c0c */ /* 0x002fda000bf23270 */
[----:B------:R-:W-:Y:S05]  /*18b90*/  @P1 EXIT ;  /* 0x000000000000194d */ /* 0x000fea0003800000 */
[----:B------:R-:W-:Y:S01]  /*18ba0*/  HFMA2 R4, -RZ, RZ, 0, 5.9604644775390625e-08 ;  /* 0x00000001ff047431 */ /* 0x000fe200000001ff */
[----:B------:R-:W-:Y:S01]  /*18bb0*/  PLOP3.LUT P5, PT, P5, P6, PT, 0xf8, 0x8f ;  /* 0x00000000008f781c */ /* 0x000fe20002fadf70 */
[----:B------:R-:W1:Y:S01]  /*18bc0*/  LDCU.64 UR4, c[0x0][0x348] ;  /* 0x00006900ff0477ac */ /* 0x000e620008000a00 */
[----:B------:R-:W-:Y:S01]  /*18bd0*/  UPLOP3.LUT UP1, UPT, UP2, UP3, UPT, 0xf8, 0x8f ;  /* 0x00000000008f789c */ /* 0x000fe20001727f70 */
[----:B------:R-:W-:Y:S01]  /*18be0*/  UMOV UR15, 0x1 ;  /* 0x00000001000f7882 */ /* 0x000fe20000000000 */
[----:B------:R-:W-:-:S09]  /*18bf0*/  UMOV UR22, URZ ;  /* 0x000000ff00167c82 */ /* 0x000fd20008000000 */
.L_x_384:
[----:B--2---:R-:W2:Y:S01]  /*18c00*/  LDCU.64 UR8, c[0x0][0x908] ;  /* 0x00012100ff0877ac */ /* 0x004ea20008000a00 */
[----:B------:R-:W3:Y:S01]  /*18c10*/  LDCU UR11, c[0x0][0x904] ;  /* 0x00012080ff0b77ac */ /* 0x000ee20008000800 */
[----:B------:R-:W4:Y:S01]  /*18c20*/  LDCU.64 UR6, c[0x0][0x920] ;  /* 0x00012400ff0677ac */ /* 0x000f220008000a00 */
[----:B------:R-:W5:Y:S01]  /*18c30*/  LDCU UR14, c[0x0][0x91c] ;  /* 0x00012380ff0e77ac */ /* 0x000f620008000800 */
[----:B--2---:R-:W-:-:S04]  /*18c40*/  UIMAD.WIDE.U32 UR12, UR36, UR8, URZ ;  /* 0x00000008240c72a5 */ /* 0x004fc8000f8e00ff */
[----:B------:R-:W-:Y:S02]  /*18c50*/  USHF.R.U32.HI UR12, URZ, UR9, UR13 ;  /* 0x00000009ff0c7299 */ /* 0x000fe4000801160d */
[----:B---3--:R-:W-:Y:S01]  /*18c60*/  UISETP.NE.AND UP2, UPT, UR11, 0x1, UPT ;  /* 0x000000010b00788c */ /* 0x008fe2000bf45270 */
[----:B------:R-:W2:Y:S03]  /*18c70*/  LDCU.64 UR8, c[0x0][0x380] ;  /* 0x00007000ff0877ac */ /* 0x000ea60008000a00 */
[----:B------:R-:W-:Y:S02]  /*18c80*/  USEL UR12, UR36, UR12, !UP2 ;  /* 0x0000000c240c7287 */ /* 0x000fe4000d000000 */
[----:B-----5:R-:W-:Y:S02]  /*18c90*/  UISETP.NE.AND UP2, UPT, UR14, 0x1, UPT ;  /* 0x000000010e00788c */ /* 0x020fe4000bf45270 */
[----:B----4-:R-:W-:-:S02]  /*18ca0*/  UIMAD.WIDE.U32 UR16, UR12, UR6, URZ ;  /* 0x000000060c1072a5 */ /* 0x010fc4000f8e00ff */
[----:B------:R-:W-:-:S04]  /*18cb0*/  UIADD3 UR6, UPT, UPT, -UR12, URZ, URZ ;  /* 0x000000ff0c067290 */ /* 0x000fc8000fffe1ff */
[----:B------:R-:W-:Y:S01]  /*18cc0*/  UIMAD UR11, UR11, UR6, UR36 ;  /* 0x000000060b0b72a4 */ /* 0x000fe2000f8e0224 */
[----:B------:R-:W-:Y:S02]  /*18cd0*/  UMOV UR13, UR17 ;  /* 0x00000011000d7c82 */ /* 0x000fe40008000000 */
[----:B------:R-:W-:Y:S02]  /*18ce0*/  USHF.R.U32.HI UR7, URZ, UR7, UR13 ;  /* 0x00000007ff077299 */ /* 0x000fe4000801160d */
[----:B------:R-:W-:Y:S02]  /*18cf0*/  USHF.L.U32 UR11, UR11, 0x8, URZ ;  /* 0x000000080b0b7899 */ /* 0x000fe400080006ff */
[----:B------:R-:W-:Y:S02]  /*18d00*/  USEL UR10, UR12, UR7, !UP2 ;  /* 0x000000070c0a7287 */ /* 0x000fe4000d000000 */
[----:B--2---:R-:W-:Y:S02]  /*18d10*/  UISETP.NE.AND UP2, UPT, UR9, URZ, UPT ;  /* 0x000000ff0900728c */ /* 0x004fe4000bf45270 */
[----:B------:R-:W-:-:S02]  /*18d20*/  UIADD3 UR6, UPT, UPT, -UR10, URZ, URZ ;  /* 0x000000ff0a067290 */ /* 0x000fc4000fffe1ff */
[----:B------:R-:W-:Y:S02]  /*18d30*/  UISETP.GE.OR UP2, UPT, UR11, UR8, !UP2 ;  /* 0x000000080b00728c */ /* 0x000fe4000d746670 */
[----:B------:R-:W-:-:S07]  /*18d40*/  UIMAD UR14, UR14, UR6, UR12 ;  /* 0x000000060e0e72a4 */ /* 0x000fce000f8e020c */
[----:B-1----:R-:W-:Y:S05]  /*18d50*/  BRA.U UP2, `(.L_x_287) ;  /* 0x00000029021c7547 */ /* 0x002fea000b800000 */
[----:B------:R-:W2:Y:S01]  /*18d60*/  LDCU UR12, c[0x0][0x38c] ;  /* 0x00007180ff0c77ac */ /* 0x000ea20008000800 */
[----:B------:R-:W-:Y:S01]  /*18d70*/  BSSY.RECONVERGENT B0, `(.L_x_288) ;  /* 0x0000033000007945 */ /* 0x000fe20003800200 */
[----:B------:R-:W3:Y:S01]  /*18d80*/  LDCU.64 UR6, c[0x0][0x910] ;  /* 0x00012200ff0677ac */ /* 0x000ee20008000a00 */
[----:B------:R-:W4:Y:S01]  /*18d90*/  LDCU UR8, c[0x0][0x918] ;  /* 0x00012300ff0877ac */ /* 0x000f220008000800 */
[----:B------:R-:W-:Y:S01]  /*18da0*/  UIADD3 UR9, UPT, UPT, UR9, 0x7f, URZ ;  /* 0x0000007f09097890 */ /* 0x000fe2000fffe0ff */
[----:B--2---:R-:W-:Y:S01]  /*18db0*/  IMAD.U32 R3, RZ, RZ, UR12 ;  /* 0x0000000cff037e24 */ /* 0x004fe2000f8e00ff */
[----:B---3--:R-:W-:-:S04]  /*18dc0*/  UIMAD.WIDE.U32 UR16, UR10, UR7, URZ ;  /* 0x000000070a1072a5 */ /* 0x008fc8000f8e00ff */
[----:B------:R-:W-:Y:S01]  /*18dd0*/  IABS R3, R3 ;  /* 0x0000000300037213 */ /* 0x000fe20000000000 */
[----:B------:R-:W-:-:S03]  /*18de0*/  UISETP.NE.AND UP2, UPT, UR6, 0x1, UPT ;  /* 0x000000010600788c */ /* 0x000fc6000bf45270 */
[----:B------:R-:W2:Y:S01]  /*18df0*/  I2F.RP R0, R3 ;  /* 0x0000000300007306 */ /* 0x000ea20000209400 */
[----:B------:R-:W-:Y:S02]  /*18e00*/  UMOV UR7, UR17 ;  /* 0x0000001100077c82 */ /* 0x000fe40008000000 */
[----:B----4-:R-:W-:Y:S02]  /*18e10*/  USHF.R.U32.HI UR7, URZ, UR8, UR7 ;  /* 0x00000008ff077299 */ /* 0x010fe40008011607 */
[----:B------:R-:W-:Y:S02]  /*18e20*/  UIADD3 UR8, UPT, UPT, UR11, 0x100, URZ ;  /* 0x000001000b087890 */ /* 0x000fe4000fffe0ff */
[----:B------:R-:W-:Y:S02]  /*18e30*/  USEL UR7, UR10, UR7, !UP2 ;  /* 0x000000070a077287 */ /* 0x000fe4000d000000 */
[----:B------:R-:W-:Y:S02]  /*18e40*/  UISETP.NE.AND UP2, UPT, UR12, URZ, UPT ;  /* 0x000000ff0c00728c */ /* 0x000fe4000bf45270 */
[----:B------:R-:W-:Y:S01]  /*18e50*/  UIADD3 UR7, UPT, UPT, -UR7, URZ, URZ ;  /* 0x000000ff07077290 */ /* 0x000fe2000fffe1ff */
[----:B--2---:R-:W2:Y:S03]  /*18e60*/  MUFU.RCP R6, R0 ;  /* 0x0000000000067308 */ /* 0x004ea60000001000 */
[----:B------:R-:W-:-:S02]  /*18e70*/  UIMAD UR10, UR6, UR7, UR10 ;  /* 0x00000007060a72a4 */ /* 0x000fc4000f8e020a */
[----:B------:R-:W-:Y:S02]  /*18e80*/  USHF.R.S32.HI UR6, URZ, 0x1f, UR9 ;  /* 0x0000001fff067899 */ /* 0x000fe40008011409 */
[----:B------:R-:W-:Y:S02]  /*18e90*/  ULOP3.LUT UR7, UR10, UR12, URZ, 0x3c, !UPT ;  /* 0x0000000c0a077292 */ /* 0x000fe4000f8e3cff */
[----:B------:R-:W-:Y:S02]  /*18ea0*/  ULEA.HI UR6, UR6, UR9, URZ, 0x7 ;  /* 0x0000000906067291 */ /* 0x000fe4000f8f38ff */
[----:B------:R-:W-:Y:S02]  /*18eb0*/  UISETP.GE.AND UP3, UPT, UR7, URZ, UPT ;  /* 0x000000ff0700728c */ /* 0x000fe4000bf66270 */
[----:B------:R-:W-:Y:S02]  /*18ec0*/  USHF.R.S32.HI UR7, URZ, 0x1f, UR8 ;  /* 0x0000001fff077899 */ /* 0x000fe40008011408 */
[----:B------:R-:W-:-:S02]  /*18ed0*/  USHF.R.S32.HI UR6, URZ, 0x7, UR6 ;  /* 0x00000007ff067899 */ /* 0x000fc40008011406 */
[----:B------:R-:W-:Y:S01]  /*18ee0*/  ULEA.HI UR7, UR7, UR8, URZ, 0x7 ;  /* 0x0000000807077291 */ /* 0x000fe2000f8f38ff */
[----:B--2---:R-:W-:Y:S02]  /*18ef0*/  IADD3 R6, PT, PT, R6, 0xffffffe, RZ ;  /* 0x0ffffffe06067810 */ /* 0x004fe40007ffe0ff */
[----:B------:R-:W-:Y:S01]  /*18f00*/  MOV R0, UR10 ;  /* 0x0000000a00007c02 */ /* 0x000fe20008000f00 */
[----:B------:R-:W-:Y:S01]  /*18f10*/  UIADD3 UR7, UPT, UPT, UR7, 0x7f, URZ ;  /* 0x0000007f07077890 */ /* 0x000fe2000fffe0ff */
[----:B------:R-:W2:Y:S02]  /*18f20*/  F2I.FTZ.U32.TRUNC.NTZ R7, R6 ;  /* 0x0000000600077305 */ /* 0x000ea4000021f000 */
[----:B------:R-:W-:Y:S01]  /*18f30*/  IABS R0, R0 ;  /* 0x0000000000007213 */ /* 0x000fe20000000000 */
[----:B------:R-:W-:Y:S01]  /*18f40*/  USHF.R.S32.HI UR8, URZ, 0x7, UR7 ;  /* 0x00000007ff087899 */ /* 0x000fe20008011407 */
[----:B--2---:R-:W-:Y:S02]  /*18f50*/  IMAD.MOV R2, RZ, RZ, -R7 ;  /* 0x000000ffff027224 */ /* 0x004fe400078e0a07 */
[----:B------:R-:W-:-:S02]  /*18f60*/  IMAD.MOV.U32 R6, RZ, RZ, RZ ;  /* 0x000000ffff067224 */ /* 0x000fc400078e00ff */
[----:B------:R-:W-:-:S04]  /*18f70*/  IMAD R2, R2, R3, RZ ;  /* 0x0000000302027224 */ /* 0x000fc800078e02ff */
[----:B------:R-:W-:-:S06]  /*18f80*/  IMAD.HI.U32 R2, R7, R2, R6 ;  /* 0x0000000207027227 */ /* 0x000fcc00078e0006 */
[----:B------:R-:W-:-:S05]  /*18f90*/  IMAD.HI.U32 R5, R2, R0, RZ ;  /* 0x0000000002057227 */ /* 0x000fca00078e00ff */
[----:B------:R-:W-:-:S05]  /*18fa0*/  IADD3 R2, PT, PT, -R5, RZ, RZ ;  /* 0x000000ff05027210 */ /* 0x000fca0007ffe1ff */
[----:B------:R-:W-:-:S05]  /*18fb0*/  IMAD R0, R3, R2, R0 ;  /* 0x0000000203007224 */ /* 0x000fca00078e0200 */
[----:B------:R-:W-:-:S13]  /*18fc0*/  ISETP.GT.U32.AND P1, PT, R3, R0, PT ;  /* 0x000000000300720c */ /* 0x000fda0003f24070 */
[----:B------:R-:W-:Y:S01]  /*18fd0*/  @!P1 IMAD.IADD R0, R0, 0x1, -R3 ;  /* 0x0000000100009824 */ /* 0x000fe200078e0a03 */
[----:B------:R-:W-:-:S04]  /*18fe0*/  @!P1 IADD3 R5, PT, PT, R5, 0x1, RZ ;  /* 0x0000000105059810 */ /* 0x000fc80007ffe0ff */
[----:B------:R-:W-:-:S13]  /*18ff0*/  ISETP.GE.U32.AND P2, PT, R0, R3, PT ;  /* 0x000000030000720c */ /* 0x000fda0003f46070 */
[----:B------:R-:W-:-:S05]  /*19000*/  @P2 VIADD R5, R5, 0x1 ;  /* 0x0000000105052836 */ /* 0x000fca0000000000 */
[----:B------:R-:W-:-:S13]  /*19010*/  R2UR UR13, R5 ;  /* 0x00000000050d72ca */ /* 0x000fda00000e0000 */
[----:B------:R-:W-:Y:S02]  /*19020*/  @!UP3 UIADD3 UR13, UPT, UPT, -UR13, URZ, URZ ;  /* 0x000000ff0d0db290 */ /* 0x000fe4000fffe1ff */
[----:B------:R-:W-:Y:S02]  /*19030*/  @!UP2 ULOP3.LUT UR13, URZ, UR12, URZ, 0x33, !UPT ;  /* 0x0000000cff0da292 */ /* 0x000fe4000f8e33ff */
[----:B------:R-:W-:Y:S02]  /*19040*/  UISETP.LT.AND UP2, UPT, UR6, UR8, UPT ;  /* 0x000000080600728c */ /* 0x000fe4000bf41270 */
[----:B------:R-:W-:Y:S02]  /*19050*/  UIADD3 UR7, UPT, UPT, -UR13, URZ, URZ ;  /* 0x000000ff0d077290 */ /* 0x000fe4000fffe1ff */
[----:B------:R-:W-:Y:S02]  /*19060*/  USEL UR6, UR6, UR8, UP2 ;  /* 0x0000000806067287 */ /* 0x000fe40009000000 */
[----:B------:R-:W-:Y:S01]  /*19070*/  UIMAD UR12, UR12, UR7, UR10 ;  /* 0x000000070c0c72a4 */ /* 0x000fe2000f8e020a */
[----:B------:R-:W-:Y:S11]  /*19080*/  @!P3 BRA `(.L_x_289) ;  /* 0x000000000004b947 */ /* 0x000ff60003800000 */
[----:B-1----:R-:W-:Y:S05]  /*19090*/  BPT.TRAP 0x1 ;  /* 0x000000040000795c */ /* 0x002fea0000300000 */
.L_x_289:
[----:B-1----:R-:W-:Y:S05]  /*190a0*/  BSYNC.RECONVERGENT B0 ;  /* 0x0000000000007941 */ /* 0x002fea0003800200 */
.L_x_288:
[----:B------:R-:W1:Y:S01]  /*190b0*/  S2UR UR8, SR_CgaCtaId ;  /* 0x00000000000879c3 */ /* 0x000e620000008800 */
[----:B------:R-:W-:Y:S01]  /*190c0*/  UMOV UR7, 0x400 ;  /* 0x0000040000077882 */ /* 0x000fe20000000000 */
[----:B------:R-:W-:Y:S02]  /*190d0*/  SHF.L.U32 R5, R4, 0x1f, RZ ;  /* 0x0000001f04057819 */ /* 0x000fe400000006ff */
[----:B------:R-:W-:Y:S01]  /*190e0*/  @!P0 MOV R2, 0x4000 ;  /* 0x0000400000028802 */ /* 0x000fe20000000f00 */
[----:B-1----:R-:W-:-:S09]  /*190f0*/  ULEA UR8, UR8, UR7, 0x18 ;  /* 0x0000000708087291 */ /* 0x002fd2000f8ec0ff */
[----:B------:R-:W1:Y:S02]  /*19100*/  SYNCS.PHASECHK.TRANS64.TRYWAIT P1, [UR8+0x1c010], R5 ;  /* 0x01c01005ff0075a7 */ /* 0x000e640008021108 */
[----:B-1----:R-:W-:Y:S05]  /*19110*/  @!P1 BRA `(.L_x_290) ;  /* 0x0000003c00449947 */ /* 0x002fea0003800000 */
.L_x_461:
[----:B------:R2:W-:Y:S01]  /*19120*/  @!P0 SYNCS.ARRIVE.TRANS64 RZ, [UR8+0x1c000], R2 ;  /* 0x01c00002ffff89a7 */ /* 0x0005e20008000008 */
[----:B------:R-:W-:Y:S04]  /*19130*/  BSSY.RECONVERGENT B0, `(.L_x_291) ;  /* 0x0000003000007945 */ /* 0x000fe80003800200 */
[----:B------:R-:W-:Y:S05]  /*19140*/  @!P5 BRA `(.L_x_292) ;  /* 0x000000000004d947 */ /* 0x000fea0003800000 */
[----:B------:R-:W-:Y:S05]  /*19150*/  BPT.TRAP 0x1 ;  /* 0x000000040000795c */ /* 0x000fea0000300000 */
.L_x_292:
[----:B------:R-:W-:Y:S05]  /*19160*/  BSYNC.RECONVERGENT B0 ;  /* 0x0000000000007941 */ /* 0x000fea0003800200 */
.L_x_291:
[----:B-1----:R-:W1:Y:S01]  /*19170*/  S2R R0, SR_TID.X ;  /* 0x0000000000007919 */ /* 0x002e620000002100 */
[----:B------:R-:W-:Y:S01]  /*19180*/  BSSY.RECONVERGENT B0, `(.L_x_293) ;  /* 0x0000005000007945 */ /* 0x000fe20003800200 */
[----:B-1----:R-:W-:-:S04]  /*19190*/  LOP3.LUT P2, RZ, R0, 0x1f, RZ, 0xc0, !PT ;  /* 0x0000001f00ff7812 */ /* 0x002fc8000784c0ff */
[----:B------:R-:W-:-:S13]  /*191a0*/  PLOP3.LUT P2, PT, P2, P0, PT, 0x8f, 0xf8 ;  /* 0x0000000000f8781c */ /* 0x000fda0001741177 */
[----:B------:R-:W-:Y:S05]  /*191b0*/  @P2 BRA `(.L_x_294) ;  /* 0x0000000000042947 */ /* 0x000fea0003800000 */
[----:B------:R-:W-:Y:S05]  /*191c0*/  BPT.TRAP 0x1 ;  /* 0x000000040000795c */ /* 0x000fea0000300000 */
.L_x_294:
[----:B------:R-:W-:Y:S05]  /*191d0*/  BSYNC.RECONVERGENT B0 ;  /* 0x0000000000007941 */ /* 0x000fea0003800200 */
.L_x_293:
[----:B------:R-:W-:Y:S02]  /*191e0*/  UIADD3 UR18, UP2, UPT, UR4, 0x80, URZ ;  /* 0x0000008004127890 */ /* 0x000fe4000ff5e0ff */
[----:B------:R-:W-:Y:S02]  /*191f0*/  UIADD3 UR9, UPT, UPT, UR8, 0x1c000, URZ ;  /* 0x0001c00008097890 */ /* 0x000fe4000fffe0ff */
[----:B------:R-:W-:Y:S01]  /*19200*/  UIADD3.X UR19, UPT, UPT, URZ, UR5, URZ, UP2, !UPT ;  /* 0x00000005ff137290 */ /* 0x000fe200097fe4ff */
[----:B------:R-:W-:Y:S01]  /*19210*/  UMOV UR16, 0x0 ;  /* 0x0000000000107882 */ /* 0x000fe20000000000 */
[----:B------:R-:W-:Y:S01]  /*19220*/  UMOV UR17, 0x10000000 ;  /* 0x1000000000117882 */ /* 0x000fe20000000000 */
[----:B------:R-:W-:-:S06]  /*19230*/  UMOV UR10, URZ ;  /* 0x000000ff000a7c82 */ /* 0x000fcc0008000000 */
[----:B------:R1:W-:Y:S02]  /*19240*/  UTMALDG.5D [UR8], [UR18], desc[UR16] ;  /* 0x00001008120075b4 */ /* 0x0003e40008021000 */
[----:B-1----:R-:W-:Y:S05]  /*19250*/  BRA.U !UP0, `(.L_x_295) ;  /* 0x0000000108047547 */ /* 0x002fea000b800000 */
[----:B------:R-:W-:Y:S05]  /*19260*/  BPT.TRAP 0x1 ;  /* 0x000000040000795c */ /* 0x000fea0000300000 */
.L_x_295:
[----:B------:R-:W-:Y:S01]  /*19270*/  ULEA UR17, UR22, UR8, 0x3 ;  /* 0x0000000816117291 */ /* 0x000fe2000f8e18ff */
[----:B------:R-:W-:Y:S01]  /*19280*/  IMAD.U32 R3, RZ, RZ, UR15 ;  /* 0x0000000fff037e24 */ /* 0x000fe2000f8e00ff */
[----:B--2---:R-:W-:-:S04]  /*19290*/  @!P0 MOV R2, 0x4000 ;  /* 0x0000400000028802 */ /* 0x004fc80000000f00 */
[----:B------:R-:W-:-:S04]  /*192a0*/  SHF.L.U32 R3, R3, 0x1f, RZ ;  /* 0x0000001f03037819 */ /* 0x000fc800000006ff */
[----:B------:R-:W1:Y:S02]  /*192b0*/  SYNCS.PHASECHK.TRANS64.TRYWAIT P1, [UR17+0x1c038], R3 ;  /* 0x01c03803ff0075a7 */ /* 0x000e640008021111 */
[----:B-1----:R-:W-:Y:S05]  /*192c0*/  @!P1 BRA `(.L_x_296) ;  /* 0x0000003800f09947 */ /* 0x002fea0003800000 */
.L_x_463:
[----:B------:R2:W-:Y:S01]  /*192d0*/  @!P0 SYNCS.ARRIVE.TRANS64 RZ, [UR17+0x1c020], R2 ;  /* 0x01c02002ffff89a7 */ /* 0x0005e20008000011 */
[----:B------:R-:W-:Y:S05]  /*192e0*/  BRA.U !UP1, `(.L_x_297) ;  /* 0x0000000109047547 */ /* 0x000fea000b800000 */
[----:B------:R-:W-:Y:S05]  /*192f0*/  BPT.TRAP 0x1 ;  /* 0x000000040000795c */ /* 0x000fea0000300000 */
.L_x_297:
[----:B------:R-:W-:Y:S04]  /*19300*/  BSSY.RECONVERGENT B0, `(.L_x_298) ;  /* 0x0000003000007945 */ /* 0x000fe80003800200 */
[----:B------:R-:W-:Y:S05]  /*19310*/  @P2 BRA `(.L_x_299) ;  /* 0x0000000000042947 */ /* 0x000fea0003800000 */
[----:B------:R-:W-:Y:S05]  /*19320*/  BPT.TRAP 0x1 ;  /* 0x000000040000795c */ /* 0x000fea0000300000 */
.L_x_299:
[----:B------:R-:W-:Y:S05]  /*19330*/  BSYNC.RECONVERGENT B0 ;  /* 0x0000000000007941 */ /* 0x000fea0003800200 */
.L_x_298:
[----:B------:R-:W-:Y:S01]  /*19340*/  ULEA UR16, UR22, UR8, 0xe ;  /* 0x0000000816107291 */ /* 0x000fe2000f8e70ff */
[----:B------:R-:W-:Y:S01]  /*19350*/  BSSY.RECONVERGENT B0, `(.L_x_300) ;  /* 0x0000013000007945 */ /* 0x000fe20003800200 */
[----:B------:R-:W-:Y:S02]  /*19360*/  UIADD3 UR26, UP2, UPT, UR4, 0x180, URZ ;  /* 0x00000180041a7890 */ /* 0x000fe4000ff5e0ff */
[----:B------:R-:W-:Y:S02]  /*19370*/  UIADD3 UR7, UPT, UPT, UR22, 0x1, URZ ;  /* 0x0000000116077890 */ /* 0x000fe4000fffe0ff */
[----:B------:R-:W-:Y:S02]  /*19380*/  UIADD3 UR17, UPT, UPT, UR17, 0x1c020, URZ ;  /* 0x0001c02011117890 */ /* 0x000fe4000fffe0ff */
[----:B------:R-:W-:Y:S02]  /*19390*/  UIADD3 UR16, UPT, UPT, UR16, 0x8000, URZ ;  /* 0x0000800010107890 */ /* 0x000fe4000fffe0ff */
[----:B------:R-:W-:-:S02]  /*193a0*/  UIADD3.X UR27, UPT, UPT, URZ, UR5, URZ, UP2, !UPT ;  /* 0x00000005ff1b7290 */ /* 0x000fc400097fe4ff */
[----:B------:R-:W-:Y:S01]  /*193b0*/  UISETP.NE.AND UP2, UPT, UR7, 0x3, UPT ;  /* 0x000000030700788c */ /* 0x000fe2000bf45270 */
[----:B------:R-:W-:Y:S01]  /*193c0*/  UMOV UR24, 0x0 ;  /* 0x0000000000187882 */ /* 0x000fe20000000000 */
[----:B------:R-:W-:Y:S02]  /*193d0*/  UMOV UR25, 0x10000000 ;  /* 0x1000000000197882 */ /* 0x000fe40000000000 */
[----:B------:R-:W-:Y:S01]  /*193e0*/  USEL UR9, URZ, 0x1, UP2 ;  /* 0x00000001ff097887 */ /* 0x000fe20009000000 */
[----:B------:R-:W-:Y:S01]  /*193f0*/  UMOV UR18, URZ ;  /* 0x000000ff00127c82 */ /* 0x000fe20008000000 */
[----:B------:R-:W-:Y:S01]  /*19400*/  UMOV UR19, URZ ;  /* 0x000000ff00137c82 */ /* 0x000fe20008000000 */
[----:B------:R-:W-:Y:S01]  /*19410*/  UMOV UR20, UR13 ;  /* 0x0000000d00147c82 */ /* 0x000fe20008000000 */
[----:B------:R-:W-:Y:S01]  /*19420*/  UMOV UR21, UR14 ;  /* 0x0000000e00157c82 */ /* 0x000fe20008000000 */
[----:B------:R-:W-:Y:S01]  /*19430*/  USEL UR7, UR7, URZ, UP2 ;  /* 0x000000ff07077287 */ /* 0x000fe20009000000 */
[----:B------:R3:W-:Y:S01]  /*19440*/  UTMALDG.4D [UR16], [UR26], desc[UR24] ;  /* 0x000018101a0075b4 */ /* 0x0007e20008019000 */
[----:B------:R-:W-:Y:S01]  /*19450*/  ULOP3.LUT UR15, UR15, UR9, URZ, 0x3c, !UPT ;  /* 0x000000090f0f7292 */ /* 0x000fe2000f8e3cff */
[----:B---3--:R-:W-:Y:S06]  /*19460*/  @!P3 BRA `(.L_x_301) ;  /* 0x000000000004b947 */ /* 0x008fec0003800000 */
[----:B------:R-:W-:Y:S05]  /*19470*/  BPT.TRAP 0x1 ;  /* 0x000000040000795c */ /* 0x000fea0000300000 */
.L_x_301:
[----:B------:R-:W-:Y:S05]  /*19480*/  BSYNC.RECONVERGENT B0 ;  /* 0x0000000000007941 */ /* 0x000fea0003800200 */
.L_x_300:
[----:B------:R-:W3:Y:S01]  /*19490*/  SYNCS.PHASECHK.TRANS64.TRYWAIT P1, [UR8+0x1c018], R5 ;  /* 0x01c01805ff0075a7 */ /* 0x000ee20008021108 */
[----:B--2---:R-:W-:Y:S01]  /*194a0*/  @!P0 MOV R2, 0x4000 ;  /* 0x0000400000028802 */ /* 0x004fe20000000f00 */
[----:B---3--:R-:W-:Y:S06]  /*194b0*/  @!P1 BRA `(.L_x_302) ;  /* 0x00000038008c9947 */ /* 0x008fec0003800000 */
.L_x_465:
[----:B------:R2:W-:Y:S01]  /*194c0*/  @!P0 SYNCS.ARRIVE.TRANS64 RZ, [UR8+0x1c008], R2 ;  /* 0x01c00802ffff89a7 */ /* 0x0005e20008000008 */
[----:B------:R-:W-:Y:S04]  /*194d0*/  BSSY.RECONVERGENT B0, `(.L_x_303) ;  /* 0x0000003000007945 */ /* 0x000fe80003800200 */
[----:B------:R-:W-:Y:S05]  /*194e0*/  @!P5 BRA `(.L_x_304) ;  /* 0x000000000004d947 */ /* 0x000fea0003800000 */
[----:B------:R-:W-:Y:S05]  /*194f0*/  BPT.TRAP 0x1 ;  /* 0x000000040000795c */ /* 0x000fea0000300000 */
.L_x_304:
[----:B------:R-:W-:Y:S05]  /*19500*/  BSYNC.RECONVERGENT B0 ;  /* 0x0000000000007941 */ /* 0x000fea0003800200 */
.L_x_303:
[----:B------:R-:W-:Y:S04]  /*19510*/  BSSY.RECONVERGENT B0, `(.L_x_305) ;  /* 0x0000003000007945 */ /* 0x000fe80003800200 */
[----:B------:R-:W-:Y:S05]  /*19520*/  @P2 BRA `(.L_x_306) ;  /* 0x0000000000042947 */ /* 0x000fea0003800000 */
[----:B------:R-:W-:Y:S05]  /*19530*/  BPT.TRAP 0x1 ;  /* 0x000000040000795c */ /* 0x000fea0000300000 */
.L_x_306:
[----:B------:R-:W-:Y:S05]  /*19540*/  BSYNC.RECONVERGENT B0 ;  /* 0x0000000000007941 */ /* 0x000fea0003800200 */
.L_x_305:
[----:B------:R-:W-:Y:S02]  /*19550*/  UIADD3 UR10, UP2, UPT, UR4, 0x80, URZ ;  /* 0x00000080040a7890 */ /* 0x000fe4000ff5e0ff */
[----:B------:R-:W-:Y:S02]  /*19560*/  UIADD3 UR19, UPT, UPT, UR11, 0x80, URZ ;  /* 0x000000800b137890 */ /* 0x000fe4000fffe0ff */
[----:B------:R-:W-:Y:S02]  /*19570*/  UIADD3 UR16, UPT, UPT, UR8, 0x4000, URZ ;  /* 0x0000400008107890 */ /* 0x000fe4000fffe0ff */
[----:B------:R-:W-:Y:S02]  /*19580*/  UIADD3 UR17, UPT, UPT, UR8, 0x1c008, URZ ;  /* 0x0001c00808117890 */ /* 0x000fe4000fffe0ff */
[----:B------:R-:W-:Y:S01]  /*19590*/  UIADD3.X UR11, UPT, UPT, URZ, UR5, URZ, UP2, !UPT ;  /* 0x00000005ff0b7290 */ /* 0x000fe200097fe4ff */
[----:B------:R-:W-:Y:S01]  /*195a0*/  UMOV UR24, 0x0 ;  /* 0x0000000000187882 */ /* 0x000fe20000000000 */
[----:B------:R-:W-:Y:S01]  /*195b0*/  UMOV UR25, 0x10000000 ;  /* 0x1000000000197882 */ /* 0x000fe20000000000 */
[----:B------:R-:W-:Y:S01]  /*195c0*/  UMOV UR18, URZ ;  /* 0x000000ff00127c82 */ /* 0x000fe20008000000 */
[----:B------:R-:W-:Y:S01]  /*195d0*/  UMOV UR20, UR12 ;  /* 0x0000000c00147c82 */ /* 0x000fe20008000000 */
[----:B------:R-:W-:Y:S01]  /*195e0*/  UMOV UR21, UR13 ;  /* 0x0000000d00157c82 */ /* 0x000fe20008000000 */
[----:B------:R-:W-:-:S03]  /*195f0*/  UMOV UR22, UR14 ;  /* 0x0000000e00167c82 */ /* 0x000fc60008000000 */
[----:B------:R3:W-:Y:S02]  /*19600*/  UTMALDG.5D [UR16], [UR10], desc[UR24] ;  /* 0x000018100a0075b4 */ /* 0x0007e40008021000 */
[----:B---3--:R-:W-:Y:S05]  /*19610*/  BRA.U !UP0, `(.L_x_307) ;  /* 0x0000000108047547 */ /* 0x008fea000b800000 */
[----:B------:R-:W-:Y:S05]  /*19620*/  BPT.TRAP 0x1 ;  /* 0x000000040000795c */ /* 0x000fea0000300000 */
.L_x_307:
[----:B------:R-:W-:Y:S01]  /*19630*/  ULEA UR17, UR7, UR8, 0x3 ;  /* 0x0000000807117291 */ /* 0x000fe2000f8e18ff */
[----:B-1----:R-:W-:Y:S01]  /*19640*/  IMAD.U32 R3, RZ, RZ, UR15 ;  /* 0x0000000fff037e24 */ /* 0x002fe2000f8e00ff */
[----:B--2---:R-:W-:-:S04]  /*19650*/  @!P0 MOV R2, 0x4000 ;  /* 0x0000400000028802 */ /* 0x004fc80000000f00 */
[----:B------:R-:W-:-:S04]  /*19660*/  SHF.L.U32 R3, R3, 0x1f, RZ ;  /* 0x0000001f03037819 */ /* 0x000fc800000006ff */
[----:B------:R-:W1:Y:S02]  /*19670*/  SYNCS.PHASECHK.TRANS64.TRYWAIT P1, [UR17+0x1c038], R3 ;  /* 0x01c03803ff0075a7 */ /* 0x000e640008021111 */
[----:B-1----:R-:W-:Y:S05]  /*19680*/  @!P1 BRA `(.L_x_308) ;  /* 0x0000003800309947 */ /* 0x002fea0003800000 */
.L_x_467:
[----:B------:R2:W-:Y:S01]  /*19690*/  @!P0 SYNCS.ARRIVE.TRANS64 RZ, [UR17+0x1c020], R2 ;  /* 0x01c02002ffff89a7 */ /* 0x0005e20008000011 */
[----:B------:R-:W-:Y:S05]  /*196a0*/  BRA.U !UP1, `(.L_x_309) ;  /* 0x0000000109047547 */ /* 0x000fea000b800000 */
[----:B------:R-:W-:Y:S05]  /*196b0*/  BPT.TRAP 0x1 ;  /* 0x000000040000795c */ /* 0x000fea0000300000 */
.L_x_309:
[----:B------:R-:W-:Y:S04]  /*196c0*/  BSSY.RECONVERGENT B0, `(.L_x_310) ;  /* 0x0000003000007945 */ /* 0x000fe80003800200 */
[----:B------:R-:W-:Y:S05]  /*196d0*/  @P2 BRA `(.L_x_311) ;  /* 0x0000000000042947 */ /* 0x000fea0003800000 */
[----:B------:R-:W-:Y:S05]  /*196e0*/  BPT.TRAP 0x1 ;  /* 0x000000040000795c */ /* 0x000fea0000300000 */
.L_x_311:
[----:B------:R-:W-:Y:S05]  /*196f0*/  BSYNC.RECONVERGENT B0 ;  /* 0x0000000000007941 */ /* 0x000fea0003800200 */
.L_x_310:
[----:B------:R-:W-:Y:S01]  /*19700*/  ULEA UR16, UR7, UR8, 0xe ;  /* 0x0000000807107291 */ /* 0x000fe2000f8e70ff */
[----:B------:R-:W-:Y:S01]  /*19710*/  LOP3.LUT R4, R4, 0x1, RZ, 0x3c, !PT ;  /* 0x0000000104047812 */ /* 0x000fe200078e3cff */
[----:B------:R-:W-:Y:S02]  /*19720*/  UIADD3 UR24, UP2, UPT, UR4, 0x280, URZ ;  /* 0x0000028004187890 */ /* 0x000fe4000ff5e0ff */
[----:B------:R-:W-:Y:S02]  /*19730*/  UIADD3 UR17, UPT, UPT, UR17, 0x1c020, URZ ;  /* 0x0001c02011117890 */ /* 0x000fe4000fffe0ff */
[----:B------:R-:W-:Y:S02]  /*19740*/  UIADD3 UR16, UPT, UPT, UR16, 0x8000, URZ ;  /* 0x0000800010107890 */ /* 0x000fe4000fffe0ff */
[----:B------:R-:W-:Y:S01]  /*19750*/  UIADD3.X UR25, UPT, UPT, URZ, UR5, URZ, UP2, !UPT ;  /* 0x00000005ff197290 */ /* 0x000fe200097fe4ff */
[----:B------:R-:W-:Y:S01]  /*19760*/  UMOV UR10, 0x0 ;  /* 0x00000000000a7882 */ /* 0x000fe20000000000 */
[----:B------:R-:W-:Y:S01]  /*19770*/  UMOV UR11, 0x10000000 ;  /* 0x10000000000b7882 */ /* 0x000fe20000000000 */
[----:B------:R-:W-:Y:S01]  /*19780*/  UMOV UR18, URZ ;  /* 0x000000ff00127c82 */ /* 0x000fe20008000000 */
[----:B------:R-:W-:Y:S01]  /*19790*/  UMOV UR19, URZ ;  /* 0x000000ff00137c82 */ /* 0x000fe20008000000 */
[----:B------:R-:W-:Y:S01]  /*197a0*/  UMOV UR20, UR13 ;  /* 0x0000000d00147c82 */ /* 0x000fe20008000000 */
[----:B------:R-:W-:Y:S01]  /*197b0*/  UMOV UR21, UR14 ;  /* 0x0000000e00157c82 */ /* 0x000fe20008000000 */
[----:B------:R-:W-:-:S02]  /*197c0*/  UIADD3 UR7, UPT, UPT, UR7, 0x1, URZ ;  /* 0x0000000107077890 */ /* 0x000fc4000fffe0ff */
[----:B------:R3:W-:Y:S02]  /*197d0*/  UTMALDG.4D [UR16], [UR24], desc[UR10] ;  /* 0x00000a10180075b4 */ /* 0x0007e40008019000 */
[----:B------:R-:W-:-:S04]  /*197e0*/  UISETP.NE.AND UP2, UPT, UR7, 0x3, UPT ;  /* 0x000000030700788c */ /* 0x000fc8000bf45270 */
[----:B------:R-:W-:Y:S02]  /*197f0*/  USEL UR9, URZ, 0x1, UP2 ;  /* 0x00000001ff097887 */ /* 0x000fe40009000000 */
[----:B------:R-:W-:Y:S02]  /*19800*/  USEL UR22, UR7, URZ, UP2 ;  /* 0x000000ff07167287 */ /* 0x000fe40009000000 */
[----:B------:R-:W-:Y:S02]  /*19810*/  UISETP.GE.AND UP2, UPT, UR6, 0x2, UPT ;  /* 0x000000020600788c */ /* 0x000fe4000bf46270 */
[----:B------:R-:W-:-:S07]  /*19820*/  ULOP3.LUT UR15, UR15, UR9, URZ, 0x3c, !UPT ;  /* 0x000000090f0f7292 */ /* 0x000fce000f8e3cff */
[----:B---3--:R-:W-:Y:S05]  /*19830*/  BRA.U !UP2, `(.L_x_287) ;  /* 0x0000001d0a647547 */ /* 0x008fea000b800000 */
[----:B------:R-:W-:Y:S02]  /*19840*/  UIADD3 UR7, UPT, UPT, UR6, -0x2, URZ ;  /* 0xfffffffe06077890 */ /* 0x000fe4000fffe0ff */
[----:B------:R-:W-:Y:S02]  /*19850*/  UIADD3 UR9, UPT, UPT, UR6, -0x1, URZ ;  /* 0xffffffff06097890 */ /* 0x000fe4000fffe0ff */
[----:B------:R-:W-:Y:S02]  /*19860*/  UISETP.GE.U32.AND UP2, UPT, UR7, 0x3, UPT ;  /* 0x000000030700788c */ /* 0x000fe4000bf46070 */
[----:B------:R-:W-:Y:S01]  /*19870*/  ULOP3.LUT UR6, UR9, 0x3, URZ, 0xc0, !UPT ;  /* 0x0000000309067892 */ /* 0x000fe2000f8ec0ff */
[----:B------:R-:W-:-:S06]  /*19880*/  UMOV UR7, 0x1 ;  /* 0x0000000100077882 */ /* 0x000fcc0000000000 */
[----:B------:R-:W-:Y:S05]  /*19890*/  BRA.U !UP2, `(.L_x_312) ;  /* 0x000000110a307547 */ /* 0x000fea000b800000 */
[----:B------:R-:W-:Y:S01]  /*198a0*/  ULOP3.LUT UR9, UR9, 0xfffffffc, URZ, 0xc0, !UPT ;  /* 0xfffffffc09097892 */ /* 0x000fe2000f8ec0ff */
[----:B------:R-:W-:-:S11]  /*198b0*/  UMOV UR7, 0x1 ;  /* 0x0000000100077882 */ /* 0x000fd60000000000 */
.L_x_353:
[----:B------:R-:W-:Y:S05]  /*198c0*/  BRA.U !UP0, `(.L_x_313) ;  /* 0x0000000108047547 */ /* 0x000fea000b800000 */
[----:B------:R-:W-:Y:S05]  /*198d0*/  BPT.TRAP 0x1 ;  /* 0x000000040000795c */ /* 0x000fea0000300000 */
.L_x_313:
[----:B------:R-:W3:Y:S01]  /*198e0*/  S2UR UR8, SR_CgaCtaId ;  /* 0x00000000000879c3 */ /* 0x000ee20000008800 */
[----:B------:R-:W-:Y:S01]  /*198f0*/  UMOV UR10, 0x400 ;  /* 0x00000400000a7882 */ /* 0x000fe20000000000 */
[----:B-1----:R-:W-:Y:S01]  /*19900*/  IMAD.U32 R3, RZ, RZ, UR15 ;  /* 0x0000000fff037e24 */ /* 0x002fe2000f8e00ff */
[----:B--2---:R-:W-:-:S04]  /*19910*/  @!P0 MOV R2, 0x4000 ;  /* 0x0000400000028802 */ /* 0x004fc80000000f00 */
[----:B------:R-:W-:Y:S01]  /*19920*/  SHF.L.U32 R3, R3, 0x1f, RZ ;  /* 0x0000001f03037819 */ /* 0x000fe200000006ff */
[----:B---3--:R-:W-:-:S04]  /*19930*/  ULEA UR8, UR8, UR10, 0x18 ;  /* 0x0000000a08087291 */ /* 0x008fc8000f8ec0ff */
[----:B------:R-:W-:-:S09]  /*19940*/  ULEA UR17, UR22, UR8, 0x3 ;  /* 0x0000000816117291 */ /* 0x000fd2000f8e18ff */
[----:B------:R-:W1:Y:S02]  /*19950*/  SYNCS.PHASECHK.TRANS64.TRYWAIT P1, [UR17+0x1c038], R3 ;  /* 0x01c03803ff0075a7 */ /* 0x000e640008021111 */
[----:B-1----:R-:W-:Y:S05]  /*19960*/  @!P1 BRA `(.L_x_314) ;  /* 0x0000003400909947 */ /* 0x002fea0003800000 */
.L_x_469:
[----:B------:R2:W-:Y:S01]  /*19970*/  @!P0 SYNCS.ARRIVE.TRANS64 RZ, [UR17+0x1c020], R2 ;  /* 0x01c02002ffff89a7 */ /* 0x0005e20008000011 */
[----:B------:R-:W-:Y:S05]  /*19980*/  BRA.U !UP1, `(.L_x_315) ;  /* 0x0000000109047547 */ /* 0x000fea000b800000 */
[----:B------:R-:W-:Y:S05]  /*19990*/  BPT.TRAP 0x1 ;  /* 0x000000040000795c */ /* 0x000fea0000300000 */
.L_x_315:
[----:B-1----:R-:W1:Y:S01]  /*199a0*/  S2R R0, SR_TID.X ;  /* 0x0000000000007919 */ /* 0x002e620000002100 */
[----:B------:R-:W-:Y:S01]  /*199b0*/  BSSY.RECONVERGENT B0, `(.L_x_316) ;  /* 0x0000005000007945 */ /* 0x000fe20003800200 */
[----:B-1----:R-:W-:-:S04]  /*199c0*/  LOP3.LUT P2, RZ, R0, 0x1f, RZ, 0xc0, !PT ;  /* 0x0000001f00ff7812 */ /* 0x002fc8000784c0ff */
[----:B------:R-:W-:-:S13]  /*199d0*/  PLOP3.LUT P2, PT, P2, P0, PT, 0x8f, 0xf8 ;  /* 0x0000000000f8781c */ /* 0x000fda0001741177 */
[----:B------:R-:W-:Y:S05]  /*199e0*/  @P2 BRA `(.L_x_317) ;  /* 0x0000000000042947 */ /* 0x000fea0003800000 */
[----:B------:R-:W-:Y:S05]  /*199f0*/  BPT.TRAP 0x1 ;  /* 0x000000040000795c */ /* 0x000fea0000300000 */
.L_x_317:
[----:B------:R-:W-:Y:S05]  /*19a00*/  BSYNC.RECONVERGENT B0 ;  /* 0x0000000000007941 */ /* 0x000fea0003800200 */
.L_x_316:
[----:B------:R-:W-:Y:S02]  /*19a10*/  ULEA UR16, UR22, UR8, 0xe ;  /* 0x0000000816107291 */ /* 0x000fe4000f8e70ff */
[----:B------:R-:W-:Y:S02]  /*19a20*/  UIADD3 UR24, UP2, UPT, UR4, 0x180, URZ ;  /* 0x0000018004187890 */ /* 0x000fe4000ff5e0ff */
[----:B------:R-:W-:Y:S02]  /*19a30*/  USHF.L.U32 UR19, UR7, 0x7, URZ ;  /* 0x0000000707137899 */ /* 0x000fe400080006ff */
        /* <DEDUP_REMOVED lines=8> */
[----:B------:R-:W-:-:S03]  /*19ac0*/  UIADD3 UR22, UPT, UPT, UR22, 0x1, URZ ;  /* 0x0000000116167890 */ /* 0x000fc6000fffe0ff */
[----:B------:R1:W-:Y:S01]  /*19ad0*/  UTMALDG.4D [UR16], [UR24], desc[UR10] ;  /* 0x00000a10180075b4 */ /* 0x0003e20008019000 */
[----:B------:R-:W-:-:S04]  /*19ae0*/  UISETP.NE.AND UP2, UPT, UR22, 0x3, UPT ;  /* 0x000000031600788c */ /* 0x000fc8000bf45270 */
[----:B------:R-:W-:Y:S02]  /*19af0*/  USEL UR12, URZ, 0x1, UP2 ;  /* 0x00000001ff0c7887 */ /* 0x000fe40009000000 */
[----:B------:R-:W-:Y:S02]  /*19b00*/  USEL UR22, UR22, URZ, UP2 ;  /* 0x000000ff16167287 */ /* 0x000fe40009000000 */
[----:B------:R-:W-:Y:S01]  /*19b10*/  ULOP3.LUT UR15, UR15, UR12, URZ, 0x3c, !UPT ;  /* 0x0000000c0f0f7292 */ /* 0x000fe2000f8e3cff */
[----:B-1----:R-:W-:Y:S11]  /*19b20*/  BRA.U !UP0, `(.L_x_318) ;  /* 0x0000000108047547 */ /* 0x002ff6000b800000 */
[----:B------:R-:W-:Y:S05]  /*19b30*/  BPT.TRAP 0x1 ;  /* 0x000000040000795c */ /* 0x000fea0000300000 */
.L_x_318:
[----:B------:R-:W-:Y:S01]  /*19b40*/  ULEA UR17, UR22, UR8, 0x3 ;  /* 0x0000000816117291 */ /* 0x000fe2000f8e18ff */
[----:B------:R-:W-:Y:S01]  /*19b50*/  IMAD.U32 R3, RZ, RZ, UR15 ;  /* 0x0000000fff037e24 */ /* 0x000fe2000f8e00ff */
[----:B--2---:R-:W-:-:S04]  /*19b60*/  @!P0 MOV R2, 0x4000 ;  /* 0x0000400000028802 */ /* 0x004fc80000000f00 */
[----:B------:R-:W-:-:S04]  /*19b70*/  SHF.L.U32 R3, R3, 0x1f, RZ ;  /* 0x0000001f03037819 */ /* 0x000fc800000006ff */
[----:B------:R-:W1:Y:S02]  /*19b80*/  SYNCS.PHASECHK.TRANS64.TRYWAIT P1, [UR17+0x1c038], R3 ;  /* 0x01c03803ff0075a7 */ /* 0x000e640008021111 */
[----:B-1----:R-:W-:Y:S05]  /*19b90*/  @!P1 BRA `(.L_x_319) ;  /* 0x00000034001c9947 */ /* 0x002fea0003800000 */
.L_x_471:
[----:B------:R2:W-:Y:S01]  /*19ba0*/  @!P0 SYNCS.ARRIVE.TRANS64 RZ, [UR17+0x1c020], R2 ;  /* 0x01c02002ffff89a7 */ /* 0x0005e20008000011 */
[----:B------:R-:W-:Y:S05]  /*19bb0*/  BRA.U !UP1, `(.L_x_320) ;  /* 0x0000000109047547 */ /* 0x000fea000b800000 */
[----:B------:R-:W-:Y:S05]  /*19bc0*/  BPT.TRAP 0x1 ;  /* 0x000000040000795c */ /* 0x000fea0000300000 */
.L_x_320:
[----:B------:R-:W-:Y:S04]  /*19bd0*/  BSSY.RECONVERGENT B0, `(.L_x_321) ;  /* 0x0000003000007945 */ /* 0x000fe80003800200 */
[----:B------:R-:W-:Y:S05]  /*19be0*/  @P2 BRA `(.L_x_322) ;  /* 0x0000000000042947 */ /* 0x000fea0003800000 */
[----:B------:R-:W-:Y:S05]  /*19bf0*/  BPT.TRAP 0x1 ;  /* 0x000000040000795c */ /* 0x000fea0000300000 */
.L_x_322:
[----:B------:R-:W-:Y:S05]  /*19c00*/  BSYNC.RECONVERGENT B0 ;  /* 0x0000000000007941 */ /* 0x000fea0003800200 */
.L_x_321:
        /* <DEDUP_REMOVED lines=17> */
[----:B---3--:R-:W-:Y:S11]  /*19d20*/  BRA.U !UP0, `(.L_x_323) ;  /* 0x0000000108047547 */ /* 0x008ff6000b800000 */
[----:B------:R-:W-:Y:S05]  /*19d30*/  BPT.TRAP 0x1 ;  /* 0x000000040000795c */ /* 0x000fea0000300000 */
.L_x_323:
[----:B------:R-:W-:Y:S01]  /*19d40*/  ULEA UR17, UR22, UR8, 0x3 ;  /* 0x0000000816117291 */ /* 0x000fe2000f8e18ff */
[----:B-1----:R-:W-:Y:S01]  /*19d50*/  IMAD.U32 R3, RZ, RZ, UR15 ;  /* 0x0000000fff037e24 */ /* 0x002fe2000f8e00ff */
[----:B--2---:R-:W-:-:S04]  /*19d60*/  @!P0 MOV R2, 0x4000 ;  /* 0x0000400000028802 */ /* 0x004fc80000000f00 */
[----:B------:R-:W-:-:S04]  /*19d70*/  SHF.L.U32 R3, R3, 0x1f, RZ ;  /* 0x0000001f03037819 */ /* 0x000fc800000006ff */
[----:B------:R-:W1:Y:S02]  /*19d80*/  SYNCS.PHASECHK.TRANS64.TRYWAIT P1, [UR17+0x1c038], R3 ;  /* 0x01c03803ff0075a7 */ /* 0x000e640008021111 */
[----:B-1----:R-:W-:Y:S05]  /*19d90*/  @!P1 BRA `(.L_x_324) ;  /* 0x0000003000b49947 */ /* 0x002fea0003800000 */
.L_x_473:
[----:B------:R2:W-:Y:S01]  /*19da0*/  @!P0 SYNCS.ARRIVE.TRANS64 RZ, [UR17+0x1c020], R2 ;  /* 0x01c02002ffff89a7 */ /* 0x0005e20008000011 */
[----:B------:R-:W-:Y:S05]  /*19db0*/  BRA.U !UP1, `(.L_x_325) ;  /* 0x0000000109047547 */ /* 0x000fea000b800000 */
[----:B------:R-:W-:Y:S05]  /*19dc0*/  BPT.TRAP 0x1 ;  /* 0x000000040000795c */ /* 0x000fea0000300000 */
.L_x_325:
[----:B------:R-:W-:Y:S04]  /*19dd0*/  BSSY.RECONVERGENT B0, `(.L_x_326) ;  /* 0x0000003000007945 */ /* 0x000fe80003800200 */
[----:B------:R-:W-:Y:S05]  /*19de0*/  @P2 BRA `(.L_x_327) ;  /* 0x0000000000042947 */ /* 0x000fea0003800000 */
[----:B------:R-:W-:Y:S05]  /*19df0*/  BPT.TRAP 0x1 ;  /* 0x000000040000795c */ /* 0x000fea0000300000 */
.L_x_327:
[----:B------:R-:W-:Y:S05]  /*19e00*/  BSYNC.RECONVERGENT B0 ;  /* 0x0000000000007941 */ /* 0x000fea0003800200 */
.L_x_326:
[----:B------:R-:W-:Y:S02]  /*19e10*/  ULEA UR16, UR22, UR8, 0xe ;  /* 0x0000000816107291 */ /* 0x000fe4000f8e70ff */
[----:B------:R-:W-:Y:S02]  /*19e20*/  UIADD3 UR24, UP2, UPT, UR4, 0x180, URZ ;  /* 0x0000018004187890 */ /* 0x000fe4000ff5e0ff */
[----:B------:R-:W-:Y:S02]  /*19e30*/  ULEA UR19, UR7, 0x80, 0x7 ;  /* 0x0000008007137891 */ /* 0x000fe4000f8e38ff */
        /* <DEDUP_REMOVED lines=16> */
.L_x_328:
[----:B------:R-:W-:Y:S01]  /*19f40*/  ULEA UR17, UR22, UR8, 0x3 ;  /* 0x0000000816117291 */ /* 0x000fe2000f8e18ff */
[----:B-1----:R-:W-:Y:S01]  /*19f50*/  IMAD.U32 R3, RZ, RZ, UR15 ;  /* 0x0000000fff037e24 */ /* 0x002fe2000f8e00ff */
[----:B--2---:R-:W-:-:S04]  /*19f60*/  @!P0 MOV R2, 0x4000 ;  /* 0x0000400000028802 */ /* 0x004fc80000000f00 */
[----:B------:R-:W-:-:S04]  /*19f70*/  SHF.L.U32 R3, R3, 0x1f, RZ ;  /* 0x0000001f03037819 */ /* 0x000fc800000006ff */
[----:B------:R-:W1:Y:S02]  /*19f80*/  SYNCS.PHASECHK.TRANS64.TRYWAIT P1, [UR17+0x1c038], R3 ;  /* 0x01c03803ff0075a7 */ /* 0x000e640008021111 */
[----:B-1----:R-:W-:Y:S05]  /*19f90*/  @!P1 BRA `(.L_x_329) ;  /* 0x00000030004c9947 */ /* 0x002fea0003800000 */
.L_x_475:
[----:B------:R2:W-:Y:S01]  /*19fa0*/  @!P0 SYNCS.ARRIVE.TRANS64 RZ, [UR17+0x1c020], R2 ;  /* 0x01c02002ffff89a7 */ /* 0x0005e20008000011 */
[----:B------:R-:W-:Y:S05]  /*19fb0*/  BRA.U !UP1, `(.L_x_330) ;  /* 0x0000000109047547 */ /* 0x000fea000b800000 */
[----:B------:R-:W-:Y:S05]  /*19fc0*/  BPT.TRAP 0x1 ;  /* 0x000000040000795c */ /* 0x000fea0000300000 */
.L_x_330:
[----:B------:R-:W-:Y:S04]  /*19fd0*/  BSSY.RECONVERGENT B0, `(.L_x_331) ;  /* 0x0000003000007945 */ /* 0x000fe80003800200 */
[----:B------:R-:W-:Y:S05]  /*19fe0*/  @P2 BRA `(.L_x_332) ;  /* 0x0000000000042947 */ /* 0x000fea0003800000 */
[----:B------:R-:W-:Y:S05]  /*19ff0*/  BPT.TRAP 0x1 ;  /* 0x000000040000795c */ /* 0x000fea0000300000 */
.L_x_332:
[----:B------:R-:W-:Y:S05]  /*1a000*/  BSYNC.RECONVERGENT B0 ;  /* 0x0000000000007941 */ /* 0x000fea0003800200 */
.L_x_331:
        /* <DEDUP_REMOVED lines=19> */
.L_x_333:
[----:B------:R-:W-:Y:S01]  /*1a140*/  ULEA UR17, UR22, UR8, 0x3 ;  /* 0x0000000816117291 */ /* 0x000fe2000f8e18ff */
[----:B-1----:R-:W-:Y:S01]  /*1a150*/  IMAD.U32 R3, RZ, RZ, UR15 ;  /* 0x0000000fff037e24 */ /* 0x002fe2000f8e00ff */
[----:B--2---:R-:W-:-:S04]  /*1a160*/  @!P0 MOV R2, 0x4000 ;  /* 0x0000400000028802 */ /* 0x004fc80000000f00 */
[----:B------:R-:W-:-:S04]  /*1a170*/  SHF.L.U32 R3, R3, 0x1f, RZ ;  /* 0x0000001f03037819 */ /* 0x000fc800000006ff */
[----:B------:R-:W1:Y:S02]  /*1a180*/  SYNCS.PHASECHK.TRANS64.TRYWAIT P1, [UR17+0x1c038], R3 ;  /* 0x01c03803ff0075a7 */ /* 0x000e640008021111 */
[----:B-1----:R-:W-:Y:S05]  /*1a190*/  @!P1 BRA `(.L_x_334) ;  /* 0x0000002c00e49947 */ /* 0x002fea0003800000 */
.L_x_477:
[----:B------:R2:W-:Y:S01]  /*1a1a0*/  @!P0 SYNCS.ARRIVE.TRANS64 RZ, [UR17+0x1c020], R2 ;  /* 0x01c02002ffff89a7 */ /* 0x0005e20008000011 */
[----:B------:R-:W-:Y:S05]  /*1a1b0*/  BRA.U !UP1, `(.L_x_335) ;  /* 0x0000000109047547 */ /* 0x000fea000b800000 */
[----:B------:R-:W-:Y:S05]  /*1a1c0*/  BPT.TRAP 0x1 ;  /* 0x000000040000795c */ /* 0x000fea0000300000 */
.L_x_335:
[----:B------:R-:W-:Y:S04]  /*1a1d0*/  BSSY.RECONVERGENT B0, `(.L_x_336) ;  /* 0x0000003000007945 */ /* 0x000fe80003800200 */
[----:B------:R-:W-:Y:S05]  /*1a1e0*/  @P2 BRA `(.L_x_337) ;  /* 0x0000000000042947 */ /* 0x000fea0003800000 */
[----:B------:R-:W-:Y:S05]  /*1a1f0*/  BPT.TRAP 0x1 ;  /* 0x000000040000795c */ /* 0x000fea0000300000 */
.L_x_337:
[----:B------:R-:W-:Y:S05]  /*1a200*/  BSYNC.RECONVERGENT B0 ;  /* 0x0000000000007941 */ /* 0x000fea0003800200 */
.L_x_336:
        /* <DEDUP_REMOVED lines=19> */
.L_x_338:
[----:B------:R-:W-:Y:S01]  /*1a340*/  ULEA UR17, UR22, UR8, 0x3 ;  /* 0x0000000816117291 */ /* 0x000fe2000f8e18ff */
[----:B-1----:R-:W-:Y:S01]  /*1a350*/  IMAD.U32 R3, RZ, RZ, UR15 ;  /* 0x0000000fff037e24 */ /* 0x002fe2000f8e00ff */
[----:B--2---:R-:W-:-:S04]  /*1a360*/  @!P0 MOV R2, 0x4000 ;  /* 0x0000400000028802 */ /* 0x004fc80000000f00 */
[----:B------:R-:W-:-:S04]  /*1a370*/  SHF.L.U32 R3, R3, 0x1f, RZ ;  /* 0x0000001f03037819 */ /* 0x000fc800000006ff */
[----:B------:R-:W1:Y:S02]  /*1a380*/  SYNCS.PHASECHK.TRANS64.TRYWAIT P1, [UR17+0x1c038], R3 ;  /* 0x01c03803ff0075a7 */ /* 0x000e640008021111 */
[----:B-1----:R-:W-:Y:S05]  /*1a390*/  @!P1 BRA `(.L_x_339) ;  /* 0x0000002c007c9947 */ /* 0x002fea0003800000 */
.L_x_479:
[----:B------:R2:W-:Y:S01]  /*1a3a0*/  @!P0 SYNCS.ARRIVE.TRANS64 RZ, [UR17+0x1c020], R2 ;  /* 0x01c02002ffff89a7 */ /* 0x0005e20008000011 */
[----:B------:R-:W-:Y:S05]  /*1a3b0*/  BRA.U !UP1, `(.L_x_340) ;  /* 0x0000000109047547 */ /* 0x000fea000b800000 */
[----:B------:R-:W-:Y:S05]  /*1a3c0*/  BPT.TRAP 0x1 ;  /* 0x000000040000795c */ /* 0x000fea0000300000 */
.L_x_340:
[----:B------:R-:W-:Y:S04]  /*1a3d0*/  BSSY.RECONVERGENT B0, `(.L_x_341) ;  /* 0x0000003000007945 */ /* 0x000fe80003800200 */
[----:B------:R-:W-:Y:S05]  /*1a3e0*/  @P2 BRA `(.L_x_342) ;  /* 0x0000000000042947 */ /* 0x000fea0003800000 */
[----:B------:R-:W-:Y:S05]  /*1a3f0*/  BPT.TRAP 0x1 ;  /* 0x000000040000795c */ /* 0x000fea0000300000 */
.L_x_342:
[----:B------:R-:W-:Y:S05]  /*1a400*/  BSYNC.RECONVERGENT B0 ;  /* 0x0000000000007941 */ /* 0x000fea0003800200 */
.L_x_341:
        /* <DEDUP_REMOVED lines=13> */
[----:B------:R-:W-:Y:S02]  /*1a4e0*/  UIADD3 UR10, UPT, UPT, UR7, 0x3, URZ ;  /* 0x00000003070a7890 */ /* 0x000fe4000fffe0ff */
[----:B------:R-:W-:-:S04]  /*1a4f0*/  UISETP.NE.AND UP2, UPT, UR22, 0x3, UPT ;  /* 0x000000031600788c */ /* 0x000fc8000bf45270 */
[----:B------:R-:W-:Y:S02]  /*1a500*/  USEL UR11, URZ, 0x1, UP2 ;  /* 0x00000001ff0b7887 */ /* 0x000fe40009000000 */
[----:B------:R-:W-:Y:S02]  /*1a510*/  USEL UR22, UR22, URZ, UP2 ;  /* 0x000000ff16167287 */ /* 0x000fe40009000000 */
[----:B------:R-:W-:Y:S01]  /*1a520*/  ULOP3.LUT UR15, UR15, UR11, URZ, 0x3c, !UPT ;  /* 0x0000000b0f0f7292 */ /* 0x000fe2000f8e3cff */
[----:B---3--:R-:W-:Y:S11]  /*1a530*/  BRA.U !UP0, `(.L_x_343) ;  /* 0x0000000108047547 */ /* 0x008ff6000b800000 */
[----:B------:R-:W-:Y:S05]  /*1a540*/  BPT.TRAP 0x1 ;  /* 0x000000040000795c */ /* 0x000fea0000300000 */
.L_x_343:
[----:B------:R-:W-:Y:S01]  /*1a550*/  ULEA UR17, UR22, UR8, 0x3 ;  /* 0x0000000816117291 */ /* 0x000fe2000f8e18ff */
[----:B-1----:R-:W-:Y:S01]  /*1a560*/  IMAD.U32 R3, RZ, RZ, UR15 ;  /* 0x0000000fff037e24 */ /* 0x002fe2000f8e00ff */
[----:B--2---:R-:W-:-:S04]  /*1a570*/  @!P0 MOV R2, 0x4000 ;  /* 0x0000400000028802 */ /* 0x004fc80000000f00 */
[----:B------:R-:W-:-:S04]  /*1a580*/  SHF.L.U32 R3, R3, 0x1f, RZ ;  /* 0x0000001f03037819 */ /* 0x000fc800000006ff */
[----:B------:R-:W1:Y:S02]  /*1a590*/  SYNCS.PHASECHK.TRANS64.TRYWAIT P1, [UR17+0x1c038], R3 ;  /* 0x01c03803ff0075a7 */ /* 0x000e640008021111 */
[----:B-1----:R-:W-:Y:S05]  /*1a5a0*/  @!P1 BRA `(.L_x_344) ;  /* 0x0000002c00109947 */ /* 0x002fea0003800000 */
.L_x_481:
[----:B------:R2:W-:Y:S01]  /*1a5b0*/  @!P0 SYNCS.ARRIVE.TRANS64 RZ, [UR17+0x1c020], R2 ;  /* 0x01c02002ffff89a7 */ /* 0x0005e20008000011 */
[----:B------:R-:W-:Y:S05]  /*1a5c0*/  BRA.U !UP1, `(.L_x_345) ;  /* 0x0000000109047547 */ /* 0x000fea000b800000 */
[----:B------:R-:W-:Y:S05]  /*1a5d0*/  BPT.TRAP 0x1 ;  /* 0x000000040000795c */ /* 0x000fea0000300000 */
.L_x_345:
[----:B------:R-:W-:Y:S04]  /*1a5e0*/  BSSY.RECONVERGENT B0, `(.L_x_346) ;  /* 0x0000003000007945 */ /* 0x000fe80003800200 */
[----:B------:R-:W-:Y:S05]  /*1a5f0*/  @P2 BRA `(.L_x_347) ;  /* 0x0000000000042947 */ /* 0x000fea0003800000 */
[----:B------:R-:W-:Y:S05]  /*1a600*/  BPT.TRAP 0x1 ;  /* 0x000000040000795c */ /* 0x000fea0000300000 */
.L_x_347:
[----:B------:R-:W-:Y:S05]  /*1a610*/  BSYNC.RECONVERGENT B0 ;  /* 0x0000000000007941 */ /* 0x000fea0003800200 */
.L_x_346:
        /* <DEDUP_REMOVED lines=19> */
.L_x_348:
[----:B------:R-:W-:Y:S01]  /*1a750*/  ULEA UR17, UR22, UR8, 0x3 ;  /* 0x0000000816117291 */ /* 0x000fe2000f8e18ff */
[----:B-1----:R-:W-:Y:S01]  /*1a760*/  IMAD.U32 R3, RZ, RZ, UR15 ;  /* 0x0000000fff037e24 */ /* 0x002fe2000f8e00ff */
[----:B--2---:R-:W-:-:S04]  /*1a770*/  @!P0 MOV R2, 0x4000 ;  /* 0x0000400000028802 */ /* 0x004fc80000000f00 */
[----:B------:R-:W-:-:S04]  /*1a780*/  SHF.L.U32 R3, R3, 0x1f, RZ ;  /* 0x0000001f03037819 */ /* 0x000fc800000006ff */
[----:B------:R-:W1:Y:S02]  /*1a790*/  SYNCS.PHASECHK.TRANS64.TRYWAIT P1, [UR17+0x1c038], R3 ;  /* 0x01c03803ff0075a7 */ /* 0x000e640008021111 */
[----:B-1----:R-:W-:Y:S05]  /*1a7a0*/  @!P1 BRA `(.L_x_349) ;  /* 0x0000002800a89947 */ /* 0x002fea0003800000 */
.L_x_483:
[----:B------:R2:W-:Y:S01]  /*1a7b0*/  @!P0 SYNCS.ARRIVE.TRANS64 RZ, [UR17+0x1c020], R2 ;  /* 0x01c02002ffff89a7 */ /* 0x0005e20008000011 */
[----:B------:R-:W-:Y:S05]  /*1a7c0*/  BRA.U !UP1, `(.L_x_350) ;  /* 0x0000000109047547 */ /* 0x000fea000b800000 */
[----:B------:R-:W-:Y:S05]  /*1a7d0*/  BPT.TRAP 0x1 ;  /* 0x000000040000795c */ /* 0x000fea0000300000 */
.L_x_350:
[----:B------:R-:W-:Y:S04]  /*1a7e0*/  BSSY.RECONVERGENT B0, `(.L_x_351) ;  /* 0x0000003000007945 */ /* 0x000fe80003800200 */
[----:B------:R-:W-:Y:S05]  /*1a7f0*/  @P2 BRA `(.L_x_352) ;  /* 0x0000000000042947 */ /* 0x000fea0003800000 */
[----:B------:R-:W-:Y:S05]  /*1a800*/  BPT.TRAP 0x1 ;  /* 0x000000040000795c */ /* 0x000fea0000300000 */
.L_x_352:
[----:B------:R-:W-:Y:S05]  /*1a810*/  BSYNC.RECONVERGENT B0 ;  /* 0x0000000000007941 */ /* 0x000fea0003800200 */
.L_x_351:
        /* <DEDUP_REMOVED lines=17> */
[----:B------:R-:W-:Y:S02]  /*1a930*/  UISETP.NE.AND UP2, UPT, UR10, UR9, UPT ;  /* 0x000000090a00728c */ /* 0x000fe4000bf45270 */
[----:B------:R-:W-:-:S07]  /*1a940*/  ULOP3.LUT UR15, UR15, UR11, URZ, 0x3c, !UPT ;  /* 0x0000000b0f0f7292 */ /* 0x000fce000f8e3cff */
[----:B---3--:R-:W-:Y:S05]  /*1a950*/  BRA.U UP2, `(.L_x_353) ;  /* 0xffffffed02d87547 */ /* 0x008fea000b83ffff */
.L_x_312:
[----:B------:R-:W-:-:S09]  /*1a960*/  UISETP.NE.AND UP2, UPT, UR6, URZ, UPT ;  /* 0x000000ff0600728c */ /* 0x000fd2000bf45270 */
[----:B------:R-:W-:Y:S05]  /*1a970*/  BRA.U !UP2, `(.L_x_287) ;  /* 0x0000000d0a147547 */ /* 0x000fea000b800000 */
[----:B------:R-:W-:Y:S05]  /*1a980*/  BRA.U !UP0, `(.L_x_354) ;  /* 0x0000000108047547 */ /* 0x000fea000b800000 */
[----:B------:R-:W-:Y:S05]  /*1a990*/  BPT.TRAP 0x1 ;  /* 0x000000040000795c */ /* 0x000fea0000300000 */
.L_x_354:
[----:B------:R-:W-:Y:S01]  /*1a9a0*/  ULEA UR17, UR22, UR8, 0x3 ;  /* 0x0000000816117291 */ /* 0x000fe2000f8e18ff */
[----:B-1----:R-:W-:Y:S01]  /*1a9b0*/  IMAD.U32 R3, RZ, RZ, UR15 ;  /* 0x0000000fff037e24 */ /* 0x002fe2000f8e00ff */
[----:B--2---:R-:W-:-:S04]  /*1a9c0*/  @!P0 MOV R2, 0x4000 ;  /* 0x0000400000028802 */ /* 0x004fc80000000f00 */
[----:B------:R-:W-:-:S04]  /*1a9d0*/  SHF.L.U32 R3, R3, 0x1f, RZ ;  /* 0x0000001f03037819 */ /* 0x000fc800000006ff */
[----:B------:R-:W1:Y:S02]  /*1a9e0*/  SYNCS.PHASECHK.TRANS64.TRYWAIT P1, [UR17+0x1c038], R3 ;  /* 0x01c03803ff0075a7 */ /* 0x000e640008021111 */
[----:B-1----:R-:W-:Y:S05]  /*1a9f0*/  @!P1 BRA `(.L_x_355) ;  /* 0x00000028002c9947 */ /* 0x002fea0003800000 */
.L_x_485:
[----:B------:R2:W-:Y:S01]  /*1aa00*/  @!P0 SYNCS.ARRIVE.TRANS64 RZ, [UR17+0x1c020], R2 ;  /* 0x01c02002ffff89a7 */ /* 0x0005e20008000011 */
[----:B------:R-:W-:Y:S05]  /*1aa10*/  BRA.U !UP1, `(.L_x_356) ;  /* 0x0000000109047547 */ /* 0x000fea000b800000 */
[----:B------:R-:W-:Y:S05]  /*1aa20*/  BPT.TRAP 0x1 ;  /* 0x000000040000795c */ /* 0x000fea0000300000 */
.L_x_356:
[----:B------:R-:W-:Y:S04]  /*1aa30*/  BSSY.RECONVERGENT B0, `(.L_x_357) ;  /* 0x0000003000007945 */ /* 0x000fe80003800200 */
[----:B------:R-:W-:Y:S05]  /*1aa40*/  @P2 BRA `(.L_x_358) ;  /* 0x0000000000042947 */ /* 0x000fea0003800000 */
[----:B------:R-:W-:Y:S05]  /*1aa50*/  BPT.TRAP 0x1 ;  /* 0x000000040000795c */ /* 0x000fea0000300000 */
.L_x_358:
[----:B------:R-:W-:Y:S05]  /*1aa60*/  BSYNC.RECONVERGENT B0 ;  /* 0x0000000000007941 */ /* 0x000fea0003800200 */
.L_x_357:
        /* <DEDUP_REMOVED lines=19> */
.L_x_359:
[----:B------:R-:W-:Y:S01]  /*1aba0*/  ULEA UR17, UR22, UR8, 0x3 ;  /* 0x0000000816117291 */ /* 0x000fe2000f8e18ff */
[----:B-1----:R-:W-:Y:S01]  /*1abb0*/  IMAD.U32 R3, RZ, RZ, UR15 ;  /* 0x0000000fff037e24 */ /* 0x002fe2000f8e00ff */
[----:B--2---:R-:W-:-:S04]  /*1abc0*/  @!P0 MOV R2, 0x4000 ;  /* 0x0000400000028802 */ /* 0x004fc80000000f00 */
[----:B------:R-:W-:-:S04]  /*1abd0*/  SHF.L.U32 R3, R3, 0x1f, RZ ;  /* 0x0000001f03037819 */ /* 0x000fc800000006ff */
[----:B------:R-:W1:Y:S02]  /*1abe0*/  SYNCS.PHASECHK.TRANS64.TRYWAIT P1, [UR17+0x1c038], R3 ;  /* 0x01c03803ff0075a7 */ /* 0x000e640008021111 */
[----:B-1----:R-:W-:Y:S05]  /*1abf0*/  @!P1 BRA `(.L_x_360) ;  /* 0x0000002400c49947 */ /* 0x002fea0003800000 */
.L_x_487:
[----:B------:R2:W-:Y:S01]  /*1ac00*/  @!P0 SYNCS.ARRIVE.TRANS64 RZ, [UR17+0x1c020], R2 ;  /* 0x01c02002ffff89a7 */ /* 0x0005e20008000011 */
[----:B------:R-:W-:Y:S05]  /*1ac10*/  BRA.U !UP1, `(.L_x_361) ;  /* 0x0000000109047547 */ /* 0x000fea000b800000 */
[----:B------:R-:W-:Y:S05]  /*1ac20*/  BPT.TRAP 0x1 ;  /* 0x000000040000795c */ /* 0x000fea0000300000 */
.L_x_361:
[----:B------:R-:W-:Y:S04]  /*1ac30*/  BSSY.RECONVERGENT B0, `(.L_x_362) ;  /* 0x0000003000007945 */ /* 0x000fe80003800200 */
[----:B------:R-:W-:Y:S05]  /*1ac40*/  @P2 BRA `(.L_x_363) ;  /* 0x0000000000042947 */ /* 0x000fea0003800000 */
[----:B------:R-:W-:Y:S05]  /*1ac50*/  BPT.TRAP 0x1 ;  /* 0x000000040000795c */ /* 0x000fea0000300000 */
.L_x_363:
[----:B------:R-:W-:Y:S05]  /*1ac60*/  BSYNC.RECONVERGENT B0 ;  /* 0x0000000000007941 */ /* 0x000fea0003800200 */
.L_x_362:
        /* <DEDUP_REMOVED lines=16> */
[----:B------:R-:W-:Y:S02]  /*1ad70*/  UISETP.NE.AND UP2, UPT, UR6, 0x1, UPT ;  /* 0x000000010600788c */ /* 0x000fe4000bf45270 */
[----:B------:R-:W-:-:S07]  /*1ad80*/  ULOP3.LUT UR15, UR15, UR9, URZ, 0x3c, !UPT ;  /* 0x000000090f0f7292 */ /* 0x000fce000f8e3cff */
[----:B---3--:R-:W-:Y:S05]  /*1ad90*/  BRA.U !UP2, `(.L_x_287) ;  /* 0x000000090a0c7547 */ /* 0x008fea000b800000 */
[----:B------:R-:W-:Y:S05]  /*1ada0*/  BRA.U !UP0, `(.L_x_364) ;  /* 0x0000000108047547 */ /* 0x000fea000b800000 */
[----:B------:R-:W-:Y:S05]  /*1adb0*/  BPT.TRAP 0x1 ;  /* 0x000000040000795c */ /* 0x000fea0000300000 */
.L_x_364:
[----:B------:R-:W-:Y:S01]  /*1adc0*/  ULEA UR17, UR22, UR8, 0x3 ;  /* 0x0000000816117291 */ /* 0x000fe2000f8e18ff */
[----:B-1----:R-:W-:Y:S01]  /*1add0*/  IMAD.U32 R3, RZ, RZ, UR15 ;  /* 0x0000000fff037e24 */ /* 0x002fe2000f8e00ff */
[----:B--2---:R-:W-:-:S04]  /*1ade0*/  @!P0 MOV R2, 0x4000 ;  /* 0x0000400000028802 */ /* 0x004fc80000000f00 */
[----:B------:R-:W-:-:S04]  /*1adf0*/  SHF.L.U32 R3, R3, 0x1f, RZ ;  /* 0x0000001f03037819 */ /* 0x000fc800000006ff */
[----:B------:R-:W1:Y:S02]  /*1ae00*/  SYNCS.PHASECHK.TRANS64.TRYWAIT P1, [UR17+0x1c038], R3 ;  /* 0x01c03803ff0075a7 */ /* 0x000e640008021111 */
[----:B-1----:R-:W-:Y:S05]  /*1ae10*/  @!P1 BRA `(.L_x_365) ;  /* 0x0000002400549947 */ /* 0x002fea0003800000 */
.L_x_489:
[----:B------:R2:W-:Y:S01]  /*1ae20*/  @!P0 SYNCS.ARRIVE.TRANS64 RZ, [UR17+0x1c020], R2 ;  /* 0x01c02002ffff89a7 */ /* 0x0005e20008000011 */
[----:B------:R-:W-:Y:S05]  /*1ae30*/  BRA.U !UP1, `(.L_x_366) ;  /* 0x0000000109047547 */ /* 0x000fea000b800000 */
[----:B------:R-:W-:Y:S05]  /*1ae40*/  BPT.TRAP 0x1 ;  /* 0x000000040000795c */ /* 0x000fea0000300000 */
.L_x_366:
[----:B------:R-:W-:Y:S04]  /*1ae50*/  BSSY.RECONVERGENT B0, `(.L_x_367) ;  /* 0x0000003000007945 */ /* 0x000fe80003800200 */
[----:B------:R-:W-:Y:S05]  /*1ae60*/  @P2 BRA `(.L_x_368) ;  /* 0x0000000000042947 */ /* 0x000fea0003800000 */
[----:B------:R-:W-:Y:S05]  /*1ae70*/  BPT.TRAP 0x1 ;  /* 0x000000040000795c */ /* 0x000fea0000300000 */
.L_x_368:
[----:B------:R-:W-:Y:S05]  /*1ae80*/  BSYNC.RECONVERGENT B0 ;  /* 0x0000000000007941 */ /* 0x000fea0003800200 */
.L_x_367:
        /* <DEDUP_REMOVED lines=19> */
.L_x_369:
[----:B------:R-:W-:Y:S01]  /*1afc0*/  ULEA UR17, UR22, UR8, 0x3 ;  /* 0x0000000816117291 */ /* 0x000fe2000f8e18ff */
[----:B-1----:R-:W-:Y:S01]  /*1afd0*/  IMAD.U32 R3, RZ, RZ, UR15 ;  /* 0x0000000fff037e24 */ /* 0x002fe2000f8e00ff */
[----:B--2---:R-:W-:-:S04]  /*1afe0*/  @!P0 MOV R2, 0x4000 ;  /* 0x0000400000028802 */ /* 0x004fc80000000f00 */
[----:B------:R-:W-:-:S04]  /*1aff0*/  SHF.L.U32 R3, R3, 0x1f, RZ ;  /* 0x0000001f03037819 */ /* 0x000fc800000006ff */
[----:B------:R-:W1:Y:S02]  /*1b000*/  SYNCS.PHASECHK.TRANS64.TRYWAIT P1, [UR17+0x1c038], R3 ;  /* 0x01c03803ff0075a7 */ /* 0x000e640008021111 */
[----:B-1----:R-:W-:Y:S05]  /*1b010*/  @!P1 BRA `(.L_x_370) ;  /* 0x0000002000ec9947 */ /* 0x002fea0003800000 */
.L_x_491:
[----:B------:R2:W-:Y:S01]  /*1b020*/  @!P0 SYNCS.ARRIVE.TRANS64 RZ, [UR17+0x1c020], R2 ;  /* 0x01c02002ffff89a7 */ /* 0x0005e20008000011 */
[----:B------:R-:W-:Y:S05]  /*1b030*/  BRA.U !UP1, `(.L_x_371) ;  /* 0x0000000109047547 */ /* 0x000fea000b800000 */
[----:B------:R-:W-:Y:S05]  /*1b040*/  BPT.TRAP 0x1 ;  /* 0x000000040000795c */ /* 0x000fea0000300000 */
.L_x_371:
[----:B------:R-:W-:Y:S04]  /*1b050*/  BSSY.RECONVERGENT B0, `(.L_x_372) ;  /* 0x0000003000007945 */ /* 0x000fe80003800200 */
[----:B------:R-:W-:Y:S05]  /*1b060*/  @P2 BRA `(.L_x_373) ;  /* 0x0000000000042947 */ /* 0x000fea0003800000 */
[----:B------:R-:W-:Y:S05]  /*1b070*/  BPT.TRAP 0x1 ;  /* 0x000000040000795c */ /* 0x000fea0000300000 */
.L_x_373:
[----:B------:R-:W-:Y:S05]  /*1b080*/  BSYNC.RECONVERGENT B0 ;  /* 0x0000000000007941 */ /* 0x000fea0003800200 */
.L_x_372:
        /* <DEDUP_REMOVED lines=19> */
[----:B------:R-:W-:Y:S01]  /*1b1c0*/  UIADD3 UR7, UPT, UPT, UR7, 0x2, URZ ;  /* 0x0000000207077890 */ /* 0x000fe2000fffe0ff */
[----:B------:R-:W-:Y:S11]  /*1b1d0*/  BRA.U !UP0, `(.L_x_374) ;  /* 0x0000000108047547 */ /* 0x000ff6000b800000 */
[----:B------:R-:W-:Y:S05]  /*1b1e0*/  BPT.TRAP 0x1 ;  /* 0x000000040000795c */ /* 0x000fea0000300000 */
.L_x_374:
[----:B------:R-:W-:Y:S01]  /*1b1f0*/  ULEA UR17, UR22, UR8, 0x3 ;  /* 0x0000000816117291 */ /* 0x000fe2000f8e18ff */
[----:B-1----:R-:W-:Y:S01]  /*1b200*/  IMAD.U32 R3, RZ, RZ, UR15 ;  /* 0x0000000fff037e24 */ /* 0x002fe2000f8e00ff */
[----:B--2---:R-:W-:-:S04]  /*1b210*/  @!P0 MOV R2, 0x4000 ;  /* 0x0000400000028802 */ /* 0x004fc80000000f00 */
[----:B------:R-:W-:-:S04]  /*1b220*/  SHF.L.U32 R3, R3, 0x1f, RZ ;  /* 0x0000001f03037819 */ /* 0x000fc800000006ff */
[----:B------:R-:W1:Y:S02]  /*1b230*/  SYNCS.PHASECHK.TRANS64.TRYWAIT P1, [UR17+0x1c038], R3 ;  /* 0x01c03803ff0075a7 */ /* 0x000e640008021111 */
[----:B-1----:R-:W-:Y:S05]  /*1b240*/  @!P1 BRA `(.L_x_375) ;  /* 0x0000002000789947 */ /* 0x002fea0003800000 */
.L_x_493:
[----:B------:R2:W-:Y:S01]  /*1b250*/  @!P0 SYNCS.ARRIVE.TRANS64 RZ, [UR17+0x1c020], R2 ;  /* 0x01c02002ffff89a7 */ /* 0x0005e20008000011 */
[----:B------:R-:W-:Y:S05]  /*1b260*/  BRA.U !UP1, `(.L_x_376) ;  /* 0x0000000109047547 */ /* 0x000fea000b800000 */
[----:B------:R-:W-:Y:S05]  /*1b270*/  BPT.TRAP 0x1 ;  /* 0x000000040000795c */ /* 0x000fea0000300000 */
.L_x_376:
[----:B------:R-:W-:Y:S04]  /*1b280*/  BSSY.RECONVERGENT B0, `(.L_x_377) ;  /* 0x0000003000007945 */ /* 0x000fe80003800200 */
[----:B------:R-:W-:Y:S05]  /*1b290*/  @P2 BRA `(.L_x_378) ;  /* 0x0000000000042947 */ /* 0x000fea0003800000 */
[----:B------:R-:W-:Y:S05]  /*1b2a0*/  BPT.TRAP 0x1 ;  /* 0x000000040000795c */ /* 0x000fea0000300000 */
.L_x_378:
[----:B------:R-:W-:Y:S05]  /*1b2b0*/  BSYNC.RECONVERGENT B0 ;  /* 0x0000000000007941 */ /* 0x000fea0003800200 */
.L_x_377:
        /* <DEDUP_REMOVED lines=19> */
.L_x_379:
[----:B------:R-:W-:Y:S01]  /*1b3f0*/  ULEA UR9, UR22, UR8, 0x3 ;  /* 0x0000000816097291 */ /* 0x000fe2000f8e18ff */
[----:B-1----:R-:W-:Y:S01]  /*1b400*/  IMAD.U32 R3, RZ, RZ, UR15 ;  /* 0x0000000fff037e24 */ /* 0x002fe2000f8e00ff */
[----:B--2---:R-:W-:-:S04]  /*1b410*/  @!P0 MOV R2, 0x4000 ;  /* 0x0000400000028802 */ /* 0x004fc80000000f00 */
[----:B------:R-:W-:-:S04]  /*1b420*/  SHF.L.U32 R3, R3, 0x1f, RZ ;  /* 0x0000001f03037819 */ /* 0x000fc800000006ff */
[----:B------:R-:W1:Y:S02]  /*1b430*/  SYNCS.PHASECHK.TRANS64.TRYWAIT P1, [UR9+0x1c038], R3 ;  /* 0x01c03803ff0075a7 */ /* 0x000e640008021109 */
[----:B-1----:R-:W-:Y:S05]  /*1b440*/  @!P1 BRA `(.L_x_380) ;  /* 0x0000002000109947 */ /* 0x002fea0003800000 */
.L_x_495:
[----:B------:R2:W-:Y:S01]  /*1b450*/  @!P0 SYNCS.ARRIVE.TRANS64 RZ, [UR9+0x1c020], R2 ;  /* 0x01c02002ffff89a7 */ /* 0x0005e20008000009 */
[----:B------:R-:W-:Y:S05]  /*1b460*/  BRA.U !UP1, `(.L_x_381) ;  /* 0x0000000109047547 */ /* 0x000fea000b800000 */
[----:B------:R-:W-:Y:S05]  /*1b470*/  BPT.TRAP 0x1 ;  /* 0x000000040000795c */ /* 0x000fea0000300000 */
.L_x_381:
[----:B------:R-:W-:Y:S04]  /*1b480*/  BSSY.RECONVERGENT B0, `(.L_x_382) ;  /* 0x0000003000007945 */ /* 0x000fe80003800200 */
[----:B------:R-:W-:Y:S05]  /*1b490*/  @P2 BRA `(.L_x_383) ;  /* 0x0000000000042947 */ /* 0x000fea0003800000 */
[----:B------:R-:W-:Y:S05]  /*1b4a0*/  BPT.TRAP 0x1 ;  /* 0x000000040000795c */ /* 0x000fea0000300000 */
.L_x_383:
[----:B------:R-:W-:Y:S05]  /*1b4b0*/  BSYNC.RECONVERGENT B0 ;  /* 0x0000000000007941 */ /* 0x000fea0003800200 */
.L_x_382:
[----:B------:R-:W-:Y:S02]  /*1b4c0*/  ULEA UR8, UR22, UR8, 0xe ;  /* 0x0000000816087291 */ /* 0x000fe4000f8e70ff */
[----:B------:R-:W-:Y:S02]  /*1b4d0*/  UIADD3 UR6, UP2, UPT, UR4, 0x280, URZ ;  /* 0x0000028004067890 */ /* 0x000fe4000ff5e0ff */
[----:B------:R-:W-:Y:S02]  /*1b4e0*/  USHF.L.U32 UR11, UR7, 0x7, URZ ;  /* 0x00000007070b7899 */ /* 0x000fe400080006ff */
[----:B------:R-:W-:Y:S02]  /*1b4f0*/  UIADD3 UR9, UPT, UPT, UR9, 0x1c020, URZ ;  /* 0x0001c02009097890 */ /* 0x000fe4000fffe0ff */
[----:B------:R-:W-:Y:S02]  /*1b500*/  UIADD3 UR8, UPT, UPT, UR8, 0x8000, URZ ;  /* 0x0000800008087890 */ /* 0x000fe4000fffe0ff */
[----:B------:R-:W-:Y:S01]  /*1b510*/  UIADD3.X UR7, UPT, UPT, URZ, UR5, URZ, UP2, !UPT ;  /* 0x00000005ff077290 */ /* 0x000fe200097fe4ff */
[----:B------:R-:W-:Y:S01]  /*1b520*/  UMOV UR12, UR13 ;  /* 0x0000000d000c7c82 */ /* 0x000fe20008000000 */
[----:B------:R-:W-:Y:S01]  /*1b530*/  UMOV UR16, 0x0 ;  /* 0x0000000000107882 */ /* 0x000fe20000000000 */
[----:B------:R-:W-:Y:S01]  /*1b540*/  UMOV UR17, 0x10000000 ;  /* 0x1000000000117882 */ /* 0x000fe20000000000 */
[----:B------:R-:W-:Y:S01]  /*1b550*/  UMOV UR13, UR14 ;  /* 0x0000000e000d7c82 */ /* 0x000fe20008000000 */
[----:B------:R-:W-:Y:S01]  /*1b560*/  UMOV UR10, URZ ;  /* 0x000000ff000a7c82 */ /* 0x000fe20008000000 */
[----:B------:R-:W-:-:S03]  /*1b570*/  UIADD3 UR22, UPT, UPT, UR22, 0x1, URZ ;  /* 0x0000000116167890 */ /* 0x000fc6000fffe0ff */
[----:B------:R3:W-:Y:S01]  /*1b580*/  UTMALDG.4D [UR8], [UR6], desc[UR16] ;  /* 0x00001008060075b4 */ /* 0x0007e20008019000 */
[----:B------:R-:W-:-:S04]  /*1b590*/  UISETP.NE.AND UP2, UPT, UR22, 0x3, UPT ;  /* 0x000000031600788c */ /* 0x000fc8000bf45270 */
[----:B------:R-:W-:Y:S02]  /*1b5a0*/  USEL UR14, URZ, 0x1, UP2 ;  /* 0x00000001ff0e7887 */ /* 0x000fe40009000000 */
[----:B------:R-:W-:Y:S02]  /*1b5b0*/  USEL UR22, UR22, URZ, UP2 ;  /* 0x000000ff16167287 */ /* 0x000fe40009000000 */
[----:B---3--:R-:W-:-:S12]  /*1b5c0*/  ULOP3.LUT UR15, UR15, UR14, URZ, 0x3c, !UPT ;  /* 0x0000000e0f0f7292 */ /* 0x008fd8000f8e3cff */
.L_x_287:
[----:B------:R-:W3:Y:S01]  /*1b5d0*/  LDCU UR7, c[0x0][0x370] ;  /* 0x00006e00ff0777ac */ /* 0x000ee20008000800 */
[----:B------:R-:W4:Y:S01]  /*1b5e0*/  LDCU UR6, c[0x0][0x900] ;  /* 0x00012000ff0677ac */ /* 0x000f220008000800 */
[----:B---3--:R-:W-:-:S04]  /*1b5f0*/  UIADD3 UR36, UPT, UPT, UR7, UR36, URZ ;  /* 0x0000002407247290 */ /* 0x008fc8000fffe0ff */
[----:B----4-:R-:W-:-:S09]  /*1b600*/  UISETP.GE.AND UP2, UPT, UR36, UR6, UPT ;  /* 0x000000062400728c */ /* 0x010fd2000bf46270 */
[----:B------:R-:W-:Y:S05]  /*1b610*/  BRA.U !UP2, `(.L_x_384) ;  /* 0xffffffd50a787547 */ /* 0x000fea000b83ffff */
[----:B-1----:R-:W-:Y:S05]  /*1b620*/  EXIT ;  /* 0x000000000000794d */ /* 0x002fea0003800000 */
.L_x_514:
[----:B------:R-:W-:-:S08]  /*1b630*/  NOP ;  /* 0x0000000000007918 */ /* 0x000fd00000000000 */
[----:B------:R-:W1:-:S00]  /*1b640*/  USETMAXREG.DEALLOC.CTAPOOL 0x20 ;  /* 0x00000020000079c8 */ /* 0x000e4000080e0500 */
[----:B-1----:R-:W1:Y:S02]  /*1b650*/  LDC R0, c[0x0][0x900] ;  /* 0x00024000ff007b82 */ /* 0x002e640000000800 */
[----:B-1----:R-:W-:-:S13]  /*1b660*/  ISETP.LE.AND P0, PT, R0, UR36, PT ;  /* 0x0000002400007c0c */ /* 0x002fda000bf03270 */
[----:B------:R-:W-:Y:S05]  /*1b670*/  @P0 EXIT ;  /* 0x000000000000094d */ /* 0x000fea0003800000 */
[----:B------:R-:W-:Y:S01]  /*1b680*/  HFMA2 R4, -RZ, RZ, 0, 0 ;  /* 0x00000000ff047431 */ /* 0x000fe200000001ff */
[----:B------:R-:W-:Y:S01]  /*1b690*/  PRMT R0, RZ, 0x7610, R0 ;  /* 0x00007610ff007816 */ /* 0x000fe20000000000 */
[----:B------:R-:W1:Y:S01]  /*1b6a0*/  LDCU.64 UR26, c[0x0][0x348] ;  /* 0x00006900ff1a77ac */ /* 0x000e620008000a00 */
[----:B------:R-:W2:Y:S01]  /*1b6b0*/  LDCU UR24, c[0x0][0x370] ;  /* 0x00006e00ff1877ac */ /* 0x000ea20008000800 */
[----:B------:R-:W3:Y:S01]  /*1b6c0*/  LDCU UR22, c[0x0][0x904] ;  /* 0x00012080ff1677ac */ /* 0x000ee20008000800 */
[----:B------:R-:W4:Y:S01]  /*1b6d0*/  LDCU UR16, c[0x0][0x900] ;  /* 0x00012000ff1077ac */ /* 0x000f220008000800 */
[----:B------:R-:W1:Y:S01]  /*1b6e0*/  LDCU UR21, c[0x0][0x380] ;  /* 0x00007000ff1577ac */ /* 0x000e620008000800 */
[----:B------:R-:W1:Y:S01]  /*1b6f0*/  LDCU UR19, c[0x0][0x38c] ;  /* 0x00007180ff1377ac */ /* 0x000e620008000800 */
[----:B------:R-:W1:Y:S01]  /*1b700*/  LDCU UR23, c[0x0][0x91c] ;  /* 0x00012380ff1777ac */ /* 0x000e620008000800 */
[----:B------:R-:W1:Y:S01]  /*1b710*/  LDCU UR20, c[0x0][0x918] ;  /* 0x00012300ff1477ac */ /* 0x000e620008000800 */
[----:B------:R-:W1:Y:S01]  /*1b720*/  LDCU.64 UR14, c[0x0][0x908] ;  /* 0x00012100ff0e77ac */ /* 0x000e620008000a00 */
[----:B------:R-:W1:Y:S01]  /*1b730*/  LDCU.64 UR6, c[0x0][0x920] ;  /* 0x00012400ff0677ac */ /* 0x000e620008000a00 */
[----:B------:R-:W1:Y:S02]  /*1b740*/  LDCU.64 UR4, c[0x0][0x910] ;  /* 0x00012200ff0477ac */ /* 0x000e640008000a00 */
.L_x_392:
[----:B-1----:R-:W-:Y:S02]  /*1b750*/  UIMAD.WIDE.U32 UR8, UR36, UR14, URZ ;  /* 0x0000000e240872a5 */ /* 0x002fe4000f8e00ff */
[----:B---3--:R-:W-:Y:S02]  /*1b760*/  UISETP.NE.AND UP0, UPT, UR22, 0x1, UPT ;  /* 0x000000011600788c */ /* 0x008fe4000bf05270 */
[----:B------:R-:W-:-:S04]  /*1b770*/  USHF.R.U32.HI UR8, URZ, UR15, UR9 ;  /* 0x0000000fff087299 */ /* 0x000fc80008011609 */
[----:B------:R-:W-:Y:S02]  /*1b780*/  USEL UR8, UR36, UR8, !UP0 ;  /* 0x0000000824087287 */ /* 0x000fe4000c000000 */
[----:B------:R-:W-:Y:S02]  /*1b790*/  UISETP.NE.AND UP0, UPT, UR23, 0x1, UPT ;  /* 0x000000011700788c */ /* 0x000fe4000bf05270 */
[----:B------:R-:W-:Y:S02]  /*1b7a0*/  UIMAD.WIDE.U32 UR10, UR8, UR6, URZ ;  /* 0x00000006080a72a5 */ /* 0x000fe4000f8e00ff */
[----:B------:R-:W-:Y:S02]  /*1b7b0*/  UIADD3 UR10, UPT, UPT, -UR8, URZ, URZ ;  /* 0x000000ff080a7290 */ /* 0x000fe4000fffe1ff */
[----:B------:R-:W-:Y:S02]  /*1b7c0*/  USHF.R.U32.HI UR11, URZ, UR7, UR11 ;  /* 0x00000007ff0b7299 */ /* 0x000fe4000801160b */
[----:B------:R-:W-:-:S02]  /*1b7d0*/  UIMAD UR10, UR22, UR10, UR36 ;  /* 0x0000000a160a72a4 */ /* 0x000fc4000f8e0224 */
[----:B------:R-:W-:Y:S02]  /*1b7e0*/  USEL UR11, UR8, UR11, !UP0 ;  /* 0x0000000b080b7287 */ /* 0x000fe4000c000000 */
[----:B------:R-:W-:Y:S02]  /*1b7f0*/  USHF.L.U32 UR10, UR10, 0x8, URZ ;  /* 0x000000080a0a7899 */ /* 0x000fe400080006ff */
[----:B------:R-:W-:Y:S02]  /*1b800*/  UIADD3 UR13, UPT, UPT, -UR11, URZ, URZ ;  /* 0x000000ff0b0d7290 */ /* 0x000fe4000fffe1ff */
[----:B------:R-:W-:Y:S02]  /*1b810*/  UISETP.GE.AND UP0, UPT, UR10, UR21, UPT ;  /* 0x000000150a00728c */ /* 0x000fe4000bf06270 */
[----:B------:R-:W-:-:S07]  /*1b820*/  UIMAD UR13, UR23, UR13, UR8 ;  /* 0x0000000d170d72a4 */ /* 0x000fce000f8e0208 */
[----:B------:R-:W-:Y:S05]  /*1b830*/  BRA.U UP0, `(.L_x_385) ;  /* 0x0000000500287547 */ /* 0x000fea000b800000 */
[----:B------:R-:W-:Y:S01]  /*1b840*/  IMAD.U32 R3, RZ, RZ, UR19 ;  /* 0x00000013ff037e24 */ /* 0x000fe2000f8e00ff */
[----:B------:R-:W-:Y:S02]  /*1b850*/  UIMAD.WIDE.U32 UR8, UR11, UR5, URZ ;  /* 0x000000050b0872a5 */ /* 0x000fe4000f8e00ff */
[----:B------:R-:W-:Y:S02]  /*1b860*/  UISETP.NE.AND UP0, UPT, UR4, 0x1, UPT ;  /* 0x000000010400788c */ /* 0x000fe4000bf05270 */
[----:B------:R-:W-:Y:S01]  /*1b870*/  IABS R3, R3 ;  /* 0x0000000300037213 */ /* 0x000fe20000000000 */
[----:B------:R-:W-:-:S03]  /*1b880*/  USHF.R.U32.HI UR8, URZ, UR20, UR9 ;  /* 0x00000014ff087299 */ /* 0x000fc60008011609 */
[----:B------:R-:W1:Y:S01]  /*1b890*/  I2F.RP R0, R3 ;  /* 0x0000000300007306 */ /* 0x000e620000209400 */
[----:B------:R-:W-:Y:S02]  /*1b8a0*/  USEL UR8, UR11, UR8, !UP0 ;  /* 0x000000080b087287 */ /* 0x000fe4000c000000 */
[----:B------:R-:W-:Y:S02]  /*1b8b0*/  UISETP.NE.AND UP0, UPT, UR19, URZ, UPT ;  /* 0x000000ff1300728c */ /* 0x000fe4000bf05270 */
[----:B------:R-:W-:-:S04]  /*1b8c0*/  UIADD3 UR8, UPT, UPT, -UR8, URZ, URZ ;  /* 0x000000ff08087290 */ /* 0x000fc8000fffe1ff */
[----:B------:R-:W-:-:S04]  /*1b8d0*/  UIMAD UR11, UR4, UR8, UR11 ;  /* 0x00000008040b72a4 */ /* 0x000fc8000f8e020b */
[----:B------:R-:W-:Y:S01]  /*1b8e0*/  ULOP3.LUT UR8, UR11, UR19, URZ, 0x3c, !UPT ;  /* 0x000000130b087292 */ /* 0x000fe2000f8e3cff */
[----:B-1----:R-:W1:Y:S03]  /*1b8f0*/  MUFU.RCP R6, R0 ;  /* 0x0000000000067308 */ /* 0x002e660000001000 */
[----:B------:R-:W-:Y:S01]  /*1b900*/  UISETP.GE.AND UP1, UPT, UR8, URZ, UPT ;  /* 0x000000ff0800728c */ /* 0x000fe2000bf26270 */
[----:B-1----:R-:W-:Y:S02]  /*1b910*/  IADD3 R6, PT, PT, R6, 0xffffffe, RZ ;  /* 0x0ffffffe06067810 */ /* 0x002fe40007ffe0ff */
[----:B------:R-:W-:Y:S02]  /*1b920*/  MOV R0, UR11 ;  /* 0x0000000b00007c02 */ /* 0x000fe40008000f00 */
[----:B------:R-:W1:Y:S02]  /*1b930*/  F2I.FTZ.U32.TRUNC.NTZ R7, R6 ;  /* 0x0000000600077305 */ /* 0x000e64000021f000 */
[----:B------:R-:W-:Y:S01]  /*1b940*/  IABS R0, R0 ;  /* 0x0000000000007213 */ /* 0x000fe20000000000 */
[----:B-1----:R-:W-:-:S02]  /*1b950*/  IMAD.MOV R2, RZ, RZ, -R7 ;  /* 0x000000ffff027224 */ /* 0x002fc400078e0a07 */
[----:B------:R-:W-:Y:S02]  /*1b960*/  IMAD.MOV.U32 R6, RZ, RZ, RZ ;  /* 0x000000ffff067224 */ /* 0x000fe400078e00ff */
[----:B------:R-:W-:-:S04]  /*1b970*/  IMAD R2, R2, R3, RZ ;  /* 0x0000000302027224 */ /* 0x000fc800078e02ff */
[----:B------:R-:W-:-:S06]  /*1b980*/  IMAD.HI.U32 R2, R7, R2, R6 ;  /* 0x0000000207027227 */ /* 0x000fcc00078e0006 */
[----:B------:R-:W-:-:S05]  /*1b990*/  IMAD.HI.U32 R5, R2, R0, RZ ;  /* 0x0000000002057227 */ /* 0x000fca00078e00ff */
[----:B------:R-:W-:-:S05]  /*1b9a0*/  IADD3 R2, PT, PT, -R5, RZ, RZ ;  /* 0x000000ff05027210 */ /* 0x000fca0007ffe1ff */
[----:B------:R-:W-:-:S05]  /*1b9b0*/  IMAD R0, R3, R2, R0 ;  /* 0x0000000203007224 */ /* 0x000fca00078e0200 */
[----:B------:R-:W-:-:S13]  /*1b9c0*/  ISETP.GT.U32.AND P0, PT, R3, R0, PT ;  /* 0x000000000300720c */ /* 0x000fda0003f04070 */
[----:B------:R-:W-:Y:S01]  /*1b9d0*/  @!P0 IMAD.IADD R0, R0, 0x1, -R3 ;  /* 0x0000000100008824 */ /* 0x000fe200078e0a03 */
[----:B------:R-:W-:Y:S02]  /*1b9e0*/  @!P0 IADD3 R5, PT, PT, R5, 0x1, RZ ;  /* 0x0000000105058810 */ /* 0x000fe40007ffe0ff */
[----:B------:R-:W-:Y:S02]  /*1b9f0*/  ELECT P0, URZ, PT ;  /* 0x0000000000ff782f */ /* 0x000fe40003800000 */
[----:B------:R-:W-:-:S13]  /*1ba00*/  ISETP.GE.U32.AND P1, PT, R0, R3, PT ;  /* 0x000000030000720c */ /* 0x000fda0003f26070 */
[----:B------:R-:W-:-:S05]  /*1ba10*/  @P1 VIADD R5, R5, 0x1 ;  /* 0x0000000105051836 */ /* 0x000fca0000000000 */
[----:B------:R-:W-:-:S13]  /*1ba20*/  R2UR UR12, R5 ;  /* 0x00000000050c72ca */ /* 0x000fda00000e0000 */
[----:B------:R-:W-:Y:S02]  /*1ba30*/  @!UP1 UIADD3 UR12, UPT, UPT, -UR12, URZ, URZ ;  /* 0x000000ff0c0c9290 */ /* 0x000fe4000fffe1ff */
[----:B------:R-:W-:-:S04]  /*1ba40*/  @!UP0 ULOP3.LUT UR12, URZ, UR19, URZ, 0x33, !UPT ;  /* 0x00000013ff0c8292 */ /* 0x000fc8000f8e33ff */
[----:B------:R-:W-:-:S04]  /*1ba50*/  UIADD3 UR8, UPT, UPT, -UR12, URZ, URZ ;  /* 0x000000ff0c087290 */ /* 0x000fc8000fffe1ff */
[----:B------:R-:W-:Y:S01]  /*1ba60*/  UIMAD UR11, UR19, UR8, UR11 ;  /* 0x00000008130b72a4 */ /* 0x000fe2000f8e020b */
[----:B------:R-:W-:Y:S11]  /*1ba70*/  BRA.U UP6, `(.L_x_386) ;  /* 0x0000000106047547 */ /* 0x000ff6000b800000 */
[----:B--2-4-:R-:W-:Y:S05]  /*1ba80*/  BPT.TRAP 0x1 ;  /* 0x000000040000795c */ /* 0x014fea0000300000 */
.L_x_386:
[----:B------:R-:W1:Y:S01]  /*1ba90*/  S2UR UR18, SR_CgaCtaId ;  /* 0x00000000001279c3 */ /* 0x000e620000008800 */
[----:B------:R-:W-:Y:S01]  /*1baa0*/  UMOV UR17, 0x400 ;  /* 0x0000040000117882 */ /* 0x000fe20000000000 */
[----:B------:R-:W-:Y:S01]  /*1bab0*/  SHF.L.U32 R3, R4, 0x1f, RZ ;  /* 0x0000001f04037819 */ /* 0x000fe200000006ff */
[----:B-1----:R-:W-:-:S09]  /*1bac0*/  ULEA UR17, UR18, UR17, 0x18 ;  /* 0x0000001112117291 */ /* 0x002fd2000f8ec0ff */
[----:B------:R-:W1:Y:S02]  /*1bad0*/  SYNCS.PHASECHK.TRANS64.TRYWAIT P0, [UR17+0x1c0b0], R3 ;  /* 0x01c0b003ff0075a7 */ /* 0x000e640008001111 */
[----:B-1----:R-:W-:Y:S05]  /*1bae0*/  @!P0 BRA `(.L_x_387) ;  /* 0x0000001800808947 */ /* 0x002fea0003800000 */
.L_x_497:
[----:B------:R-:W-:Y:S02]  /*1baf0*/  UIADD3 UR28, UP0, UPT, UR26, 0x400, URZ ;  /* 0x000004001a1c7890 */ /* 0x000fe4000ff1e0ff */
[----:B------:R-:W-:Y:S02]  /*1bb00*/  UIADD3 UR8, UPT, UPT, UR17, 0x14000, URZ ;  /* 0x0001400011087890 */ /* 0x000fe4000fffe0ff */
[----:B------:R-:W-:Y:S01]  /*1bb10*/  UIADD3.X UR29, UPT, UPT, URZ, UR27, URZ, UP0, !UPT ;  /* 0x0000001bff1d7290 */ /* 0x000fe200087fe4ff */
[----:B------:R-:W-:-:S08]  /*1bb20*/  UMOV UR9, URZ ;  /* 0x000000ff00097c82 */ /* 0x000fd00008000000 */
[----:B------:R3:W-:Y:S01]  /*1bb30*/  UTMASTG.5D [UR8], [UR28] ;  /* 0x000000081c0073b5 */ /* 0x0007e20008020000 */
[----:B------:R0:W-:Y:S01]  /*1bb40*/  UTMACMDFLUSH ;  /* 0x00000000000079b7 */ /* 0x0001e20000000000 */
[----:B---3--:R-:W-:Y:S05]  /*1bb50*/  BRA.U UP6, `(.L_x_388) ;  /* 0x0000000106047547 */ /* 0x008fea000b800000 */
[----:B--2-4-:R-:W-:Y:S05]  /*1bb60*/  BPT.TRAP 0x1 ;  /* 0x000000040000795c */ /* 0x014fea0000300000 */
.L_x_388:
[----:B------:R-:W3:Y:S02]  /*1bb70*/  SYNCS.PHASECHK.TRANS64.TRYWAIT P0, [UR17+0x1c0b8], R3 ;  /* 0x01c0b803ff0075a7 */ /* 0x000ee40008001111 */
[----:B---3--:R-:W-:Y:S05]  /*1bb80*/  @!P0 BRA `(.L_x_389) ;  /* 0x0000001800708947 */ /* 0x008fea0003800000 */
.L_x_499:
[----:B------:R-:W-:Y:S02]  /*1bb90*/  UIADD3 UR28, UP0, UPT, UR26, 0x400, URZ ;  /* 0x000004001a1c7890 */ /* 0x000fe4000ff1e0ff */
[----:B------:R-:W-:Y:S02]  /*1bba0*/  UIADD3 UR10, UPT, UPT, UR10, 0x80, URZ ;  /* 0x000000800a0a7890 */ /* 0x000fe4000fffe0ff */
[----:B------:R-:W-:Y:S02]  /*1bbb0*/  UIADD3 UR8, UPT, UPT, UR17, 0x18000, URZ ;  /* 0x0001800011087890 */ /* 0x000fe4000fffe0ff */
[----:B------:R-:W-:Y:S01]  /*1bbc0*/  UIADD3.X UR29, UPT, UPT, URZ, UR27, URZ, UP0, !UPT ;  /* 0x0000001bff1d7290 */ /* 0x000fe200087fe4ff */
[----:B------:R-:W-:-:S08]  /*1bbd0*/  UMOV UR9, URZ ;  /* 0x000000ff00097c82 */ /* 0x000fd00008000000 */
[----:B------:R3:W-:Y:S01]  /*1bbe0*/  UTMASTG.5D [UR8], [UR28] ;  /* 0x000000081c0073b5 */ /* 0x0007e20008020000 */
[----:B------:R0:W-:Y:S01]  /*1bbf0*/  UTMACMDFLUSH ;  /* 0x00000000000079b7 */ /* 0x0001e20000000000 */
[----:B------:R-:W-:-:S04]  /*1bc00*/  DEPBAR.LE SB0, 0x1 ;  /* 0x000080400000791a */ /* 0x000fc80000000000 */
[----:B---3--:R-:W-:Y:S05]  /*1bc10*/  BRA.U UP6, `(.L_x_390) ;  /* 0x0000000106047547 */ /* 0x008fea000b800000 */
[----:B--2-4-:R-:W-:Y:S05]  /*1bc20*/  BPT.TRAP 0x1 ;  /* 0x000000040000795c */ /* 0x014fea0000300000 */
.L_x_390:
[----:B------:R-:W-:-:S04]  /*1bc30*/  UIADD3 UR8, UPT, UPT, UR17, 0x1c0c0, URZ ;  /* 0x0001c0c011087890 */ /* 0x000fc8000fffe0ff */
[----:B------:R-:W-:-:S09]  /*1bc40*/  UPRMT UR8, UR18, 0x654, UR8 ;  /* 0x0000065412087896 */ /* 0x000fd20008000008 */
[----:B------:R-:W-:Y:S01]  /*1bc50*/  SYNCS.ARRIVE.TRANS64.RED.A1T0 RZ, [UR8], RZ ;  /* 0x000000ffffff79a7 */ /* 0x000fe20008100408 */
[----:B------:R-:W-:-:S04]  /*1bc60*/  DEPBAR.LE SB0, 0x0 ;  /* 0x000080000000791a */ /* 0x000fc80000000000 */
[----:B------:R-:W-:Y:S05]  /*1bc70*/  BRA.U UP6, `(.L_x_391) ;  /* 0x0000000106047547 */ /* 0x000fea000b800000 */
[----:B--2-4-:R-:W-:Y:S05]  /*1bc80*/  BPT.TRAP 0x1 ;  /* 0x000000040000795c */ /* 0x014fea0000300000 */
.L_x_391:
[----:B------:R-:W-:Y:S01]  /*1bc90*/  UIADD3 UR17, UPT, UPT, UR17, 0x1c0c8, URZ ;  /* 0x0001c0c811117890 */ /* 0x000fe2000fffe0ff */
[----:B-1----:R-:W-:Y:S01]  /*1bca0*/  HFMA2 R0, -RZ, RZ, 0, 5.9604644775390625e-08 ;  /* 0x00000001ff007431 */ /* 0x002fe200000001ff */
[----:B------:R-:W-:Y:S02]  /*1bcb0*/  LOP3.LUT R4, R4, 0x1, RZ, 0x3c, !PT ;  /* 0x0000000104047812 */ /* 0x000fe400078e3cff */
[----:B------:R-:W-:-:S09]  /*1bcc0*/  UPRMT UR17, UR18, 0x654, UR17 ;  /* 0x0000065412117896 */ /* 0x000fd20008000011 */
[----:B------:R-:W-:Y:S03]  /*1bcd0*/  SYNCS.ARRIVE.TRANS64.RED.A1T0 RZ, [UR17], RZ ;  /* 0x000000ffffff79a7 */ /* 0x000fe60008100411 */
.L_x_385:
[----:B--2---:R-:W-:-:S04]  /*1bce0*/  UIADD3 UR36, UPT, UPT, UR24, UR36, URZ ;  /* 0x0000002418247290 */ /* 0x004fc8000fffe0ff */
[----:B----4-:R-:W-:-:S09]  /*1bcf0*/  UISETP.GE.AND UP0, UPT, UR36, UR16, UPT ;  /* 0x000000102400728c */ /* 0x010fd2000bf06270 */
[----:B------:R-:W-:Y:S05]  /*1bd00*/  BRA.U !UP0, `(.L_x_392) ;  /* 0xfffffff908907547 */ /* 0x000fea000b83ffff */
[----:B------:R-:W-:-:S13]  /*1bd10*/  LOP3.LUT P0, RZ, R0, 0xff, RZ, 0xc0, !PT ;  /* 0x000000ff00ff7812 */ /* 0x000fda000780c0ff */
[----:B------:R-:W-:Y:S05]  /*1bd20*/  @!P0 EXIT ;  /* 0x000000000000894d */ /* 0x000fea0003800000 */
[----:B------:R-:W1:Y:S01]  /*1bd30*/  S2UR UR4, SR_CgaCtaId ;  /* 0x00000000000479c3 */ /* 0x000e620000008800 */
[----:B------:R-:W-:Y:S01]  /*1bd40*/  UMOV UR5, 0x400 ;  /* 0x0000040000057882 */ /* 0x000fe20000000000 */
[----:B------:R-:W-:Y:S01]  /*1bd50*/  UMOV UR6, 0x40 ;  /* 0x0000004000067882 */ /* 0x000fe20000000000 */
[----:B------:R-:W-:Y:S02]  /*1bd60*/  IMAD.MOV.U32 R2, RZ, RZ, 0xffff ;  /* 0x0000ffffff027424 */ /* 0x000fe400078e00ff */
[----:B------:R-:W-:Y:S01]  /*1bd70*/  IMAD.MOV.U32 R0, RZ, RZ, 0x1 ;  /* 0x00000001ff007424 */ /* 0x000fe200078e00ff */
[----:B-1----:R-:W-:Y:S02]  /*1bd80*/  ULEA UR5, UR4, UR5, 0x18 ;  /* 0x0000000504057291 */ /* 0x002fe4000f8ec0ff */
[----:B------:R-:W-:-:S07]  /*1bd90*/  ULEA UR6, UR4, UR6, 0x18 ;  /* 0x0000000604067291 */ /* 0x000fce000f8ec0ff */
[----:B------:R-:W1:Y:S01]  /*1bda0*/  LDS R3, [UR5+0x1c0e0] ;  /* 0x01c0e005ff037984 */ /* 0x000e620008000800 */
[----:B------:R-:W-:-:S03]  /*1bdb0*/  NOP ;  /* 0x0000000000007918 */ /* 0x000fc60000000000 */
[----:B------:R-:W2:Y:S01]  /*1bdc0*/  LDS R5, [UR6+0x14] ;  /* 0x00001406ff057984 */ /* 0x000ea20008000800 */
[----:B-1----:R-:W-:-:S04]  /*1bdd0*/  LOP3.LUT R3, R3, 0xffff, RZ, 0xc0, !PT ;  /* 0x0000ffff03037812 */ /* 0x002fc800078ec0ff */
[----:B------:R-:W-:-:S04]  /*1bde0*/  SHF.R.U32.HI R3, RZ, 0x5, R3 ;  /* 0x00000005ff037819 */ /* 0x000fc80000011603 */
[-C--:B------:R-:W-:Y:S02]  /*1bdf0*/  SHF.L.U32 R2, R2, R3.reuse, RZ ;  /* 0x0000000302027219 */ /* 0x080fe400000006ff */
[----:B------:R-:W-:Y:S02]  /*1be00*/  SHF.L.U32 R0, R0, R3, RZ ;  /* 0x0000000300007219 */ /* 0x000fe400000006ff */
[----:B--2---:R-:W-:-:S04]  /*1be10*/  LOP3.LUT R5, R5, R2, RZ, 0xc0, !PT ;  /* 0x0000000205057212 */ /* 0x004fc800078ec0ff */
[----:B------:R-:W-:-:S13]  /*1be20*/  ISETP.NE.AND P0, PT, R5, R2, PT ;  /* 0x000000020500720c */ /* 0x000fda0003f05270 */
[----:B------:R-:W-:Y:S05]  /*1be30*/  @P0 BRA `(.L_x_393) ;  /* 0x00000000005c0947 */ /* 0x000fea0003800000 */
[----:B------:R-:W1:Y:S02]  /*1be40*/  LDS R3, [UR6+0x18] ;  /* 0x00001806ff037984 */ /* 0x000e640008000800 */
[----:B-1----:R-:W-:-:S04]  /*1be50*/  LOP3.LUT R3, R3, R0, RZ, 0xc0, !PT ;  /* 0x0000000003037212 */ /* 0x002fc800078ec0ff */
[----:B------:R-:W-:-:S13]  /*1be60*/  ISETP.NE.AND P0, PT, R3, R0, PT ;  /* 0x000000000300720c */ /* 0x000fda0003f05270 */
[----:B------:R-:W-:Y:S05]  /*1be70*/  @P0 BRA `(.L_x_394) ;  /* 0x0000000000400947 */ /* 0x000fea0003800000 */
[----:B------:R-:W-:Y:S01]  /*1be80*/  R2UR UR8, R2 ;  /* 0x00000000020872ca */ /* 0x000fe200000e0000 */
[----:B------:R-:W1:Y:S01]  /*1be90*/  S2R R3, SR_LANEID ;  /* 0x0000000000037919 */ /* 0x000e620000000000 */
[----:B------:R-:W-:Y:S01]  /*1bea0*/  LOP3.LUT R4, RZ, R0, RZ, 0x33, !PT ;  /* 0x00000000ff047212 */ /* 0x000fe200078e33ff */
[----:B------:R-:W-:Y:S02]  /*1beb0*/  VOTEU.ANY UR7, UPT, PT ;  /* 0x0000000000077886 */ /* 0x000fe400038e0100 */
[----:B------:R-:W-:Y:S01]  /*1bec0*/  UFLO.U32 UR7, UR7 ;  /* 0x00000007000772bd */ /* 0x000fe200080e0000 */
[----:B------:R-:W2:Y:S07]  /*1bed0*/  REDUX UR4, R4 ;  /* 0x00000000040473c4 */ /* 0x000eae0000000000 */
[----:B------:R-:W-:-:S06]  /*1bee0*/  ULOP3.LUT UR8, URZ, UR8, URZ, 0x33, !UPT ;  /* 0x00000008ff087292 */ /* 0x000fcc000f8e33ff */
[----:B------:R-:W-:-:S04]  /*1bef0*/  IMAD.U32 R2, RZ, RZ, UR8 ;  /* 0x00000008ff027e24 */ /* 0x000fc8000f8e00ff */
[----:B------:R-:W3:Y:S02]  /*1bf00*/  REDUX UR5, R2 ;  /* 0x00000000020573c4 */ /* 0x000ee40000000000 */
[----:B------:R4:W-:Y:S01]  /*1bf10*/  UTCATOMSWS.AND URZ, UR8 ;  /* 0x0000000800ff79e3 */ /* 0x0009e20008000000 */
[----:B--2---:R-:W-:Y:S01]  /*1bf20*/  IMAD.U32 R0, RZ, RZ, UR4 ;  /* 0x00000004ff007e24 */ /* 0x004fe2000f8e00ff */
[----:B-1----:R-:W-:Y:S01]  /*1bf30*/  ISETP.EQ.U32.AND P0, PT, R3, UR7, PT ;  /* 0x0000000703007c0c */ /* 0x002fe2000bf02070 */
[----:B---3--:R-:W-:-:S12]  /*1bf40*/  IMAD.U32 R3, RZ, RZ, UR5 ;  /* 0x00000005ff037e24 */ /* 0x008fd8000f8e00ff */
[----:B------:R4:W-:Y:S04]  /*1bf50*/  @P0 ATOMS.AND RZ, [UR6+0x14], R3 ;  /* 0x00001403ffff098c */ /* 0x0009e8000a800006 */
[----:B------:R4:W-:Y:S01]  /*1bf60*/  @P0 ATOMS.AND RZ, [UR6+0x18], R0 ;  /* 0x00001800ffff098c */ /* 0x0009e2000a800006 */
[----:B------:R-:W-:Y:S05]  /*1bf70*/  BRA `(.L_x_395) ;  /* 0x0000000000147947 */ /* 0x000fea0003800000 */
.L_x_394:
[----:B------:R-:W-:Y:S02]  /*1bf80*/  MOV R2, 0x1bfa0 ;  /* 0x0001bfa000027802 */ /* 0x000fe40000000f00 */
[----:B------:R-:W-:Y:S05]  /*1bf90*/  CALL.REL.NOINC `($__internal_0_$__cuda_sm10x_tcgen05_guardrail_trap_col_being_dealloced_not_returned_by_alloc) ;  /* 0x0000001400847944 */ /* 0x000fea0003c00000 */
[----:B------:R-:W-:Y:S05]  /*1bfa0*/  BRA `(.L_x_395) ;  /* 0x0000000000087947 */ /* 0x000fea0003800000 */
.L_x_393:
[----:B------:R-:W-:Y:S02]  /*1bfb0*/  MOV R2, 0x1bfd0 ;  /* 0x0001bfd000027802 */ /* 0x000fe40000000f00 */
[----:B------:R-:W-:Y:S05]  /*1bfc0*/  CALL.REL.NOINC `($__internal_2_$__cuda_sm10x_tcgen05_guardrail_trap_unallocated_columns_being_dealloced) ;  /* 0x0000001400907944 */ /* 0x000fea0003c00000 */
.L_x_395:
[----:B------:R-:W-:Y:S01]  /*1bfd0*/  NOP ;  /* 0x0000000000007918 */ /* 0x000fe20000000000 */
[----:B----4-:R-:W-:Y:S05]  /*1bfe0*/  EXIT ;  /* 0x000000000000794d */ /* 0x010fea0003800000 */
.L_x_37:
[----:B-1----:R-:W-:-:S07]  /*1bff0*/  MOV R0, UR21 ;  /* 0x0000001500007c02 */ /* 0x002fce0008000f00 */
.L_x_396:
[----:B-1----:R1:W2:Y:S02]  /*1c000*/  SYNCS.PHASECHK.TRANS64.TRYWAIT P0, [R0+URZ+0x1c000], R5 ;  /* 0x01c00005000075a7 */ /* 0x0022a400080011ff */
[----:B--2---:R-:W-:Y:S05]  /*1c010*/  @!P0 NANOSLEEP.SYNCS 0x989680 ;  /* 0x009896800000895d */ /* 0x004fea0003900000 */
[----:B------:R-:W2:Y:S02]  /*1c020*/  @!P0 SYNCS.PHASECHK.TRANS64 P0, [R0+URZ+0x1c000], R5 ;  /* 0x01c00005000085a7 */ /* 0x000ea400080010ff */
[----:B--2---:R-:W-:Y:S05]  /*1c030*/  @!P0 BRA `(.L_x_396) ;  /* 0xfffffffc00f08947 */ /* 0x004fea000383ffff */
[----:B------:R-:W-:Y:S05]  /*1c040*/  BRA `(.L_x_397) ;  /* 0xfffffe5c00507947 */ /* 0x000fea000383ffff */
.L_x_39:
[----:B------:R-:W-:-:S07]  /*1c050*/  MOV R0, UR5 ;  /* 0x0000000500007c02 */ /* 0x000fce0008000f00 */
.L_x_398:
[----:B-1----:R1:W2:Y:S02]  /*1c060*/  SYNCS.PHASECHK.TRANS64.TRYWAIT P0, [R0+URZ+0x1c020], R3 ;  /* 0x01c02003000075a7 */ /* 0x0022a400080011ff */
[----:B--2---:R-:W-:Y:S05]  /*1c070*/  @!P0 NANOSLEEP.SYNCS 0x989680 ;  /* 0x009896800000895d */ /* 0x004fea0003900000 */
[----:B------:R-:W2:Y:S02]  /*1c080*/  @!P0 SYNCS.PHASECHK.TRANS64 P0, [R0+URZ+0x1c020], R3 ;  /* 0x01c02003000085a7 */ /* 0x000ea400080010ff */
[----:B--2---:R-:W-:Y:S05]  /*1c090*/  @!P0 BRA `(.L_x_398) ;  /* 0xfffffffc00f08947 */ /* 0x004fea000383ffff */
[----:B------:R-:W-:Y:S05]  /*1c0a0*/  BRA `(.L_x_399) ;  /* 0xfffffe5c00587947 */ /* 0x000fea000383ffff */
.L_x_41:
[----:B------:R-:W-:-:S07]  /*1c0b0*/  MOV R3, UR21 ;  /* 0x0000001500037c02 */ /* 0x000fce0008000f00 */
.L_x_400:
[----:B-1----:R1:W2:Y:S02]  /*1c0c0*/  SYNCS.PHASECHK.TRANS64.TRYWAIT P0, [R3+URZ+0x1c058], R4 ;  /* 0x01c05804030075a7 */ /* 0x0022a400080011ff */
[----:B--2---:R-:W-:Y:S05]  /*1c0d0*/  @!P0 NANOSLEEP.SYNCS 0x989680 ;  /* 0x009896800000895d */ /* 0x004fea0003900000 */
[----:B------:R-:W2:Y:S02]  /*1c0e0*/  @!P0 SYNCS.PHASECHK.TRANS64 P0, [R3+URZ+0x1c058], R4 ;  /* 0x01c05804030085a7 */ /* 0x000ea400080010ff */
[----:B--2---:R-:W-:Y:S05]  /*1c0f0*/  @!P0 BRA `(.L_x_400) ;  /* 0xfffffffc00f08947 */ /* 0x004fea000383ffff */
[----:B------:R-:W-:Y:S05]  /*1c100*/  BRA `(.L_x_401) ;  /* 0xfffffe5c00807947 */ /* 0x000fea000383ffff */
.L_x_45:
[----:B------:R-:W-:-:S07]  /*1c110*/  MOV R0, UR21 ;  /* 0x0000001500007c02 */ /* 0x000fce0008000f00 */
.L_x_402:
[----:B--2---:R2:W3:Y:S02]  /*1c120*/  SYNCS.PHASECHK.TRANS64.TRYWAIT P0, [R0+URZ+0x1c008], R5 ;  /* 0x01c00805000075a7 */ /* 0x0044e400080011ff */
[----:B---3--:R-:W-:Y:S05]  /*1c130*/  @!P0 NANOSLEEP.SYNCS 0x989680 ;  /* 0x009896800000895d */ /* 0x008fea0003900000 */
[----:B------:R-:W3:Y:S02]  /*1c140*/  @!P0 SYNCS.PHASECHK.TRANS64 P0, [R0+URZ+0x1c008], R5 ;  /* 0x01c00805000085a7 */ /* 0x000ee400080010ff */
[----:B---3--:R-:W-:Y:S05]  /*1c150*/  @!P0 BRA `(.L_x_402) ;  /* 0xfffffffc00f08947 */ /* 0x008fea000383ffff */
[----:B------:R-:W-:Y:S05]  /*1c160*/  BRA `(.L_x_403) ;  /* 0xfffffe6000207947 */ /* 0x000fea000383ffff */
.L_x_47:
[----:B------:R-:W-:-:S07]  /*1c170*/  MOV R0, UR21 ;  /* 0x0000001500007c02 */ /* 0x000fce0008000f00 */
.L_x_404:
[----:B-1----:R1:W2:Y:S02]  /*1c180*/  SYNCS.PHASECHK.TRANS64.TRYWAIT P0, [R0+URZ+0x1c068], R5 ;  /* 0x01c06805000075a7 */ /* 0x0022a400080011ff */
[----:B--2---:R-:W-:Y:S05]  /*1c190*/  @!P0 NANOSLEEP.SYNCS 0x989680 ;  /* 0x009896800000895d */ /* 0x004fea0003900000 */
[----:B------:R-:W2:Y:S02]  /*1c1a0*/  @!P0 SYNCS.PHASECHK.TRANS64 P0, [R0+URZ+0x1c068], R5 ;  /* 0x01c06805000085a7 */ /* 0x000ea400080010ff */
[----:B--2---:R-:W-:Y:S05]  /*1c1b0*/  @!P0 BRA `(.L_x_404) ;  /* 0xfffffffc00f08947 */ /* 0x004fea000383ffff */
[----:B------:R-:W-:Y:S05]  /*1c1c0*/  BRA `(.L_x_405) ;  /* 0xfffffe6000287947 */ /* 0x000fea000383ffff */
.L_x_51:
[----:B------:R-:W-:-:S07]  /*1c1d0*/  MOV R0, UR4 ;  /* 0x0000000400007c02 */ /* 0x000fce0008000f00 */
.L_x_406:
[----:B-1----:R1:W3:Y:S02]  /*1c1e0*/  SYNCS.PHASECHK.TRANS64.TRYWAIT P0, [R0+URZ+0x1c020], R3 ;  /* 0x01c02003000075a7 */ /* 0x0022e400080011ff */
[----:B---3--:R-:W-:Y:S05]  /*1c1f0*/  @!P0 NANOSLEEP.SYNCS 0x989680 ;  /* 0x009896800000895d */ /* 0x008fea0003900000 */
[----:B------:R-:W3:Y:S02]  /*1c200*/  @!P0 SYNCS.PHASECHK.TRANS64 P0, [R0+URZ+0x1c020], R3 ;  /* 0x01c02003000085a7 */ /* 0x000ee400080010ff */
[----:B---3--:R-:W-:Y:S05]  /*1c210*/  @!P0 BRA `(.L_x_406) ;  /* 0xfffffffc00f08947 */ /* 0x008fea000383ffff */
[----:B------:R-:W-:Y:S05]  /*1c220*/  BRA `(.L_x_407) ;  /* 0xfffffe6000c47947 */ /* 0x000fea000383ffff */
.L_x_53:
[----:B------:R-:W-:-:S07]  /*1c230*/  MOV R0, UR21 ;  /* 0x0000001500007c02 */ /* 0x000fce0008000f00 */
.L_x_408:
[----:B-1----:R1:W2:Y:S02]  /*1c240*/  SYNCS.PHASECHK.TRANS64.TRYWAIT P0, [R0+URZ+0x1c0a0], R3 ;  /* 0x01c0a003000075a7 */ /* 0x0022a400080011ff */
[----:B--2---:R-:W-:Y:S05]  /*1c250*/  @!P0 NANOSLEEP.SYNCS 0x989680 ;  /* 0x009896800000895d */ /* 0x004fea0003900000 */
[----:B------:R-:W2:Y:S02]  /*1c260*/  @!P0 SYNCS.PHASECHK.TRANS64 P0, [R0+URZ+0x1c0a0], R3 ;  /* 0x01c0a003000085a7 */ /* 0x000ea400080010ff */
[----:B--2---:R-:W-:Y:S05]  /*1c270*/  @!P0 BRA `(.L_x_408) ;  /* 0xfffffffc00f08947 */ /* 0x004fea000383ffff */
[----:B------:R-:W-:Y:S05]  /*1c280*/  BRA `(.L_x_409) ;  /* 0xfffffe6000d87947 */ /* 0x000fea000383ffff */
.L_x_55:
[----:B------:R-:W-:-:S07]  /*1c290*/  MOV R0, UR21 ;  /* 0x0000001500007c02 */ /* 0x000fce0008000f00 */
.L_x_410:
[----:B-1----:R1:W2:Y:S02]  /*1c2a0*/  SYNCS.PHASECHK.TRANS64.TRYWAIT P0, [R0+URZ+0x1c058], R5 ;  /* 0x01c05805000075a7 */ /* 0x0022a400080011ff */
[----:B--2---:R-:W-:Y:S05]  /*1c2b0*/  @!P0 NANOSLEEP.SYNCS 0x989680 ;  /* 0x009896800000895d */ /* 0x004fea0003900000 */
[----:B------:R-:W2:Y:S02]  /*1c2c0*/  @!P0 SYNCS.PHASECHK.TRANS64 P0, [R0+URZ+0x1c058], R5 ;  /* 0x01c05805000085a7 */ /* 0x000ea400080010ff */
[----:B--2---:R-:W-:Y:S05]  /*1c2d0*/  @!P0 BRA `(.L_x_410) ;  /* 0xfffffffc00f08947 */ /* 0x004fea000383ffff */
[----:B------:R-:W-:Y:S05]  /*1c2e0*/  BRA `(.L_x_411) ;  /* 0xfffffe6000e07947 */ /* 0x000fea000383ffff */
.L_x_59:
[----:B------:R-:W-:Y:S07]  /*1c2f0*/  MOV R3, UR7 ;  /* 0x0000000700037c02 */ /* 0x000fee0008000f00 */
.L_x_412:
[----:B-1----:R1:W2:Y:S02]  /*1c300*/  SYNCS.PHASECHK.TRANS64.TRYWAIT P0, [R3+URZ+0x1c020], R4 ;  /* 0x01c02004030075a7 */ /* 0x0022a400080011ff */
[----:B--2---:R-:W-:Y:S05]  /*1c310*/  @!P0 NANOSLEEP.SYNCS 0x989680 ;  /* 0x009896800000895d */ /* 0x004fea0003900000 */
[----:B------:R-:W2:Y:S02]  /*1c320*/  @!P0 SYNCS.PHASECHK.TRANS64 P0, [R3+URZ+0x1c020], R4 ;  /* 0x01c02004030085a7 */ /* 0x000ea400080010ff */
[----:B--2---:R-:W-:Y:S05]  /*1c330*/  @!P0 BRA `(.L_x_412) ;  /* 0xfffffffc00f08947 */ /* 0x004fea000383ffff */
[----:B------:R-:W-:Y:S05]  /*1c340*/  BRA `(.L_x_413) ;  /* 0xfffffe68004c7947 */ /* 0x000fea000383ffff */
.L_x_62:
[----:B------:R-:W-:Y:S07]  /*1c350*/  MOV R0, UR21 ;  /* 0x0000001500007c02 */ /* 0x000fee0008000f00 */
.L_x_414:
[----:B-1----:R1:W3:Y:S02]  /*1c360*/  SYNCS.PHASECHK.TRANS64.TRYWAIT P0, [R0+URZ+0x1c0a8], R3 ;  /* 0x01c0a803000075a7 */ /* 0x0022e400080011ff */
[----:B---3--:R-:W-:Y:S05]  /*1c370*/  @!P0 NANOSLEEP.SYNCS 0x989680 ;  /* 0x009896800000895d */ /* 0x008fea0003900000 */
[----:B------:R-:W3:Y:S02]  /*1c380*/  @!P0 SYNCS.PHASECHK.TRANS64 P0, [R0+URZ+0x1c0a8], R3 ;  /* 0x01c0a803000085a7 */ /* 0x000ee400080010ff */
[----:B---3--:R-:W-:Y:S05]  /*1c390*/  @!P0 BRA `(.L_x_414) ;  /* 0xfffffffc00f08947 */ /* 0x008fea000383ffff */
[----:B------:R-:W-:Y:S05]  /*1c3a0*/  BRA `(.L_x_415) ;  /* 0xfffffe6c00007947 */ /* 0x000fea000383ffff */
.L_x_64:
[----:B------:R-:W-:Y:S07]  /*1c3b0*/  MOV R0, UR21 ;  /* 0x0000001500007c02 */ /* 0x000fee0008000f00 */
.L_x_416:
[----:B-1----:R1:W3:Y:S02]  /*1c3c0*/  SYNCS.PHASECHK.TRANS64.TRYWAIT P0, [R0+URZ+0x1c068], R5 ;  /* 0x01c06805000075a7 */ /* 0x0022e400080011ff */
[----:B---3--:R-:W-:Y:S05]  /*1c3d0*/  @!P0 NANOSLEEP.SYNCS 0x989680 ;  /* 0x009896800000895d */ /* 0x008fea0003900000 */
[----:B------:R-:W3:Y:S02]  /*1c3e0*/  @!P0 SYNCS.PHASECHK.TRANS64 P0, [R0+URZ+0x1c068], R5 ;  /* 0x01c06805000085a7 */ /* 0x000ee400080010ff */
[----:B---3--:R-:W-:Y:S05]  /*1c3f0*/  @!P0 BRA `(.L_x_416) ;  /* 0xfffffffc00f08947 */ /* 0x008fea000383ffff */
[----:B------:R-:W-:Y:S05]  /*1c400*/  BRA `(.L_x_417) ;  /* 0xfffffe6c00087947 */ /* 0x000fea000383ffff */
.L_x_70:
[----:B------:R-:W-:Y:S07]  /*1c410*/  MOV R0, UR4 ;  /* 0x0000000400007c02 */ /* 0x000fee0008000f00 */
.L_x_418:
[----:B-1----:R1:W2:Y:S02]  /*1c420*/  SYNCS.PHASECHK.TRANS64.TRYWAIT P0, [R0+URZ+0x1c020], R3 ;  /* 0x01c02003000075a7 */ /* 0x0022a400080011ff */
[----:B--2---:R-:W-:Y:S05]  /*1c430*/  @!P0 NANOSLEEP.SYNCS 0x989680 ;  /* 0x009896800000895d */ /* 0x004fea0003900000 */
[----:B------:R-:W2:Y:S02]  /*1c440*/  @!P0 SYNCS.PHASECHK.TRANS64 P0, [R0+URZ+0x1c020], R3 ;  /* 0x01c02003000085a7 */ /* 0x000ea400080010ff */
[----:B--2---:R-:W-:Y:S05]  /*1c450*/  @!P0 BRA `(.L_x_418) ;  /* 0xfffffffc00f08947 */ /* 0x004fea000383ffff */
[----:B------:R-:W-:Y:S05]  /*1c460*/  BRA `(.L_x_419) ;  /* 0xfffffe7000f07947 */ /* 0x000fea000383ffff */
.L_x_72:
[----:B------:R-:W-:Y:S07]  /*1c470*/  MOV R0, UR21 ;  /* 0x0000001500007c02 */ /* 0x000fee0008000f00 */
.L_x_420:
[----:B-1----:R1:W2:Y:S02]  /*1c480*/  SYNCS.PHASECHK.TRANS64.TRYWAIT P0, [R0+URZ+0x1c0a0], R3 ;  /* 0x01c0a003000075a7 */ /* 0x0022a400080011ff */
[----:B--2---:R-:W-:Y:S05]  /*1c490*/  @!P0 NANOSLEEP.SYNCS 0x989680 ;  /* 0x009896800000895d */ /* 0x004fea0003900000 */
[----:B------:R-:W2:Y:S02]  /*1c4a0*/  @!P0 SYNCS.PHASECHK.TRANS64 P0, [R0+URZ+0x1c0a0], R3 ;  /* 0x01c0a003000085a7 */ /* 0x000ea400080010ff */
[----:B--2---:R-:W-:Y:S05]  /*1c4b0*/  @!P0 BRA `(.L_x_420) ;  /* 0xfffffffc00f08947 */ /* 0x004fea000383ffff */
[----:B------:R-:W-:Y:S05]  /*1c4c0*/  BRA `(.L_x_421) ;  /* 0xfffffe7400047947 */ /* 0x000fea000383ffff */
.L_x_74:
[----:B------:R-:W-:Y:S01]  /*1c4d0*/  MOV R6, UR21 ;  /* 0x0000001500067c02 */ /* 0x000fe20008000f00 */
[----:B------:R-:W-:Y:S05]  /*1c4e0*/  IMAD.U32 R5, RZ, RZ, UR33 ;  /* 0x00000021ff057e24 */ /* 0x000fea000f8e00ff */
[----:B------:R-:W-:Y:S07]  /*1c4f0*/  SHF.L.U32 R5, R5, 0x1f, RZ ;  /* 0x0000001f05057819 */ /* 0x000fee00000006ff */
.L_x_422:
[----:B-1----:R1:W2:Y:S02]  /*1c500*/  SYNCS.PHASECHK.TRANS64.TRYWAIT P0, [R6+URZ+0x1c058], R5 ;  /* 0x01c05805060075a7 */ /* 0x0022a400080011ff */
[----:B--2---:R-:W-:Y:S05]  /*1c510*/  @!P0 NANOSLEEP.SYNCS 0x989680 ;  /* 0x009896800000895d */ /* 0x004fea0003900000 */
[----:B------:R-:W2:Y:S02]  /*1c520*/  @!P0 SYNCS.PHASECHK.TRANS64 P0, [R6+URZ+0x1c058], R5 ;  /* 0x01c05805060085a7 */ /* 0x000ea400080010ff */
[----:B--2---:R-:W-:Y:S05]  /*1c530*/  @!P0 BRA `(.L_x_422) ;  /* 0xfffffffc00f08947 */ /* 0x004fea000383ffff */
[----:B------:R-:W-:Y:S05]  /*1c540*/  BRA `(.L_x_423) ;  /* 0xfffffe7400107947 */ /* 0x000fea000383ffff */
.L_x_82:
[----:B------:R-:W-:-:S07]  /*1c550*/  MOV R0, UR21 ;  /* 0x0000001500007c02 */ /* 0x000fce0008000f00 */
.L_x_424:
[----:B--2---:R2:W3:Y:S02]  /*1c560*/  SYNCS.PHASECHK.TRANS64.TRYWAIT P0, [R0+URZ+0x1c0a8], R3 ;  /* 0x01c0a803000075a7 */ /* 0x0044e400080011ff */
[----:B---3--:R-:W-:Y:S05]  /*1c570*/  @!P0 NANOSLEEP.SYNCS 0x989680 ;  /* 0x009896800000895d */ /* 0x008fea0003900000 */
[----:B------:R-:W3:Y:S02]  /*1c580*/  @!P0 SYNCS.PHASECHK.TRANS64 P0, [R0+URZ+0x1c0a8], R3 ;  /* 0x01c0a803000085a7 */ /* 0x000ee400080010ff */
[----:B---3--:R-:W-:Y:S05]  /*1c590*/  @!P0 BRA `(.L_x_424) ;  /* 0xfffffffc00f08947 */ /* 0x008fea000383ffff */
[----:B------:R-:W-:Y:S05]  /*1c5a0*/  BRA `(.L_x_425) ;  /* 0xfffffe7800607947 */ /* 0x000fea000383ffff */
.L_x_84:
[----:B------:R-:W-:-:S07]  /*1c5b0*/  MOV R0, UR21 ;  /* 0x0000001500007c02 */ /* 0x000fce0008000f00 */
.L_x_426:
[----:B--2---:R2:W3:Y:S02]  /*1c5c0*/  SYNCS.PHASECHK.TRANS64.TRYWAIT P0, [R0+URZ+0x1c068], R5 ;  /* 0x01c06805000075a7 */ /* 0x0044e400080011ff */
[----:B---3--:R-:W-:Y:S05]  /*1c5d0*/  @!P0 NANOSLEEP.SYNCS 0x989680 ;  /* 0x009896800000895d */ /* 0x008fea0003900000 */
[----:B------:R-:W3:Y:S02]  /*1c5e0*/  @!P0 SYNCS.PHASECHK.TRANS64 P0, [R0+URZ+0x1c068], R5 ;  /* 0x01c06805000085a7 */ /* 0x000ee400080010ff */
[----:B---3--:R-:W-:Y:S05]  /*1c5f0*/  @!P0 BRA `(.L_x_426) ;  /* 0xfffffffc00f08947 */ /* 0x008fea000383ffff */
[----:B------:R-:W-:Y:S05]  /*1c600*/  BRA `(.L_x_427) ;  /* 0xfffffe7800687947 */ /* 0x000fea000383ffff */
.L_x_96:
[----:B-1----:R1:W2:Y:S02]  /*1c610*/  SYNCS.PHASECHK.TRANS64.TRYWAIT P0, [R16+URZ+0x1c0c0], R3 ;  /* 0x01c0c003100075a7 */ /* 0x0022a400080011ff */
[----:B--2---:R-:W-:Y:S05]  /*1c620*/  @!P0 NANOSLEEP.SYNCS 0x989680 ;  /* 0x009896800000895d */ /* 0x004fea0003900000 */
[----:B------:R-:W2:Y:S02]  /*1c630*/  @!P0 SYNCS.PHASECHK.TRANS64 P0, [R16+URZ+0x1c0c0], R3 ;  /* 0x01c0c003100085a7 */ /* 0x000ea400080010ff */
[----:B--2---:R-:W-:Y:S05]  /*1c640*/  @!P0 BRA `(.L_x_96) ;  /* 0xfffffffc00f08947 */ /* 0x004fea000383ffff */
[----:B------:R-:W-:Y:S05]  /*1c650*/  BRA `(.L_x_428) ;  /* 0xfffffe8000c87947 */ /* 0x000fea000383ffff */
.L_x_163:
[----:B--2---:R2:W3:Y:S02]  /*1c660*/  SYNCS.PHASECHK.TRANS64.TRYWAIT P0, [R16+URZ+0x1c0c8], R3 ;  /* 0x01c0c803100075a7 */ /* 0x0044e400080011ff */
[----:B---3--:R-:W-:Y:S05]  /*1c670*/  @!P0 NANOSLEEP.SYNCS 0x989680 ;  /* 0x009896800000895d */ /* 0x008fea0003900000 */
[----:B------:R-:W3:Y:S02]  /*1c680*/  @!P0 SYNCS.PHASECHK.TRANS64 P0, [R16+URZ+0x1c0c8], R3 ;  /* 0x01c0c803100085a7 */ /* 0x000ee400080010ff */
[----:B---3--:R-:W-:Y:S05]  /*1c690*/  @!P0 BRA `(.L_x_163) ;  /* 0xfffffffc00f08947 */ /* 0x008fea000383ffff */
[----:B------:R-:W-:Y:S05]  /*1c6a0*/  BRA `(.L_x_429) ;  /* 0xfffffec000447947 */ /* 0x000fea000383ffff */
.L_x_169:
[----:B-1----:R1:W2:Y:S02]  /*1c6b0*/  SYNCS.PHASECHK.TRANS64.TRYWAIT P0, [R61+URZ+0x1c070], R0 ;  /* 0x01c070003d0075a7 */ /* 0x0022a400080011ff */
[----:B--2---:R-:W-:Y:S05]  /*1c6c0*/  @!P0 NANOSLEEP.SYNCS 0x989680 ;  /* 0x009896800000895d */ /* 0x004fea0003900000 */
[----:B------:R-:W2:Y:S02]  /*1c6d0*/  @!P0 SYNCS.PHASECHK.TRANS64 P0, [R61+URZ+0x1c070], R0 ;  /* 0x01c070003d0085a7 */ /* 0x000ea400080010ff */
[----:B--2---:R-:W-:Y:S05]  /*1c6e0*/  @!P0 BRA `(.L_x_169) ;  /* 0xfffffffc00f08947 */ /* 0x004fea000383ffff */
[----:B------:R-:W-:Y:S05]  /*1c6f0*/  BRA `(.L_x_430) ;  /* 0xfffffec400847947 */ /* 0x000fea000383ffff */
.L_x_172:
[----:B--2---:R2:W3:Y:S02]  /*1c700*/  SYNCS.PHASECHK.TRANS64.TRYWAIT P1, [R61+URZ+0x1c080], R4 ;  /* 0x01c080043d0075a7 */ /* 0x0044e400080211ff */
[----:B---3--:R-:W-:Y:S05]  /*1c710*/  @!P1 NANOSLEEP.SYNCS 0x989680 ;  /* 0x009896800000995d */ /* 0x008fea0003900000 */
[----:B------:R-:W3:Y:S02]  /*1c720*/  @!P1 SYNCS.PHASECHK.TRANS64 P1, [R61+URZ+0x1c080], R4 ;  /* 0x01c080043d0095a7 */ /* 0x000ee400080210ff */
[----:B---3--:R-:W-:Y:S05]  /*1c730*/  @!P1 BRA `(.L_x_172) ;  /* 0xfffffffc00f09947 */ /* 0x008fea000383ffff */
[----:B------:R-:W-:Y:S05]  /*1c740*/  BRA `(.L_x_431) ;  /* 0xfffffec400ac7947 */ /* 0x000fea000383ffff */
.L_x_175:
[----:B-1----:R1:W3:Y:S02]  /*1c750*/  SYNCS.PHASECHK.TRANS64.TRYWAIT P0, [R61+URZ+0x1c070], R0 ;  /* 0x01c070003d0075a7 */ /* 0x0022e400080011ff */
[----:B---3--:R-:W-:Y:S05]  /*1c760*/  @!P0 NANOSLEEP.SYNCS 0x989680 ;  /* 0x009896800000895d */ /* 0x008fea0003900000 */
[----:B------:R-:W3:Y:S02]  /*1c770*/  @!P0 SYNCS.PHASECHK.TRANS64 P0, [R61+URZ+0x1c070], R0 ;  /* 0x01c070003d0085a7 */ /* 0x000ee400080010ff */
[----:B---3--:R-:W-:Y:S05]  /*1c780*/  @!P0 BRA `(.L_x_175) ;  /* 0xfffffffc00f08947 */ /* 0x008fea000383ffff */
[----:B------:R-:W-:Y:S05]  /*1c790*/  BRA `(.L_x_432) ;  /* 0xfffffec400d47947 */ /* 0x000fea000383ffff */
.L_x_177:
[----:B-1----:R1:W2:Y:S02]  /*1c7a0*/  SYNCS.PHASECHK.TRANS64.TRYWAIT P0, [R61+URZ+0x1c090], R0 ;  /* 0x01c090003d0075a7 */ /* 0x0022a400080011ff */
[----:B--2---:R-:W-:Y:S05]  /*1c7b0*/  @!P0 NANOSLEEP.SYNCS 0x989680 ;  /* 0x009896800000895d */ /* 0x004fea0003900000 */
[----:B------:R-:W2:Y:S02]  /*1c7c0*/  @!P0 SYNCS.PHASECHK.TRANS64 P0, [R61+URZ+0x1c090], R0 ;  /* 0x01c090003d0085a7 */ /* 0x000ea400080010ff */
[----:B--2---:R-:W-:Y:S05]  /*1c7d0*/  @!P0 BRA `(.L_x_177) ;  /* 0xfffffffc00f08947 */ /* 0x004fea000383ffff */
[----:B------:R-:W-:Y:S05]  /*1c7e0*/  BRA `(.L_x_433) ;  /* 0xfffffec8001c7947 */ /* 0x000fea000383ffff */
.L_x_188:
[----:B-1----:R1:W4:Y:S02]  /*1c7f0*/  SYNCS.PHASECHK.TRANS64.TRYWAIT P0, [R61+URZ+0x1c080], R0 ;  /* 0x01c080003d0075a7 */ /* 0x00232400080011ff */
[----:B----4-:R-:W-:Y:S05]  /*1c800*/  @!P0 NANOSLEEP.SYNCS 0x989680 ;  /* 0x009896800000895d */ /* 0x010fea0003900000 */
[----:B------:R-:W4:Y:S02]  /*1c810*/  @!P0 SYNCS.PHASECHK.TRANS64 P0, [R61+URZ+0x1c080], R0 ;  /* 0x01c080003d0085a7 */ /* 0x000f2400080010ff */
[----:B----4-:R-:W-:Y:S05]  /*1c820*/  @!P0 BRA `(.L_x_188) ;  /* 0xfffffffc00f08947 */ /* 0x010fea000383ffff */
[----:B------:R-:W-:Y:S05]  /*1c830*/  BRA `(.L_x_434) ;  /* 0xfffffed000507947 */ /* 0x000fea000383ffff */
.L_x_190:
[----:B-1----:R1:W2:Y:S02]  /*1c840*/  SYNCS.PHASECHK.TRANS64.TRYWAIT P0, [R61+URZ+0x1c098], R0 ;  /* 0x01c098003d0075a7 */ /* 0x0022a400080011ff */
[----:B--2---:R-:W-:Y:S05]  /*1c850*/  @!P0 NANOSLEEP.SYNCS 0x989680 ;  /* 0x009896800000895d */ /* 0x004fea0003900000 */
[----:B------:R-:W2:Y:S02]  /*1c860*/  @!P0 SYNCS.PHASECHK.TRANS64 P0, [R61+URZ+0x1c098], R0 ;  /* 0x01c098003d0085a7 */ /* 0x000ea400080010ff */
[----:B--2---:R-:W-:Y:S05]  /*1c870*/  @!P0 BRA `(.L_x_190) ;  /* 0xfffffffc00f08947 */ /* 0x004fea000383ffff */
[----:B------:R-:W-:Y:S05]  /*1c880*/  BRA `(.L_x_435) ;  /* 0xfffffed000947947 */ /* 0x000fea000383ffff */
.L_x_203:
[----:B--2---:R2:W4:Y:S02]  /*1c890*/  SYNCS.PHASECHK.TRANS64.TRYWAIT P0, [R61+URZ+0x1c070], R4 ;  /* 0x01c070043d0075a7 */ /* 0x00452400080011ff */
[----:B----4-:R-:W-:Y:S05]  /*1c8a0*/  @!P0 NANOSLEEP.SYNCS 0x989680 ;  /* 0x009896800000895d */ /* 0x010fea0003900000 */
[----:B------:R-:W4:Y:S02]  /*1c8b0*/  @!P0 SYNCS.PHASECHK.TRANS64 P0, [R61+URZ+0x1c070], R4 ;  /* 0x01c070043d0085a7 */ /* 0x000f2400080010ff */
[----:B----4-:R-:W-:Y:S05]  /*1c8c0*/  @!P0 BRA `(.L_x_203) ;  /* 0xfffffffc00f08947 */ /* 0x010fea000383ffff */
[----:B------:R-:W-:Y:S05]  /*1c8d0*/  BRA `(.L_x_436) ;  /* 0xfffffed800e87947 */ /* 0x000fea000383ffff */
.L_x_206:
[----:B-1----:R1:W4:Y:S02]  /*1c8e0*/  SYNCS.PHASECHK.TRANS64.TRYWAIT P0, [R61+URZ+0x1c090], R0 ;  /* 0x01c090003d0075a7 */ /* 0x00232400080011ff */
[----:B----4-:R-:W-:Y:S05]  /*1c8f0*/  @!P0 NANOSLEEP.SYNCS 0x989680 ;  /* 0x009896800000895d */ /* 0x010fea0003900000 */
[----:B------:R-:W4:Y:S02]  /*1c900*/  @!P0 SYNCS.PHASECHK.TRANS64 P0, [R61+URZ+0x1c090], R0 ;  /* 0x01c090003d0085a7 */ /* 0x000f2400080010ff */
[----:B----4-:R-:W-:Y:S05]  /*1c910*/  @!P0 BRA `(.L_x_206) ;  /* 0xfffffffc00f08947 */ /* 0x010fea000383ffff */
[----:B------:R-:W-:Y:S05]  /*1c920*/  BRA `(.L_x_437) ;  /* 0xfffffedc000c7947 */ /* 0x000fea000383ffff */
.L_x_209:
[----:B-1----:R1:W4:Y:S02]  /*1c930*/  SYNCS.PHASECHK.TRANS64.TRYWAIT P0, [R61+URZ+0x1c0c0], R0 ;  /* 0x01c0c0003d0075a7 */ /* 0x00232400080011ff */
[----:B----4-:R-:W-:Y:S05]  /*1c940*/  @!P0 NANOSLEEP.SYNCS 0x989680 ;  /* 0x009896800000895d */ /* 0x010fea0003900000 */
[----:B------:R-:W4:Y:S02]  /*1c950*/  @!P0 SYNCS.PHASECHK.TRANS64 P0, [R61+URZ+0x1c0c0], R0 ;  /* 0x01c0c0003d0085a7 */ /* 0x000f2400080010ff */
[----:B----4-:R-:W-:Y:S05]  /*1c960*/  @!P0 BRA `(.L_x_209) ;  /* 0xfffffffc00f08947 */ /* 0x010fea000383ffff */
[----:B------:R-:W-:Y:S05]  /*1c970*/  BRA `(.L_x_438) ;  /* 0xfffffedc00187947 */ /* 0x000fea000383ffff */
.L_x_219:
[----:B-1----:R1:W2:Y:S02]  /*1c980*/  SYNCS.PHASECHK.TRANS64.TRYWAIT P0, [R61+URZ+0x1c080], R4 ;  /* 0x01c080043d0075a7 */ /* 0x0022a400080011ff */
[----:B--2---:R-:W-:Y:S05]  /*1c990*/  @!P0 NANOSLEEP.SYNCS 0x989680 ;  /* 0x009896800000895d */ /* 0x004fea0003900000 */
[----:B------:R-:W2:Y:S02]  /*1c9a0*/  @!P0 SYNCS.PHASECHK.TRANS64 P0, [R61+URZ+0x1c080], R4 ;  /* 0x01c080043d0085a7 */ /* 0x000ea400080010ff */
[----:B--2---:R-:W-:Y:S05]  /*1c9b0*/  @!P0 BRA `(.L_x_219) ;  /* 0xfffffffc00f08947 */ /* 0x004fea000383ffff */
[----:B------:R-:W-:Y:S05]  /*1c9c0*/  BRA `(.L_x_439) ;  /* 0xfffffeec00f47947 */ /* 0x000fea000383ffff */
.L_x_222:
[----:B------:R1:W1:Y:S02]  /*1c9d0*/  SYNCS.PHASECHK.TRANS64.TRYWAIT P0, [R61+URZ+0x1c098], R0 ;  /* 0x01c098003d0075a7 */ /* 0x00026400080011ff */
[----:B-1----:R-:W-:Y:S05]  /*1c9e0*/  @!P0 NANOSLEEP.SYNCS 0x989680 ;  /* 0x009896800000895d */ /* 0x002fea0003900000 */
[----:B------:R-:W1:Y:S02]  /*1c9f0*/  @!P0 SYNCS.PHASECHK.TRANS64 P0, [R61+URZ+0x1c098], R0 ;  /* 0x01c098003d0085a7 */ /* 0x000e6400080010ff */
[----:B-1----:R-:W-:Y:S05]  /*1ca00*/  @!P0 BRA `(.L_x_222) ;  /* 0xfffffffc00f08947 */ /* 0x002fea000383ffff */
[----:B------:R-:W-:Y:S05]  /*1ca10*/  BRA `(.L_x_440) ;  /* 0xfffffef000187947 */ /* 0x000fea000383ffff */
.L_x_225:
[----:B------:R1:W1:Y:S02]  /*1ca20*/  SYNCS.PHASECHK.TRANS64.TRYWAIT P0, [R61+URZ+0x1c0c8], R0 ;  /* 0x01c0c8003d0075a7 */ /* 0x00026400080011ff */
[----:B-1----:R-:W-:Y:S05]  /*1ca30*/  @!P0 NANOSLEEP.SYNCS 0x989680 ;  /* 0x009896800000895d */ /* 0x002fea0003900000 */
[----:B------:R-:W1:Y:S02]  /*1ca40*/  @!P0 SYNCS.PHASECHK.TRANS64 P0, [R61+URZ+0x1c0c8], R0 ;  /* 0x01c0c8003d0085a7 */ /* 0x000e6400080010ff */
[----:B-1----:R-:W-:Y:S05]  /*1ca50*/  @!P0 BRA `(.L_x_225) ;  /* 0xfffffffc00f08947 */ /* 0x002fea000383ffff */
[----:B------:R-:W-:Y:S05]  /*1ca60*/  BRA `(.L_x_441) ;  /* 0xfffffef000247947 */ /* 0x000fea000383ffff */
.L_x_237:
[----:B------:R-:W-:-:S07]  /*1ca70*/  MOV R0, UR6 ;  /* 0x0000000600007c02 */ /* 0x000fce0008000f00 */
.L_x_442:
[----:B-1----:R1:W2:Y:S02]  /*1ca80*/  SYNCS.PHASECHK.TRANS64.TRYWAIT P0, [R0+URZ], R3 ;  /* 0x00000003000075a7 */ /* 0x0022a400080011ff */
[----:B--2---:R-:W-:Y:S05]  /*1ca90*/  @!P0 NANOSLEEP.SYNCS 0x989680 ;  /* 0x009896800000895d */ /* 0x004fea0003900000 */
[----:B------:R-:W2:Y:S02]  /*1caa0*/  @!P0 SYNCS.PHASECHK.TRANS64 P0, [R0+URZ], R3 ;  /* 0x00000003000085a7 */ /* 0x000ea400080010ff */
[----:B--2---:R-:W-:Y:S05]  /*1cab0*/  @!P0 BRA `(.L_x_442) ;  /* 0xfffffffc00f08947 */ /* 0x004fea000383ffff */
[----:B------:R-:W-:Y:S05]  /*1cac0*/  BRA `(.L_x_443) ;  /* 0xffffff0400e47947 */ /* 0x000fea000383ffff */
.L_x_240:
[----:B------:R-:W-:-:S07]  /*1cad0*/  MOV R0, UR5 ;  /* 0x0000000500007c02 */ /* 0x000fce0008000f00 */
.L_x_444:
[----:B-1----:R1:W3:Y:S02]  /*1cae0*/  SYNCS.PHASECHK.TRANS64.TRYWAIT P1, [R0+URZ], R3 ;  /* 0x00000003000075a7 */ /* 0x0022e400080211ff */
[----:B---3--:R-:W-:Y:S05]  /*1caf0*/  @!P1 NANOSLEEP.SYNCS 0x989680 ;  /* 0x009896800000995d */ /* 0x008fea0003900000 */
[----:B------:R-:W3:Y:S02]  /*1cb00*/  @!P1 SYNCS.PHASECHK.TRANS64 P1, [R0+URZ], R3 ;  /* 0x00000003000095a7 */ /* 0x000ee400080210ff */
[----:B---3--:R-:W-:Y:S05]  /*1cb10*/  @!P1 BRA `(.L_x_444) ;  /* 0xfffffffc00f09947 */ /* 0x008fea000383ffff */
[----:B------:R-:W-:Y:S05]  /*1cb20*/  BRA `(.L_x_445) ;  /* 0xffffff0800687947 */ /* 0x000fea000383ffff */
.L_x_247:
[----:B-1----:R-:W-:-:S04]  /*1cb30*/  MOV R4, UR46 ;  /* 0x0000002e00047c02 */ /* 0x002fc80008000f00 */
[----:B------:R1:W2:Y:S03]  /*1cb40*/  SYNCS.PHASECHK.TRANS64.TRYWAIT P5, [R4+URZ], R3 ;  /* 0x00000003040075a7 */ /* 0x0002a600080a11ff */
[----:B--2---:R-:W-:Y:S05]  /*1cb50*/  @!P5 NANOSLEEP.SYNCS 0x989680 ;  /* 0x009896800000d95d */ /* 0x004fea0003900000 */
[----:B------:R-:W2:Y:S02]  /*1cb60*/  @!P5 SYNCS.PHASECHK.TRANS64 P5, [R4+URZ], R3 ;  /* 0x000000030400d5a7 */ /* 0x000ea400080a10ff */
[----:B--2---:R-:W-:Y:S05]  /*1cb70*/  @!P5 BRA `(.L_x_247) ;  /* 0xfffffffc00ecd947 */ /* 0x004fea000383ffff */
[----:B------:R-:W-:Y:S05]  /*1cb80*/  BRA `(.L_x_446) ;  /* 0xffffff1400a07947 */ /* 0x000fea000383ffff */
.L_x_252:
[----:B------:R-:W-:-:S07]  /*1cb90*/  MOV R5, UR6 ;  /* 0x0000000600057c02 */ /* 0x000fce0008000f00 */
.L_x_447:
[----:B---3--:R3:W4:Y:S02]  /*1cba0*/  SYNCS.PHASECHK.TRANS64.TRYWAIT P2, [R5+URZ], R0 ;  /* 0x00000000050075a7 */ /* 0x00872400080411ff */
[----:B----4-:R-:W-:Y:S05]  /*1cbb0*/  @!P2 NANOSLEEP.SYNCS 0x989680 ;  /* 0x009896800000a95d */ /* 0x010fea0003900000 */
[----:B------:R-:W4:Y:S02]  /*1cbc0*/  @!P2 SYNCS.PHASECHK.TRANS64 P2, [R5+URZ], R0 ;  /* 0x000000000500a5a7 */ /* 0x000f2400080410ff */
[----:B----4-:R-:W-:Y:S05]  /*1cbd0*/  @!P2 BRA `(.L_x_447) ;  /* 0xfffffffc00f0a947 */ /* 0x010fea000383ffff */
[----:B------:R-:W-:Y:S05]  /*1cbe0*/  BRA `(.L_x_448) ;  /* 0xffffff4400387947 */ /* 0x000fea000383ffff */
.L_x_257:
[----:B------:R-:W-:-:S07]  /*1cbf0*/  MOV R3, UR6 ;  /* 0x0000000600037c02 */ /* 0x000fce0008000f00 */
.L_x_449:
[----:B-1----:R1:W2:Y:S02]  /*1cc00*/  SYNCS.PHASECHK.TRANS64.TRYWAIT P1, [R3+URZ], R0 ;  /* 0x00000000030075a7 */ /* 0x0022a400080211ff */
[----:B--2---:R-:W-:Y:S05]  /*1cc10*/  @!P1 NANOSLEEP.SYNCS 0x989680 ;  /* 0x009896800000995d */ /* 0x004fea0003900000 */
[----:B------:R-:W2:Y:S02]  /*1cc20*/  @!P1 SYNCS.PHASECHK.TRANS64 P1, [R3+URZ], R0 ;  /* 0x00000000030095a7 */ /* 0x000ea400080210ff */
[----:B--2---:R-:W-:Y:S05]  /*1cc30*/  @!P1 BRA `(.L_x_449) ;  /* 0xfffffffc00f09947 */ /* 0x004fea000383ffff */
[----:B------:R-:W-:Y:S05]  /*1cc40*/  BRA `(.L_x_450) ;  /* 0xffffff4800987947 */ /* 0x000fea000383ffff */
.L_x_262:
[----:B------:R-:W-:-:S07]  /*1cc50*/  MOV R0, UR4 ;  /* 0x0000000400007c02 */ /* 0x000fce0008000f00 */
.L_x_451:
[----:B------:R1:W1:Y:S02]  /*1cc60*/  SYNCS.PHASECHK.TRANS64.TRYWAIT P1, [R0+URZ], R3 ;  /* 0x00000003000075a7 */ /* 0x00026400080211ff */
[----:B-1----:R-:W-:Y:S05]  /*1cc70*/  @!P1 NANOSLEEP.SYNCS 0x989680 ;  /* 0x009896800000995d */ /* 0x002fea0003900000 */
[----:B------:R-:W1:Y:S02]  /*1cc80*/  @!P1 SYNCS.PHASECHK.TRANS64 P1, [R0+URZ], R3 ;  /* 0x00000003000095a7 */ /* 0x000e6400080210ff */
[----:B-1----:R-:W-:Y:S05]  /*1cc90*/  @!P1 BRA `(.L_x_451) ;  /* 0xfffffffc00f09947 */ /* 0x002fea000383ffff */
[----:B------:R-:W-:Y:S05]  /*1cca0*/  BRA `(.L_x_452) ;  /* 0xffffff4c00707947 */ /* 0x000fea000383ffff */
.L_x_269:
[----:B-1----:R-:W-:-:S04]  /*1ccb0*/  MOV R4, UR46 ;  /* 0x0000002e00047c02 */ /* 0x002fc80008000f00 */
[----:B------:R1:W4:Y:S03]  /*1ccc0*/  SYNCS.PHASECHK.TRANS64.TRYWAIT P5, [R4+URZ], R3 ;  /* 0x00000003040075a7 */ /* 0x00032600080a11ff */
[----:B----4-:R-:W-:Y:S05]  /*1ccd0*/  @!P5 NANOSLEEP.SYNCS 0x989680 ;  /* 0x009896800000d95d */ /* 0x010fea0003900000 */
[----:B------:R-:W4:Y:S02]  /*1cce0*/  @!P5 SYNCS.PHASECHK.TRANS64 P5, [R4+URZ], R3 ;  /* 0x000000030400d5a7 */ /* 0x000f2400080a10ff */
[----:B----4-:R-:W-:Y:S05]  /*1ccf0*/  @!P5 BRA `(.L_x_269) ;  /* 0xfffffffc00ecd947 */ /* 0x010fea000383ffff */
[----:B------:R-:W-:Y:S05]  /*1cd00*/  BRA `(.L_x_453) ;  /* 0xffffff8000f87947 */ /* 0x000fea000383ffff */
.L_x_274:
[----:B------:R-:W-:-:S07]  /*1cd10*/  MOV R9, UR6 ;  /* 0x0000000600097c02 */ /* 0x000fce0008000f00 */
.L_x_454:
[----:B-1----:R1:W2:Y:S02]  /*1cd20*/  SYNCS.PHASECHK.TRANS64.TRYWAIT P2, [R9+URZ], R0 ;  /* 0x00000000090075a7 */ /* 0x0022a400080411ff */
[----:B--2---:R-:W-:Y:S05]  /*1cd30*/  @!P2 NANOSLEEP.SYNCS 0x989680 ;  /* 0x009896800000a95d */ /* 0x004fea0003900000 */
[----:B------:R-:W2:Y:S02]  /*1cd40*/  @!P2 SYNCS.PHASECHK.TRANS64 P2, [R9+URZ], R0 ;  /* 0x000000000900a5a7 */ /* 0x000ea400080410ff */
[----:B--2---:R-:W-:Y:S05]  /*1cd50*/  @!P2 BRA `(.L_x_454) ;  /* 0xfffffffc00f0a947 */ /* 0x004fea000383ffff */
[----:B------:R-:W-:Y:S05]  /*1cd60*/  BRA `(.L_x_455) ;  /* 0xffffffb000e47947 */ /* 0x000fea000383ffff */
.L_x_279:
[----:B------:R-:W-:-:S07]  /*1cd70*/  MOV R3, UR6 ;  /* 0x0000000600037c02 */ /* 0x000fce0008000f00 */
.L_x_456:
[----:B-1----:R1:W2:Y:S02]  /*1cd80*/  SYNCS.PHASECHK.TRANS64.TRYWAIT P1, [R3+URZ], R0 ;  /* 0x00000000030075a7 */ /* 0x0022a400080211ff */
[----:B--2---:R-:W-:Y:S05]  /*1cd90*/  @!P1 NANOSLEEP.SYNCS 0x989680 ;  /* 0x009896800000995d */ /* 0x004fea0003900000 */
[----:B------:R-:W2:Y:S02]  /*1cda0*/  @!P1 SYNCS.PHASECHK.TRANS64 P1, [R3+URZ], R0 ;  /* 0x00000000030095a7 */ /* 0x000ea400080210ff */
[----:B--2---:R-:W-:Y:S05]  /*1cdb0*/  @!P1 BRA `(.L_x_456) ;  /* 0xfffffffc00f09947 */ /* 0x004fea000383ffff */
[----:B------:R-:W-:Y:S05]  /*1cdc0*/  BRA `(.L_x_457) ;  /* 0xffffffb800207947 */ /* 0x000fea000383ffff */
.L_x_284:
[----:B------:R-:W-:-:S07]  /*1cdd0*/  MOV R0, UR4 ;  /* 0x0000000400007c02 */ /* 0x000fce0008000f00 */
.L_x_458:
[----:B------:R1:W1:Y:S02]  /*1cde0*/  SYNCS.PHASECHK.TRANS64.TRYWAIT P0, [R0+URZ], R3 ;  /* 0x00000003000075a7 */ /* 0x00026400080011ff */
[----:B-1----:R-:W-:Y:S05]  /*1cdf0*/  @!P0 NANOSLEEP.SYNCS 0x989680 ;  /* 0x009896800000895d */ /* 0x002fea0003900000 */
[----:B------:R-:W1:Y:S02]  /*1ce00*/  @!P0 SYNCS.PHASECHK.TRANS64 P0, [R0+URZ], R3 ;  /* 0x00000003000085a7 */ /* 0x000e6400080010ff */
[----:B-1----:R-:W-:Y:S05]  /*1ce10*/  @!P0 BRA `(.L_x_458) ;  /* 0xfffffffc00f08947 */ /* 0x002fea000383ffff */
[----:B------:R-:W-:Y:S05]  /*1ce20*/  BRA `(.L_x_459) ;  /* 0xffffffb800d47947 */ /* 0x000fea000383ffff */
.L_x_290:
[----:B------:R-:W-:-:S07]  /*1ce30*/  MOV R0, UR8 ;  /* 0x0000000800007c02 */ /* 0x000fce0008000f00 */
.L_x_460:
[----:B-1----:R1:W2:Y:S02]  /*1ce40*/  SYNCS.PHASECHK.TRANS64.TRYWAIT P1, [R0+URZ+0x1c010], R5 ;  /* 0x01c01005000075a7 */ /* 0x0022a400080211ff */
[----:B--2---:R-:W-:Y:S05]  /*1ce50*/  @!P1 NANOSLEEP.SYNCS 0x989680 ;  /* 0x009896800000995d */ /* 0x004fea0003900000 */
[----:B------:R-:W2:Y:S02]  /*1ce60*/  @!P1 SYNCS.PHASECHK.TRANS64 P1, [R0+URZ+0x1c010], R5 ;  /* 0x01c01005000095a7 */ /* 0x000ea400080210ff */
[----:B--2---:R-:W-:Y:S05]  /*1ce70*/  @!P1 BRA `(.L_x_460) ;  /* 0xfffffffc00f09947 */ /* 0x004fea000383ffff */
[----:B------:R-:W-:Y:S05]  /*1ce80*/  BRA `(.L_x_461) ;  /* 0xffffffc000a47947 */ /* 0x000fea000383ffff */
.L_x_296:
[----:B------:R-:W-:-:S07]  /*1ce90*/  MOV R0, UR17 ;  /* 0x0000001100007c02 */ /* 0x000fce0008000f00 */
.L_x_462:
[----:B-1----:R1:W2:Y:S02]  /*1cea0*/  SYNCS.PHASECHK.TRANS64.TRYWAIT P1, [R0+URZ+0x1c038], R3 ;  /* 0x01c03803000075a7 */ /* 0x0022a400080211ff */
[----:B--2---:R-:W-:Y:S05]  /*1ceb0*/  @!P1 NANOSLEEP.SYNCS 0x989680 ;  /* 0x009896800000995d */ /* 0x004fea0003900000 */
[----:B------:R-:W2:Y:S02]  /*1cec0*/  @!P1 SYNCS.PHASECHK.TRANS64 P1, [R0+URZ+0x1c038], R3 ;  /* 0x01c03803000095a7 */ /* 0x000ea400080210ff */
[----:B--2---:R-:W-:Y:S05]  /*1ced0*/  @!P1 BRA `(.L_x_462) ;  /* 0xfffffffc00f09947 */ /* 0x004fea000383ffff */
[----:B------:R-:W-:Y:S05]  /*1cee0*/  BRA `(.L_x_463) ;  /* 0xffffffc000f87947 */ /* 0x000fea000383ffff */
.L_x_302:
[----:B-1----:R-:W-:-:S07]  /*1cef0*/  MOV R0, UR8 ;  /* 0x0000000800007c02 */ /* 0x002fce0008000f00 */
.L_x_464:
[----:B-1----:R1:W2:Y:S02]  /*1cf00*/  SYNCS.PHASECHK.TRANS64.TRYWAIT P1, [R0+URZ+0x1c018], R5 ;  /* 0x01c01805000075a7 */ /* 0x0022a400080211ff */
[----:B--2---:R-:W-:Y:S05]  /*1cf10*/  @!P1 NANOSLEEP.SYNCS 0x989680 ;  /* 0x009896800000995d */ /* 0x004fea0003900000 */
[----:B------:R-:W2:Y:S02]  /*1cf20*/  @!P1 SYNCS.PHASECHK.TRANS64 P1, [R0+URZ+0x1c018], R5 ;  /* 0x01c01805000095a7 */ /* 0x000ea400080210ff */
[----:B--2---:R-:W-:Y:S05]  /*1cf30*/  @!P1 BRA `(.L_x_464) ;  /* 0xfffffffc00f09947 */ /* 0x004fea000383ffff */
[----:B------:R-:W-:Y:S05]  /*1cf40*/  BRA `(.L_x_465) ;  /* 0xffffffc4005c7947 */ /* 0x000fea000383ffff */
.L_x_308:
[----:B------:R-:W-:-:S07]  /*1cf50*/  MOV R0, UR17 ;  /* 0x0000001100007c02 */ /* 0x000fce0008000f00 */
.L_x_466:
[----:B-1----:R1:W2:Y:S02]  /*1cf60*/  SYNCS.PHASECHK.TRANS64.TRYWAIT P1, [R0+URZ+0x1c038], R3 ;  /* 0x01c03803000075a7 */ /* 0x0022a400080211ff */
[----:B--2---:R-:W-:Y:S05]  /*1cf70*/  @!P1 NANOSLEEP.SYNCS 0x989680 ;  /* 0x009896800000995d */ /* 0x004fea0003900000 */
[----:B------:R-:W2:Y:S02]  /*1cf80*/  @!P1 SYNCS.PHASECHK.TRANS64 P1, [R0+URZ+0x1c038], R3 ;  /* 0x01c03803000095a7 */ /* 0x000ea400080210ff */
[----:B--2---:R-:W-:Y:S05]  /*1cf90*/  @!P1 BRA `(.L_x_466) ;  /* 0xfffffffc00f09947 */ /* 0x004fea000383ffff */
[----:B------:R-:W-:Y:S05]  /*1cfa0*/  BRA `(.L_x_467) ;  /* 0xffffffc400b87947 */ /* 0x000fea000383ffff */
.L_x_314:
[----:B------:R-:W-:-:S07]  /*1cfb0*/  MOV R0, UR17 ;  /* 0x0000001100007c02 */ /* 0x000fce0008000f00 */
.L_x_468:
[----:B-1----:R1:W2:Y:S02]  /*1cfc0*/  SYNCS.PHASECHK.TRANS64.TRYWAIT P1, [R0+URZ+0x1c038], R3 ;  /* 0x01c03803000075a7 */ /* 0x0022a400080211ff */
[----:B--2---:R-:W-:Y:S05]  /*1cfd0*/  @!P1 NANOSLEEP.SYNCS 0x989680 ;  /* 0x009896800000995d */ /* 0x004fea0003900000 */
[----:B------:R-:W2:Y:S02]  /*1cfe0*/  @!P1 SYNCS.PHASECHK.TRANS64 P1, [R0+URZ+0x1c038], R3 ;  /* 0x01c03803000095a7 */ /* 0x000ea400080210ff */
[----:B--2---:R-:W-:Y:S05]  /*1cff0*/  @!P1 BRA `(.L_x_468) ;  /* 0xfffffffc00f09947 */ /* 0x004fea000383ffff */
[----:B------:R-:W-:Y:S05]  /*1d000*/  BRA `(.L_x_469) ;  /* 0xffffffc800587947 */ /* 0x000fea000383ffff */
.L_x_319:
[----:B------:R-:W-:-:S07]  /*1d010*/  MOV R0, UR17 ;  /* 0x0000001100007c02 */ /* 0x000fce0008000f00 */
.L_x_470:
[----:B-1----:R1:W2:Y:S02]  /*1d020*/  SYNCS.PHASECHK.TRANS64.TRYWAIT P1, [R0+URZ+0x1c038], R3 ;  /* 0x01c03803000075a7 */ /* 0x0022a400080211ff */
[----:B--2---:R-:W-:Y:S05]  /*1d030*/  @!P1 NANOSLEEP.SYNCS 0x989680 ;  /* 0x009896800000995d */ /* 0x004fea0003900000 */
[----:B------:R-:W2:Y:S02]  /*1d040*/  @!P1 SYNCS.PHASECHK.TRANS64 P1, [R0+URZ+0x1c038], R3 ;  /* 0x01c03803000095a7 */ /* 0x000ea400080210ff */
[----:B--2---:R-:W-:Y:S05]  /*1d050*/  @!P1 BRA `(.L_x_470) ;  /* 0xfffffffc00f09947 */ /* 0x004fea000383ffff */
[----:B------:R-:W-:Y:S05]  /*1d060*/  BRA `(.L_x_471) ;  /* 0xffffffc800cc7947 */ /* 0x000fea000383ffff */
.L_x_324:
[----:B------:R-:W-:-:S07]  /*1d070*/  MOV R0, UR17 ;  /* 0x0000001100007c02 */ /* 0x000fce0008000f00 */
.L_x_472:
[----:B-1----:R1:W2:Y:S02]  /*1d080*/  SYNCS.PHASECHK.TRANS64.TRYWAIT P1, [R0+URZ+0x1c038], R3 ;  /* 0x01c03803000075a7 */ /* 0x0022a400080211ff */
[----:B--2---:R-:W-:Y:S05]  /*1d090*/  @!P1 NANOSLEEP.SYNCS 0x989680 ;  /* 0x009896800000995d */ /* 0x004fea0003900000 */
[----:B------:R-:W2:Y:S02]  /*1d0a0*/  @!P1 SYNCS.PHASECHK.TRANS64 P1, [R0+URZ+0x1c038], R3 ;  /* 0x01c03803000095a7 */ /* 0x000ea400080210ff */
[----:B--2---:R-:W-:Y:S05]  /*1d0b0*/  @!P1 BRA `(.L_x_472) ;  /* 0xfffffffc00f09947 */ /* 0x004fea000383ffff */
[----:B------:R-:W-:Y:S05]  /*1d0c0*/  BRA `(.L_x_473) ;  /* 0xffffffcc00347947 */ /* 0x000fea000383ffff */
.L_x_329:
[----:B------:R-:W-:-:S07]  /*1d0d0*/  MOV R0, UR17 ;  /* 0x0000001100007c02 */ /* 0x000fce0008000f00 */
.L_x_474:
[----:B-1----:R1:W2:Y:S02]  /*1d0e0*/  SYNCS.PHASECHK.TRANS64.TRYWAIT P1, [R0+URZ+0x1c038], R3 ;  /* 0x01c03803000075a7 */ /* 0x0022a400080211ff */
[----:B--2---:R-:W-:Y:S05]  /*1d0f0*/  @!P1 NANOSLEEP.SYNCS 0x989680 ;  /* 0x009896800000995d */ /* 0x004fea0003900000 */
[----:B------:R-:W2:Y:S02]  /*1d100*/  @!P1 SYNCS.PHASECHK.TRANS64 P1, [R0+URZ+0x1c038], R3 ;  /* 0x01c03803000095a7 */ /* 0x000ea400080210ff */
[----:B--2---:R-:W-:Y:S05]  /*1d110*/  @!P1 BRA `(.L_x_474) ;  /* 0xfffffffc00f09947 */ /* 0x004fea000383ffff */
[----:B------:R-:W-:Y:S05]  /*1d120*/  BRA `(.L_x_475) ;  /* 0xffffffcc009c7947 */ /* 0x000fea000383ffff */
.L_x_334:
[----:B------:R-:W-:-:S07]  /*1d130*/  MOV R0, UR17 ;  /* 0x0000001100007c02 */ /* 0x000fce0008000f00 */
.L_x_476:
[----:B-1----:R1:W2:Y:S02]  /*1d140*/  SYNCS.PHASECHK.TRANS64.TRYWAIT P1, [R0+URZ+0x1c038], R3 ;  /* 0x01c03803000075a7 */ /* 0x0022a400080211ff */
[----:B--2---:R-:W-:Y:S05]  /*1d150*/  @!P1 NANOSLEEP.SYNCS 0x989680 ;  /* 0x009896800000995d */ /* 0x004fea0003900000 */
[----:B------:R-:W2:Y:S02]  /*1d160*/  @!P1 SYNCS.PHASECHK.TRANS64 P1, [R0+URZ+0x1c038], R3 ;  /* 0x01c03803000095a7 */ /* 0x000ea400080210ff */
[----:B--2---:R-:W-:Y:S05]  /*1d170*/  @!P1 BRA `(.L_x_476) ;  /* 0xfffffffc00f09947 */ /* 0x004fea000383ffff */
[----:B------:R-:W-:Y:S05]  /*1d180*/  BRA `(.L_x_477) ;  /* 0xffffffd000047947 */ /* 0x000fea000383ffff */
.L_x_339:
[----:B------:R-:W-:-:S07]  /*1d190*/  MOV R0, UR17 ;  /* 0x0000001100007c02 */ /* 0x000fce0008000f00 */
.L_x_478:
[----:B-1----:R1:W2:Y:S02]  /*1d1a0*/  SYNCS.PHASECHK.TRANS64.TRYWAIT P1, [R0+URZ+0x1c038], R3 ;  /* 0x01c03803000075a7 */ /* 0x0022a400080211ff */
[----:B--2---:R-:W-:Y:S05]  /*1d1b0*/  @!P1 NANOSLEEP.SYNCS 0x989680 ;  /* 0x009896800000995d */ /* 0x004fea0003900000 */
[----:B------:R-:W2:Y:S02]  /*1d1c0*/  @!P1 SYNCS.PHASECHK.TRANS64 P1, [R0+URZ+0x1c038], R3 ;  /* 0x01c03803000095a7 */ /* 0x000ea400080210ff */
[----:B--2---:R-:W-:Y:S05]  /*1d1d0*/  @!P1 BRA `(.L_x_478) ;  /* 0xfffffffc00f09947 */ /* 0x004fea000383ffff */
[----:B------:R-:W-:Y:S05]  /*1d1e0*/  BRA `(.L_x_479) ;  /* 0xffffffd0006c7947 */ /* 0x000fea000383ffff */
.L_x_344:
[----:B------:R-:W-:-:S07]  /*1d1f0*/  MOV R0, UR17 ;  /* 0x0000001100007c02 */ /* 0x000fce0008000f00 */
.L_x_480:
[----:B-1----:R1:W2:Y:S02]  /*1d200*/  SYNCS.PHASECHK.TRANS64.TRYWAIT P1, [R0+URZ+0x1c038], R3 ;  /* 0x01c03803000075a7 */ /* 0x0022a400080211ff */
[----:B--2---:R-:W-:Y:S05]  /*1d210*/  @!P1 NANOSLEEP.SYNCS 0x989680 ;  /* 0x009896800000995d */ /* 0x004fea0003900000 */
[----:B------:R-:W2:Y:S02]  /*1d220*/  @!P1 SYNCS.PHASECHK.TRANS64 P1, [R0+URZ+0x1c038], R3 ;  /* 0x01c03803000095a7 */ /* 0x000ea400080210ff */
[----:B--2---:R-:W-:Y:S05]  /*1d230*/  @!P1 BRA `(.L_x_480) ;  /* 0xfffffffc00f09947 */ /* 0x004fea000383ffff */
[----:B------:R-:W-:Y:S05]  /*1d240*/  BRA `(.L_x_481) ;  /* 0xffffffd000d87947 */ /* 0x000fea000383ffff */
.L_x_349:
[----:B------:R-:W-:-:S07]  /*1d250*/  MOV R0, UR17 ;  /* 0x0000001100007c02 */ /* 0x000fce0008000f00 */
.L_x_482:
[----:B-1----:R1:W2:Y:S02]  /*1d260*/  SYNCS.PHASECHK.TRANS64.TRYWAIT P1, [R0+URZ+0x1c038], R3 ;  /* 0x01c03803000075a7 */ /* 0x0022a400080211ff */
[----:B--2---:R-:W-:Y:S05]  /*1d270*/  @!P1 NANOSLEEP.SYNCS 0x989680 ;  /* 0x009896800000995d */ /* 0x004fea0003900000 */
[----:B------:R-:W2:Y:S02]  /*1d280*/  @!P1 SYNCS.PHASECHK.TRANS64 P1, [R0+URZ+0x1c038], R3 ;  /* 0x01c03803000095a7 */ /* 0x000ea400080210ff */
[----:B--2---:R-:W-:Y:S05]  /*1d290*/  @!P1 BRA `(.L_x_482) ;  /* 0xfffffffc00f09947 */ /* 0x004fea000383ffff */
[----:B------:R-:W-:Y:S05]  /*1d2a0*/  BRA `(.L_x_483) ;  /* 0xffffffd400407947 */ /* 0x000fea000383ffff */
.L_x_355:
[----:B------:R-:W-:-:S07]  /*1d2b0*/  MOV R0, UR17 ;  /* 0x0000001100007c02 */ /* 0x000fce0008000f00 */
.L_x_484:
[----:B-1----:R1:W2:Y:S02]  /*1d2c0*/  SYNCS.PHASECHK.TRANS64.TRYWAIT P1, [R0+URZ+0x1c038], R3 ;  /* 0x01c03803000075a7 */ /* 0x0022a400080211ff */
[----:B--2---:R-:W-:Y:S05]  /*1d2d0*/  @!P1 NANOSLEEP.SYNCS 0x989680 ;  /* 0x009896800000995d */ /* 0x004fea0003900000 */
[----:B------:R-:W2:Y:S02]  /*1d2e0*/  @!P1 SYNCS.PHASECHK.TRANS64 P1, [R0+URZ+0x1c038], R3 ;  /* 0x01c03803000095a7 */ /* 0x000ea400080210ff */
[----:B--2---:R-:W-:Y:S05]  /*1d2f0*/  @!P1 BRA `(.L_x_484) ;  /* 0xfffffffc00f09947 */ /* 0x004fea000383ffff */
[----:B------:R-:W-:Y:S05]  /*1d300*/  BRA `(.L_x_485) ;  /* 0xffffffd400bc7947 */ /* 0x000fea000383ffff */
.L_x_360:
[----:B------:R-:W-:-:S07]  /*1d310*/  MOV R0, UR17 ;  /* 0x0000001100007c02 */ /* 0x000fce0008000f00 */
.L_x_486:
[----:B-1----:R1:W2:Y:S02]  /*1d320*/  SYNCS.PHASECHK.TRANS64.TRYWAIT P1, [R0+URZ+0x1c038], R3 ;  /* 0x01c03803000075a7 */ /* 0x0022a400080211ff */
[----:B--2---:R-:W-:Y:S05]  /*1d330*/  @!P1 NANOSLEEP.SYNCS 0x989680 ;  /* 0x009896800000995d */ /* 0x004fea0003900000 */
[----:B------:R-:W2:Y:S02]  /*1d340*/  @!P1 SYNCS.PHASECHK.TRANS64 P1, [R0+URZ+0x1c038], R3 ;  /* 0x01c03803000095a7 */ /* 0x000ea400080210ff */
[----:B--2---:R-:W-:Y:S05]  /*1d350*/  @!P1 BRA `(.L_x_486) ;  /* 0xfffffffc00f09947 */ /* 0x004fea000383ffff */
[----:B------:R-:W-:Y:S05]  /*1d360*/  BRA `(.L_x_487) ;  /* 0xffffffd800247947 */ /* 0x000fea000383ffff */
.L_x_365:
[----:B------:R-:W-:-:S07]  /*1d370*/  MOV R0, UR17 ;  /* 0x0000001100007c02 */ /* 0x000fce0008000f00 */
.L_x_488:
[----:B-1----:R1:W2:Y:S02]  /*1d380*/  SYNCS.PHASECHK.TRANS64.TRYWAIT P1, [R0+URZ+0x1c038], R3 ;  /* 0x01c03803000075a7 */ /* 0x0022a400080211ff */
[----:B--2---:R-:W-:Y:S05]  /*1d390*/  @!P1 NANOSLEEP.SYNCS 0x989680 ;  /* 0x009896800000995d */ /* 0x004fea0003900000 */
[----:B------:R-:W2:Y:S02]  /*1d3a0*/  @!P1 SYNCS.PHASECHK.TRANS64 P1, [R0+URZ+0x1c038], R3 ;  /* 0x01c03803000095a7 */ /* 0x000ea400080210ff */
[----:B--2---:R-:W-:Y:S05]  /*1d3b0*/  @!P1 BRA `(.L_x_488) ;  /* 0xfffffffc00f09947 */ /* 0x004fea000383ffff */
[----:B------:R-:W-:Y:S05]  /*1d3c0*/  BRA `(.L_x_489) ;  /* 0xffffffd800947947 */ /* 0x000fea000383ffff */
.L_x_370:
[----:B------:R-:W-:-:S07]  /*1d3d0*/  MOV R0, UR17 ;  /* 0x0000001100007c02 */ /* 0x000fce0008000f00 */
.L_x_490:
[----:B-1----:R1:W2:Y:S02]  /*1d3e0*/  SYNCS.PHASECHK.TRANS64.TRYWAIT P1, [R0+URZ+0x1c038], R3 ;  /* 0x01c03803000075a7 */ /* 0x0022a400080211ff */
[----:B--2---:R-:W-:Y:S05]  /*1d3f0*/  @!P1 NANOSLEEP.SYNCS 0x989680 ;  /* 0x009896800000995d */ /* 0x004fea0003900000 */
[----:B------:R-:W2:Y:S02]  /*1d400*/  @!P1 SYNCS.PHASECHK.TRANS64 P1, [R0+URZ+0x1c038], R3 ;  /* 0x01c03803000095a7 */ /* 0x000ea400080210ff */
[----:B--2---:R-:W-:Y:S05]  /*1d410*/  @!P1 BRA `(.L_x_490) ;  /* 0xfffffffc00f09947 */ /* 0x004fea000383ffff */
[----:B------:R-:W-:Y:S05]  /*1d420*/  BRA `(.L_x_491) ;  /* 0xffffffd800fc7947 */ /* 0x000fea000383ffff */
.L_x_375:
[----:B------:R-:W-:-:S07]  /*1d430*/  MOV R0, UR17 ;  /* 0x0000001100007c02 */ /* 0x000fce0008000f00 */
.L_x_492:
[----:B-1----:R1:W2:Y:S02]  /*1d440*/  SYNCS.PHASECHK.TRANS64.TRYWAIT P1, [R0+URZ+0x1c038], R3 ;  /* 0x01c03803000075a7 */ /* 0x0022a400080211ff */
[----:B--2---:R-:W-:Y:S05]  /*1d450*/  @!P1 NANOSLEEP.SYNCS 0x989680 ;  /* 0x009896800000995d */ /* 0x004fea0003900000 */
[----:B------:R-:W2:Y:S02]  /*1d460*/  @!P1 SYNCS.PHASECHK.TRANS64 P1, [R0+URZ+0x1c038], R3 ;  /* 0x01c03803000095a7 */ /* 0x000ea400080210ff */
[----:B--2---:R-:W-:Y:S05]  /*1d470*/  @!P1 BRA `(.L_x_492) ;  /* 0xfffffffc00f09947 */ /* 0x004fea000383ffff */
[----:B------:R-:W-:Y:S05]  /*1d480*/  BRA `(.L_x_493) ;  /* 0xffffffdc00707947 */ /* 0x000fea000383ffff */
.L_x_380:
[----:B------:R-:W-:-:S07]  /*1d490*/  MOV R0, UR9 ;  /* 0x0000000900007c02 */ /* 0x000fce0008000f00 */
.L_x_494:
[----:B-1----:R1:W2:Y:S02]  /*1d4a0*/  SYNCS.PHASECHK.TRANS64.TRYWAIT P1, [R0+URZ+0x1c038], R3 ;  /* 0x01c03803000075a7 */ /* 0x0022a400080211ff */
[----:B--2---:R-:W-:Y:S05]  /*1d4b0*/  @!P1 NANOSLEEP.SYNCS 0x989680 ;  /* 0x009896800000995d */ /* 0x004fea0003900000 */
[----:B------:R-:W2:Y:S02]  /*1d4c0*/  @!P1 SYNCS.PHASECHK.TRANS64 P1, [R0+URZ+0x1c038], R3 ;  /* 0x01c03803000095a7 */ /* 0x000ea400080210ff */
[----:B--2---:R-:W-:Y:S05]  /*1d4d0*/  @!P1 BRA `(.L_x_494) ;  /* 0xfffffffc00f09947 */ /* 0x004fea000383ffff */
[----:B------:R-:W-:Y:S05]  /*1d4e0*/  BRA `(.L_x_495) ;  /* 0xffffffdc00d87947 */ /* 0x000fea000383ffff */
.L_x_387:
[----:B------:R-:W-:-:S07]  /*1d4f0*/  MOV R0, UR17 ;  /* 0x0000001100007c02 */ /* 0x000fce0008000f00 */
.L_x_496:
[----:B-1----:R1:W3:Y:S02]  /*1d500*/  SYNCS.PHASECHK.TRANS64.TRYWAIT P0, [R0+URZ+0x1c0b0], R3 ;  /* 0x01c0b003000075a7 */ /* 0x0022e400080011ff */
[----:B---3--:R-:W-:Y:S05]  /*1d510*/  @!P0 NANOSLEEP.SYNCS 0x989680 ;  /* 0x009896800000895d */ /* 0x008fea0003900000 */
[----:B------:R-:W3:Y:S02]  /*1d520*/  @!P0 SYNCS.PHASECHK.TRANS64 P0, [R0+URZ+0x1c0b0], R3 ;  /* 0x01c0b003000085a7 */ /* 0x000ee400080010ff */
[----:B---3--:R-:W-:Y:S05]  /*1d530*/  @!P0 BRA `(.L_x_496) ;  /* 0xfffffffc00f08947 */ /* 0x008fea000383ffff */
[----:B------:R-:W-:Y:S05]  /*1d540*/  BRA `(.L_x_497) ;  /* 0xffffffe400687947 */ /* 0x000fea000383ffff */
.L_x_389:
[----:B-1----:R-:W-:-:S07]  /*1d550*/  MOV R0, UR17 ;  /* 0x0000001100007c02 */ /* 0x002fce0008000f00 */
.L_x_498:
[----:B-1----:R1:W3:Y:S02]  /*1d560*/  SYNCS.PHASECHK.TRANS64.TRYWAIT P0, [R0+URZ+0x1c0b8], R3 ;  /* 0x01c0b803000075a7 */ /* 0x0022e400080011ff */
[----:B---3--:R-:W-:Y:S05]  /*1d570*/  @!P0 NANOSLEEP.SYNCS 0x989680 ;  /* 0x009896800000895d */ /* 0x008fea0003900000 */
[----:B------:R-:W3:Y:S02]  /*1d580*/  @!P0 SYNCS.PHASECHK.TRANS64 P0, [R0+URZ+0x1c0b8], R3 ;  /* 0x01c0b803000085a7 */ /* 0x000ee400080010ff */
[----:B---3--:R-:W-:Y:S05]  /*1d590*/  @!P0 BRA `(.L_x_498) ;  /* 0xfffffffc00f08947 */ /* 0x008fea000383ffff */
[----:B------:R-:W-:Y:S05]  /*1d5a0*/  BRA `(.L_x_499) ;  /* 0xffffffe400787947 */ /* 0x000fea000383ffff */
        .weak           $__internal_0_$__cuda_sm10x_tcgen05_guardrail_trap_col_being_dealloced_not_returned_by_alloc
        .type           $__internal_0_$__cuda_sm10x_tcgen05_guardrail_trap_col_being_dealloced_not_returned_by_alloc,@function
        .size           $__internal_0_$__cuda_sm10x_tcgen05_guardrail_trap_col_being_dealloced_not_returned_by_alloc,($__internal_1_$__cuda_sm10x_tcgen05_guardrail_trap_phase_invalid_during_alloc - $__internal_0_$__cuda_sm10x_tcgen05_guardrail_trap_col_being_dealloced_not_returned_by_alloc)
$__internal_0_$__cuda_sm10x_tcgen05_guardrail_trap_col_being_dealloced_not_returned_by_alloc:
[----:B------:R-:W-:Y:S05]  /*1d5b0*/  BPT.TRAP 0x1 ;  /* 0x000000040000795c */ /* 0x000fea0000300000 */
[----:B------:R-:W-:-:S04]  /*1d5c0*/  MOV R3, 0x0 ;  /* 0x0000000000037802 */ /* 0x000fc80000000f00 */
[----:B------:R-:W-:Y:S05]  /*1d5d0*/  RET.REL.NODEC R2 `(_ZN7cutlass13device_kernelINS_4fmha6kernel36Sm100FmhaFwdKernelTmaWarpspecializedIN4cute5tupleIJiiiNS5_IJNS5_IJiiEEEiEEEEEENS1_10collective38Sm100FmhaFwdMainloopTmaWarpspecializedINS_10bfloat16_tEffNS5_IJNS4_1CILi256EEENSC_ILi128EEENSC_ILi64EEEEEENS5_IJiNSC_ILi1EEES7_EEENS5_IJiSH_NS5_IJNS5_IJNSC_ILi0EEEiEEEiEEEEEESM_NS9_10CausalMaskILb1EEENS5_IJNSC_ILi2EEESH_SH_EEENSC_ILb0EEEEENS9_38Sm100FmhaFwdEpilogueTmaWarpspecializedINS_6half_tEfNS5_IJSE_SF_SE_EEESI_NS5_IJSH_S7_EEESR_EENS2_23PersistentTileSchedulerENS2_41Sm100FmhaCtxKernelWarpspecializedScheduleEEEEEvNT_6ParamsE) ;  /* 0xfffffe2802887950 */ /* 0x000fea0003c3ffff */
        .weak           $__internal_1_$__cuda_sm10x_tcgen05_guardrail_trap_phase_invalid_during_alloc
        .type           $__internal_1_$__cuda_sm10x_tcgen05_guardrail_trap_phase_invalid_during_alloc,@function
        .size           $__internal_1_$__cuda_sm10x_tcgen05_guardrail_trap_phase_invalid_during_alloc,($__internal_2_$__cuda_sm10x_tcgen05_guardrail_trap_unallocated_columns_being_dealloced - $__internal_1_$__cuda_sm10x_tcgen05_guardrail_trap_phase_invalid_during_alloc)
$__internal_1_$__cuda_sm10x_tcgen05_guardrail_trap_phase_invalid_during_alloc:
[----:B------:R-:W-:Y:S05]  /*1d5e0*/  BPT.TRAP 0x1 ;  /* 0x000000040000795c */ /* 0x000fea0000300000 */
[----:B------:R-:W-:-:S04]  /*1d5f0*/  HFMA2 R3, -RZ, RZ, 0, 0 ;  /* 0x00000000ff037431 */ /* 0x000fc800000001ff */
[----:B------:R-:W-:Y:S05]  /*1d600*/  RET.REL.NODEC R2 `(_ZN7cutlass13device_kernelINS_4fmha6kernel36Sm100FmhaFwdKernelTmaWarpspecializedIN4cute5tupleIJiiiNS5_IJNS5_IJiiEEEiEEEEEENS1_10collective38Sm100FmhaFwdMainloopTmaWarpspecializedINS_10bfloat16_tEffNS5_IJNS4_1CILi256EEENSC_ILi128EEENSC_ILi64EEEEEENS5_IJiNSC_ILi1EEES7_EEENS5_IJiSH_NS5_IJNS5_IJNSC_ILi0EEEiEEEiEEEEEESM_NS9_10CausalMaskILb1EEENS5_IJNSC_ILi2EEESH_SH_EEENSC_ILb0EEEEENS9_38Sm100FmhaFwdEpilogueTmaWarpspecializedINS_6half_tEfNS5_IJSE_SF_SE_EEESI_NS5_IJSH_S7_EEESR_EENS2_23PersistentTileSchedulerENS2_41Sm100FmhaCtxKernelWarpspecializedScheduleEEEEEvNT_6ParamsE) ;  /* 0xfffffe28027c7950 */ /* 0x000fea0003c3ffff */
        .weak           $__internal_2_$__cuda_sm10x_tcgen05_guardrail_trap_unallocated_columns_being_dealloced
        .type           $__internal_2_$__cuda_sm10x_tcgen05_guardrail_trap_unallocated_columns_being_dealloced,@function
        .size           $__internal_2_$__cuda_sm10x_tcgen05_guardrail_trap_unallocated_columns_being_dealloced,($__internal_3_$__cuda_sm3x_div_rn_noftz_f32_slowpath - $__internal_2_$__cuda_sm10x_tcgen05_guardrail_trap_unallocated_columns_being_dealloced)
$__internal_2_$__cuda_sm10x_tcgen05_guardrail_trap_unallocated_columns_being_dealloced:
[----:B------:R-:W-:Y:S05]  /*1d610*/  BPT.TRAP 0x1 ;  /* 0x000000040000795c */ /* 0x000fea0000300000 */
[----:B------:R-:W-:-:S04]  /*1d620*/  MOV R3, 0x0 ;  /* 0x0000000000037802 */ /* 0x000fc80000000f00 */
[----:B------:R-:W-:Y:S05]  /*1d630*/  RET.REL.NODEC R2 `(_ZN7cutlass13device_kernelINS_4fmha6kernel36Sm100FmhaFwdKernelTmaWarpspecializedIN4cute5tupleIJiiiNS5_IJNS5_IJiiEEEiEEEEEENS1_10collective38Sm100FmhaFwdMainloopTmaWarpspecializedINS_10bfloat16_tEffNS5_IJNS4_1CILi256EEENSC_ILi128EEENSC_ILi64EEEEEENS5_IJiNSC_ILi1EEES7_EEENS5_IJiSH_NS5_IJNS5_IJNSC_ILi0EEEiEEEiEEEEEESM_NS9_10CausalMaskILb1EEENS5_IJNSC_ILi2EEESH_SH_EEENSC_ILb0EEEEENS9_38Sm100FmhaFwdEpilogueTmaWarpspecializedINS_6half_tEfNS5_IJSE_SF_SE_EEESI_NS5_IJSH_S7_EEESR_EENS2_23PersistentTileSchedulerENS2_41Sm100FmhaCtxKernelWarpspecializedScheduleEEEEEvNT_6ParamsE) ;  /* 0xfffffe2802707950 */ /* 0x000fea0003c3ffff */
        .weak           $__internal_3_$__cuda_sm3x_div_rn_noftz_f32_slowpath
        .type           $__internal_3_$__cuda_sm3x_div_rn_noftz_f32_slowpath,@function
        .size           $__internal_3_$__cuda_sm3x_div_rn_noftz_f32_slowpath,(.L_x_516 - $__internal_3_$__cuda_sm3x_div_rn_noftz_f32_slowpath)
$__internal_3_$__cuda_sm3x_div_rn_noftz_f32_slowpath:
[----:B------:R-:W-:Y:S01]  /*1d640*/  SHF.R.U32.HI R3, RZ, 0x17, R24 ;  /* 0x00000017ff037819 */ /* 0x000fe20000011618 */
[----:B------:R-:W-:Y:S01]  /*1d650*/  BSSY B1, `(.L_x_500) ;  /* 0x0000065000017945 */ /* 0x000fe20003800000 */
[--C-:B------:R-:W-:Y:S01]  /*1d660*/  SHF.R.U32.HI R8, RZ, 0x17, R32.reuse ;  /* 0x00000017ff087819 */ /* 0x100fe20000011620 */
[----:B------:R-:W-:Y:S01]  /*1d670*/  IMAD.MOV.U32 R7, RZ, RZ, R32 ;  /* 0x000000ffff077224 */ /* 0x000fe200078e0020 */
[----:B------:R-:W-:Y:S01]  /*1d680*/  LOP3.LUT R3, R3, 0xff, RZ, 0xc0, !PT ;  /* 0x000000ff03037812 */ /* 0x000fe200078ec0ff */
[----:B------:R-:W-:Y:S01]  /*1d690*/  IMAD.MOV.U32 R6, RZ, RZ, R24 ;  /* 0x000000ffff067224 */ /* 0x000fe200078e0018 */
[----:B------:R-:W-:-:S03]  /*1d6a0*/  LOP3.LUT R8, R8, 0xff, RZ, 0xc0, !PT ;  /* 0x000000ff08087812 */ /* 0x000fc600078ec0ff */
[----:B------:R-:W-:Y:S02]  /*1d6b0*/  VIADD R0, R3, 0xffffffff ;  /* 0xffffffff03007836 */ /* 0x000fe40000000000 */
[----:B------:R-:W-:-:S03]  /*1d6c0*/  VIADD R5, R8, 0xffffffff ;  /* 0xffffffff08057836 */ /* 0x000fc60000000000 */
[----:B------:R-:W-:-:S04]  /*1d6d0*/  ISETP.GT.U32.AND P0, PT, R0, 0xfd, PT ;  /* 0x000000fd0000780c */ /* 0x000fc80003f04070 */
[----:B------:R-:W-:-:S13]  /*1d6e0*/  ISETP.GT.U32.OR P0, PT, R5, 0xfd, P0 ;  /* 0x000000fd0500780c */ /* 0x000fda0000704470 */
[----:B------:R-:W-:Y:S01]  /*1d6f0*/  @!P0 IMAD.MOV.U32 R10, RZ, RZ, RZ ;  /* 0x000000ffff0a8224 */ /* 0x000fe200078e00ff */
[----:B------:R-:W-:Y:S06]  /*1d700*/  @!P0 BRA `(.L_x_501) ;  /* 0x00000000005c8947 */ /* 0x000fec0003800000 */
[----:B------:R-:W-:Y:S02]  /*1d710*/  FSETP.GTU.FTZ.AND P1, PT, |R32|, +INF , PT ;  /* 0x7f8000002000780b */ /* 0x000fe40003f3c200 */
[----:B------:R-:W-:-:S04]  /*1d720*/  FSETP.GTU.FTZ.AND P0, PT, |R24|, +INF , PT ;  /* 0x7f8000001800780b */ /* 0x000fc80003f1c200 */
[----:B------:R-:W-:-:S13]  /*1d730*/  PLOP3.LUT P0, PT, P1, P0, PT, 0xf8, 0x8f ;  /* 0x00000000008f781c */ /* 0x000fda0000f01f70 */
[----:B------:R-:W-:Y:S05]  /*1d740*/  @P0 BRA `(.L_x_502) ;  /* 0x0000000400500947 */ /* 0x000fea0003800000 */
[----:B------:R-:W-:-:S13]  /*1d750*/  LOP3.LUT P0, RZ, R6, 0x7fffffff, R7, 0xc8, !PT ;  /* 0x7fffffff06ff7812 */ /* 0x000fda000780c807 */
[----:B------:R-:W-:Y:S05]  /*1d760*/  @!P0 BRA `(.L_x_503) ;  /* 0x0000000400408947 */ /* 0x000fea0003800000 */
[----:B------:R-:W-:Y:S02]  /*1d770*/  FSETP.NEU.FTZ.AND P0, PT, |R32|, +INF , PT ;  /* 0x7f8000002000780b */ /* 0x000fe40003f1d200 */
[----:B------:R-:W-:Y:S02]  /*1d780*/  FSETP.NEU.FTZ.AND P1, PT, |R24|, +INF , PT ;  /* 0x7f8000001800780b */ /* 0x000fe40003f3d200 */
[----:B------:R-:W-:-:S11]  /*1d790*/  FSETP.NEU.FTZ.AND P2, PT, |R32|, +INF , PT ;  /* 0x7f8000002000780b */ /* 0x000fd60003f5d200 */
[----:B------:R-:W-:Y:S05]  /*1d7a0*/  @!P1 BRA !P0, `(.L_x_503) ;  /* 0x0000000400309947 */ /* 0x000fea0004000000 */
[----:B------:R-:W-:-:S04]  /*1d7b0*/  LOP3.LUT P0, RZ, R7, 0x7fffffff, RZ, 0xc0, !PT ;  /* 0x7fffffff07ff7812 */ /* 0x000fc8000780c0ff */
[----:B------:R-:W-:-:S13]  /*1d7c0*/  PLOP3.LUT P0, PT, P1, P0, PT, 0x2f, 0xf2 ;  /* 0x0000000000f2781c */ /* 0x000fda0000f00577 */
[----:B------:R-:W-:Y:S05]  /*1d7d0*/  @P0 BRA `(.L_x_504) ;  /* 0x00000004001c0947 */ /* 0x000fea0003800000 */
[----:B------:R-:W-:-:S04]  /*1d7e0*/  LOP3.LUT P0, RZ, R6, 0x7fffffff, RZ, 0xc0, !PT ;  /* 0x7fffffff06ff7812 */ /* 0x000fc8000780c0ff */
[----:B------:R-:W-:-:S13]  /*1d7f0*/  PLOP3.LUT P0, PT, P2, P0, PT, 0x2f, 0xf2 ;  /* 0x0000000000f2781c */ /* 0x000fda0001700577 */
[----:B------:R-:W-:Y:S05]  /*1d800*/  @P0 BRA `(.L_x_505) ;  /* 0x0000000400040947 */ /* 0x000fea0003800000 */
[----:B------:R-:W-:Y:S02]  /*1d810*/  ISETP.GE.AND P1, PT, R5, RZ, PT ;  /* 0x000000ff0500720c */ /* 0x000fe40003f26270 */
[----:B------:R-:W-:-:S11]  /*1d820*/  ISETP.GE.AND P0, PT, R0, RZ, PT ;  /* 0x000000ff0000720c */ /* 0x000fd60003f06270 */
[----:B------:R-:W-:Y:S01]  /*1d830*/  @P1 MOV R10, RZ ;  /* 0x000000ff000a1202 */ /* 0x000fe20000000f00 */
[----:B------:R-:W-:Y:S01]  /*1d840*/  @!P1 FFMA R7, R32, 1.84467440737095516160e+19, RZ ;  /* 0x5f80000020079823 */ /* 0x000fe200000000ff */
[----:B------:R-:W-:Y:S01]  /*1d850*/  @!P1 MOV R10, 0xffffffc0 ;  /* 0xffffffc0000a9802 */ /* 0x000fe20000000f00 */
[----:B------:R-:W-:-:S03]  /*1d860*/  @!P0 FFMA R6, R24, 1.84467440737095516160e+19, RZ ;  /* 0x5f80000018068823 */ /* 0x000fc600000000ff */
[----:B------:R-:W-:-:S07]  /*1d870*/  @!P0 IADD3 R10, PT, PT, R10, 0x40, RZ ;  /* 0x000000400a0a8810 */ /* 0x000fce0007ffe0ff */
.L_x_501:
[----:B------:R-:W-:Y:S01]  /*1d880*/  LEA R11, R3, 0xc0800000, 0x17 ;  /* 0xc0800000030b7811 */ /* 0x000fe200078eb8ff */
[----:B------:R-:W-:Y:S01]  /*1d890*/  BSSY B0, `(.L_x_506) ;  /* 0x0000036000007945 */ /* 0x000fe20003800000 */
[----:B------:R-:W-:Y:S02]  /*1d8a0*/  IADD3 R8, PT, PT, R8, -0x7f, RZ ;  /* 0xffffff8108087810 */ /* 0x000fe40007ffe0ff */
[----:B------:R-:W-:-:S03]  /*1d8b0*/  IADD3 R11, PT, PT, -R11, R6, RZ ;  /* 0x000000060b0b7210 */ /* 0x000fc60007ffe1ff */
[----:B------:R-:W-:Y:S01]  /*1d8c0*/  IMAD R9, R8, -0x800000, R7 ;  /* 0xff80000008097824 */ /* 0x000fe200078e0207 */
[----:B------:R-:W1:Y:S01]  /*1d8d0*/  MUFU.RCP R5, R11 ;  /* 0x0000000b00057308 */ /* 0x000e620000001000 */
[----:B------:R-:W-:-:S04]  /*1d8e0*/  FADD.FTZ R6, -R11, -RZ ;  /* 0x800000ff0b067221 */ /* 0x000fc80000010100 */
[----:B-1----:R-:W-:-:S04]  /*1d8f0*/  FFMA R0, R5, R6, 1 ;  /* 0x3f80000005007423 */ /* 0x002fc80000000006 */
[----:B------:R-:W-:-:S04]  /*1d900*/  FFMA R0, R5, R0, R5 ;  /* 0x0000000005007223 */ /* 0x000fc80000000005 */
[----:B------:R-:W-:-:S04]  /*1d910*/  FFMA R7, R9, R0, RZ ;  /* 0x0000000009077223 */ /* 0x000fc800000000ff */
[----:B------:R-:W-:-:S04]  /*1d920*/  FFMA R5, R6, R7, R9 ;  /* 0x0000000706057223 */ /* 0x000fc80000000009 */
[----:B------:R-:W-:-:S04]  /*1d930*/  FFMA R5, R0, R5, R7 ;  /* 0x0000000500057223 */ /* 0x000fc80000000007 */
[----:B------:R-:W-:Y:S01]  /*1d940*/  FFMA R6, R6, R5, R9 ;  /* 0x0000000506067223 */ /* 0x000fe20000000009 */
[----:B------:R-:W-:-:S03]  /*1d950*/  IADD3 R9, PT, PT, R8, 0x7f, -R3 ;  /* 0x0000007f08097810 */ /* 0x000fc60007ffe803 */
[----:B------:R-:W-:Y:S01]  /*1d960*/  FFMA R7, R0, R6, R5 ;  /* 0x0000000600077223 */ /* 0x000fe20000000005 */
[----:B------:R-:W-:-:S04]  /*1d970*/  IADD3 R10, PT, PT, R9, R10, RZ ;  /* 0x0000000a090a7210 */ /* 0x000fc80007ffe0ff */
[----:B------:R-:W-:-:S04]  /*1d980*/  SHF.R.U32.HI R3, RZ, 0x17, R7 ;  /* 0x00000017ff037819 */ /* 0x000fc80000011607 */
[----:B------:R-:W-:-:S04]  /*1d990*/  LOP3.LUT R3, R3, 0xff, RZ, 0xc0, !PT ;  /* 0x000000ff03037812 */ /* 0x000fc800078ec0ff */
[----:B------:R-:W-:-:S04]  /*1d9a0*/  IADD3 R3, PT, PT, R3, R10, RZ ;  /* 0x0000000a03037210 */ /* 0x000fc80007ffe0ff */
[----:B------:R-:W-:-:S04]  /*1d9b0*/  IADD3 R8, PT, PT, R3, -0x1, RZ ;  /* 0xffffffff03087810 */ /* 0x000fc80007ffe0ff */
[----:B------:R-:W-:-:S13]  /*1d9c0*/  ISETP.GE.U32.AND P0, PT, R8, 0xfe, PT ;  /* 0x000000fe0800780c */ /* 0x000fda0003f06070 */
[----:B------:R-:W-:Y:S05]  /*1d9d0*/  @!P0 BRA `(.L_x_507) ;  /* 0x0000000000808947 */ /* 0x000fea0003800000 */
[----:B------:R-:W-:-:S13]  /*1d9e0*/  ISETP.GT.AND P0, PT, R3, 0xfe, PT ;  /* 0x000000fe0300780c */ /* 0x000fda0003f04270 */
[----:B------:R-:W-:Y:S05]  /*1d9f0*/  @P0 BRA `(.L_x_508) ;  /* 0x00000000006c0947 */ /* 0x000fea0003800000 */
[----:B------:R-:W-:-:S13]  /*1da00*/  ISETP.GE.AND P0, PT, R3, 0x1, PT ;  /* 0x000000010300780c */ /* 0x000fda0003f06270 */
[----:B------:R-:W-:Y:S05]  /*1da10*/  @P0 BRA `(.L_x_509) ;  /* 0x0000000000740947 */ /* 0x000fea0003800000 */
[----:B------:R-:W-:Y:S02]  /*1da20*/  ISETP.GE.AND P0, PT, R3, -0x18, PT ;  /* 0xffffffe80300780c */ /* 0x000fe40003f06270 */
[----:B------:R-:W-:-:S11]  /*1da30*/  LOP3.LUT R7, R7, 0x80000000, RZ, 0xc0, !PT ;  /* 0x8000000007077812 */ /* 0x000fd600078ec0ff */
[----:B------:R-:W-:Y:S05]  /*1da40*/  @!P0 BRA `(.L_x_509) ;  /* 0x0000000000688947 */ /* 0x000fea0003800000 */
[CCC-:B------:R-:W-:Y:S01]  /*1da50*/  FFMA.RZ R8, R0.reuse, R6.reuse, R5.reuse ;  /* 0x0000000600087223 */ /* 0x1c0fe2000000c005 */
[CCC-:B------:R-:W-:Y:S01]  /*1da60*/  FFMA.RP R9, R0.reuse, R6.reuse, R5.reuse ;  /* 0x0000000600097223 */ /* 0x1c0fe20000008005 */
[----:B------:R-:W-:Y:S01]  /*1da70*/  FFMA.RM R6, R0, R6, R5 ;  /* 0x0000000600067223 */ /* 0x000fe20000004005 */
[C---:B------:R-:W-:Y:S01]  /*1da80*/  VIADD R0, R3.reuse, 0x20 ;  /* 0x0000002003007836 */ /* 0x040fe20000000000 */
[C---:B------:R-:W-:Y:S02]  /*1da90*/  ISETP.NE.AND P0, PT, R3.reuse, RZ, PT ;  /* 0x000000ff0300720c */ /* 0x040fe40003f05270 */
[----:B------:R-:W-:Y:S02]  /*1daa0*/  LOP3.LUT R8, R8, 0x7fffff, RZ, 0xc0, !PT ;  /* 0x007fffff08087812 */ /* 0x000fe400078ec0ff */
[----:B------:R-:W-:Y:S01]  /*1dab0*/  ISETP.NE.AND P1, PT, R3, RZ, PT ;  /* 0x000000ff0300720c */ /* 0x000fe20003f25270 */
[----:B------:R-:W-:Y:S01]  /*1dac0*/  IMAD.MOV R3, RZ, RZ, -R3 ;  /* 0x000000ffff037224 */ /* 0x000fe200078e0a03 */
[----:B------:R-:W-:-:S02]  /*1dad0*/  LOP3.LUT R5, R8, 0x800000, RZ, 0xfc, !PT ;  /* 0x0080000008057812 */ /* 0x000fc400078efcff */
[----:B------:R-:W-:Y:S02]  /*1dae0*/  FSETP.NEU.FTZ.AND P2, PT, R9, R6, PT ;  /* 0x000000060900720b */ /* 0x000fe40003f5d000 */
[----:B------:R-:W-:Y:S02]  /*1daf0*/  SHF.L.U32 R0, R5, R0, RZ ;  /* 0x0000000005007219 */ /* 0x000fe400000006ff */
[----:B------:R-:W-:Y:S02]  /*1db00*/  SEL R6, R3, RZ, P0 ;  /* 0x000000ff03067207 */ /* 0x000fe40000000000 */
[----:B------:R-:W-:Y:S02]  /*1db10*/  ISETP.NE.AND P1, PT, R0, RZ, P1 ;  /* 0x000000ff0000720c */ /* 0x000fe40000f25270 */
[----:B------:R-:W-:Y:S02]  /*1db20*/  SHF.R.U32.HI R5, RZ, R6, R5 ;  /* 0x00000006ff057219 */ /* 0x000fe40000011605 */
[----:B------:R-:W-:-:S02]  /*1db30*/  PLOP3.LUT P1, PT, P2, P1, PT, 0xf8, 0x8f ;  /* 0x00000000008f781c */ /* 0x000fc40001723f70 */
[----:B------:R-:W-:Y:S02]  /*1db40*/  SHF.R.U32.HI R3, RZ, 0x1, R5 ;  /* 0x00000001ff037819 */ /* 0x000fe40000011605 */
[----:B------:R-:W-:-:S04]  /*1db50*/  SEL R0, RZ, 0x1, !P1 ;  /* 0x00000001ff007807 */ /* 0x000fc80004800000 */
[----:B------:R-:W-:-:S04]  /*1db60*/  LOP3.LUT R0, R0, 0x1, R3, 0xf8, !PT ;  /* 0x0000000100007812 */ /* 0x000fc800078ef803 */
[----:B------:R-:W-:-:S05]  /*1db70*/  LOP3.LUT R0, R0, R5, RZ, 0xc0, !PT ;  /* 0x0000000500007212 */ /* 0x000fca00078ec0ff */
[----:B------:R-:W-:-:S05]  /*1db80*/  IMAD.IADD R0, R3, 0x1, R0 ;  /* 0x0000000103007824 */ /* 0x000fca00078e0200 */
[----:B------:R-:W-:Y:S01]  /*1db90*/  LOP3.LUT R7, R0, R7, RZ, 0xfc, !PT ;  /* 0x0000000700077212 */ /* 0x000fe200078efcff */
[----:B------:R-:W-:Y:S05]  /*1dba0*/  BRA `(.L_x_509) ;  /* 0x0000000000107947 */ /* 0x000fea0003800000 */
.L_x_508:
[----:B------:R-:W-:-:S04]  /*1dbb0*/  LOP3.LUT R7, R7, 0x80000000, RZ, 0xc0, !PT ;  /* 0x8000000007077812 */ /* 0x000fc800078ec0ff */
[----:B------:R-:W-:Y:S01]  /*1dbc0*/  LOP3.LUT R7, R7, 0x7f800000, RZ, 0xfc, !PT ;  /* 0x7f80000007077812 */ /* 0x000fe200078efcff */
[----:B------:R-:W-:Y:S05]  /*1dbd0*/  BRA `(.L_x_509) ;  /* 0x0000000000047947 */ /* 0x000fea0003800000 */
.L_x_507:
[----:B------:R-:W-:Y:S02]  /*1dbe0*/  LEA R7, R10, R7, 0x17 ;  /* 0x000000070a077211 */ /* 0x000fe400078eb8ff */
.L_x_509:
[----:B------:R-:W-:Y:S05]  /*1dbf0*/  BSYNC B0 ;  /* 0x0000000000007941 */ /* 0x000fea0003800000 */
.L_x_506:
[----:B------:R-:W-:Y:S01]  /*1dc00*/  MOV R34, R7 ;  /* 0x0000000700227202 */ /* 0x000fe20000000f00 */
[----:B------:R-:W-:Y:S05]  /*1dc10*/  BRA `(.L_x_510) ;  /* 0x0000000000207947 */ /* 0x000fea0003800000 */
.L_x_505:
[----:B------:R-:W-:-:S04]  /*1dc20*/  LOP3.LUT R6, R6, 0x80000000, R7, 0x48, !PT ;  /* 0x8000000006067812 */ /* 0x000fc800078e4807 */
[----:B------:R-:W-:Y:S01]  /*1dc30*/  LOP3.LUT R34, R6, 0x7f800000, RZ, 0xfc, !PT ;  /* 0x7f80000006227812 */ /* 0x000fe200078efcff */
[----:B------:R-:W-:Y:S05]  /*1dc40*/  BRA `(.L_x_510) ;  /* 0x0000000000147947 */ /* 0x000fea0003800000 */
.L_x_504:
[----:B------:R-:W-:Y:S01]  /*1dc50*/  LOP3.LUT R34, R6, 0x80000000, R7, 0x48, !PT ;  /* 0x8000000006227812 */ /* 0x000fe200078e4807 */
[----:B------:R-:W-:Y:S05]  /*1dc60*/  BRA `(.L_x_510) ;  /* 0x00000000000c7947 */ /* 0x000fea0003800000 */
.L_x_503:
[----:B------:R-:W1:Y:S01]  /*1dc70*/  MUFU.RSQ R34, -QNAN ;  /* 0xffc0000000227908 */ /* 0x000e620000001400 */
[----:B------:R-:W-:Y:S05]  /*1dc80*/  BRA `(.L_x_510) ;  /* 0x0000000000047947 */ /* 0x000fea0003800000 */
.L_x_502:
[----:B------:R-:W-:-:S07]  /*1dc90*/  FADD.FTZ R34, R32, R24 ;  /* 0x0000001820227221 */ /* 0x000fce0000010000 */
.L_x_510:
[----:B------:R-:W-:Y:S05]  /*1dca0*/  BSYNC B1 ;  /* 0x0000000000017941 */ /* 0x000fea0003800000 */
.L_x_500:
[----:B------:R-:W-:-:S04]  /*1dcb0*/  HFMA2 R5, -RZ, RZ, 0, 0 ;  /* 0x00000000ff057431 */ /* 0x000fc800000001ff */
[----:B-1----:R-:W-:Y:S05]  /*1dcc0*/  RET.REL.NODEC R4 `(_ZN7cutlass13device_kernelINS_4fmha6kernel36Sm100FmhaFwdKernelTmaWarpspecializedIN4cute5tupleIJiiiNS5_IJNS5_IJiiEEEiEEEEEENS1_10collective38Sm100FmhaFwdMainloopTmaWarpspecializedINS_10bfloat16_tEffNS5_IJNS4_1CILi256EEENSC_ILi128EEENSC_ILi64EEEEEENS5_IJiNSC_ILi1EEES7_EEENS5_IJiSH_NS5_IJNS5_IJNSC_ILi0EEEiEEEiEEEEEESM_NS9_10CausalMaskILb1EEENS5_IJNSC_ILi2EEESH_SH_EEENSC_ILb0EEEEENS9_38Sm100FmhaFwdEpilogueTmaWarpspecializedINS_6half_tEfNS5_IJSE_SF_SE_EEESI_NS5_IJSH_S7_EEESR_EENS2_23PersistentTileSchedulerENS2_41Sm100FmhaCtxKernelWarpspecializedScheduleEEEEEvNT_6ParamsE) ;  /* 0xfffffe2004cc7950 */ /* 0x002fea0003c3ffff */
.L_x_511:
[----:B------:R-:W-:-:S00]  /*1dcd0*/  BRA `(.L_x_511) ;  /* 0xfffffffc00fc7947 */ /* 0x000fc0000383ffff */
[----:B------:R-:W-:-:S00]  /*1dce0*/  NOP ;  /* 0x0000000000007918 */ /* 0x000fc00000000000 */
        /* <DEDUP_REMOVED lines=9> */
.L_x_516:


//--------------------- .nv.global.init           --------------------------
	.section	.nv.global.init,"aw",@progbits
.nv.global.init:
	.type		$str$23,@object
	.size		$str$23,($str$37 - $str$23)
$str$23:
        /*0000*/ 	.byte	0x0a, 0x00
	.type		$str$37,@object
	.size		$str$37,($str$32 - $str$37)
$str$37:
        /*0002*/ 	.byte	0x3a, 0x00
	.type		$str$32,@object
	.size		$str$32,($str$29 - $str$32)
$str$32:
        /*0004*/ 	.byte	0x5f, 0x00
	.type		$str$29,@object
	.size		$str$29,($str$28 - $str$29)
$str$29:
        /*0006*/ 	.byte	0x25, 0x64, 0x00
	.type		$str$28,@object
	.size		$str$28,($str$30 - $str$28)
$str$28:
        /*0009*/ 	.byte	0x25, 0x63, 0x00
	.type		$str$30,@object
	.size		$str$30,($str$31 - $str$30)
$str$30:
        /*000c*/ 	.byte	0x25, 0x73, 0x00
	.type		$str$31,@object
	.size		$str$31,($str$35 - $str$31)
$str$31:
        /*000f*/ 	.byte	0x20, 0x6f, 0x20, 0x00
	.type		$str$35,@object
	.size		$str$35,($str$22 - $str$35)
$str$35:
        /*0013*/ 	.byte	0x70, 0x74, 0x72, 0x5b, 0x00
	.type		$str$22,@object
	.size		$str$22,($str$34 - $str$22)
$str$22:
        /*0018*/ 	.byte	0x73, 0x4f, 0x3a, 0x20, 0x00
	.type		$str$34,@object
	.size		$str$34,($str$36 - $str$34)
$str$34:
        /*001d*/ 	.byte	0x73, 0x6d, 0x65, 0x6d, 0x5f, 0x00
	.type		$str$36,@object
	.size		$str$36,($str$33 - $str$36)
$str$36:
        /*0023*/ 	.byte	0x62, 0x5d, 0x28, 0x25, 0x70, 0x29, 0x00
	.type		$str$33,@object
	.size		$str$33,($str$27 - $str$33)
$str$33:
        /*002a*/ 	.byte	0x53, 0x77, 0x3c, 0x25, 0x64, 0x2c, 0x25, 0x64, 0x2c, 0x25, 0x64, 0x3e, 0x00
	.type		$str$27,@object
	.size		$str$27,($str$26 - $str$27)
$str$27:
        /*0037*/ 	.byte	0x2f, 0x74, 0x6d, 0x70, 0x2f, 0x63, 0x75, 0x74, 0x6c, 0x61, 0x73, 0x73, 0x5f, 0x73, 0x77, 0x65
        /*0047*/ 	.byte	0x65, 0x70, 0x5f, 0x73, 0x72, 0x63, 0x2f, 0x69, 0x6e, 0x63, 0x6c, 0x75, 0x64, 0x65, 0x2f, 0x63
        /*0057*/ 	.byte	0x75, 0x74, 0x65, 0x2f, 0x61, 0x74, 0x6f, 0x6d, 0x2f, 0x63, 0x6f, 0x70, 0x79, 0x5f, 0x74, 0x72
        /*0067*/ 	.byte	0x61, 0x69, 0x74, 0x73, 0x5f, 0x73, 0x6d, 0x31, 0x30, 0x30, 0x2e, 0x68, 0x70, 0x70, 0x00
	.type		$str$26,@object
	.size		$str$26,(__unnamed_4 - $str$26)
$str$26:
        /*0076*/ 	.byte	0x28, 0x28, 0x75, 0x69, 0x6e, 0x74, 0x33, 0x32, 0x5f, 0x74, 0x28, 0x74, 0x68, 0x72, 0x65, 0x61
        /*0086*/ 	.byte	0x64, 0x49, 0x64, 0x78, 0x2e, 0x78, 0x29, 0x20, 0x2f, 0x20, 0x33, 0x32, 0x29, 0x20, 0x25, 0x20
        /*0096*/ 	.byte	0x34, 0x29, 0x20, 0x3d, 0x3d, 0x20, 0x28, 0x28, 0x28, 0x74, 0x6d, 0x65, 0x6d, 0x5f, 0x61, 0x64
        /*00a6*/ 	.byte	0x64, 0x72, 0x20, 0x3e, 0x3e, 0x20, 0x31, 0x36, 0x29, 0x20, 0x2f, 0x20, 0x33, 0x32, 0x29, 0x20
        /*00b6*/ 	.byte	0x25, 0x20, 0x34, 0x29, 0x00
	.type		__unnamed_4,@object
	.size		__unnamed_4,(__unnamed_1 - __unnamed_4)
__unnamed_4:
        /* <DEDUP_REMOVED lines=37> */
        /*030b*/ 	.byte	0x30, 0x3e, 0x3e, 0x3e, 0x3e, 0x5d, 0x00
	.type		__unnamed_1,@object
	.size		__unnamed_1,(__unnamed_5 - __unnamed_1)
__unnamed_1:
        /* <DEDUP_REMOVED lines=37> */
        /*0562*/ 	.byte	0x3a, 0x43, 0x3c, 0x30, 0x3e, 0x3e, 0x3e, 0x3e, 0x5d, 0x00
	.type		__unnamed_5,@object
	.size		__unnamed_5,(__unnamed_6 - __unnamed_5)
__unnamed_5:
        /* <DEDUP_REMOVED lines=38> */
	.type		__unnamed_6,@object
	.size		__unnamed_6,(__unnamed_7 - __unnamed_6)
__unnamed_6:
        /* <DEDUP_REMOVED lines=37> */
        /*0a16*/ 	.byte	0x74, 0x65, 0x3a, 0x3a, 0x43, 0x3c, 0x30, 0x3e, 0x3e, 0x3e, 0x3e, 0x5d, 0x00
	.type		__unnamed_7,@object
	.size		__unnamed_7,(__unnamed_2 - __unnamed_7)
__unnamed_7:
        /* <DEDUP_REMOVED lines=37> */
        /*0c73*/ 	.byte	0x63, 0x75, 0x74, 0x65, 0x3a, 0x3a, 0x43, 0x3c, 0x30, 0x3e, 0x3e, 0x3e, 0x3e, 0x5d, 0x00
	.type		__unnamed_2,@object
	.size		__unnamed_2,(__unnamed_3 - __unnamed_2)
__unnamed_2:
        /* <DEDUP_REMOVED lines=38> */
	.type		__unnamed_3,@object
	.size		__unnamed_3,(.L_3 - __unnamed_3)
__unnamed_3:
        /* <DEDUP_REMOVED lines=39> */
.L_3:


//--------------------- .nv.shared._ZN7cutlass13device_kernelINS_4fmha6kernel36Sm100FmhaFwdKernelTmaWarpspecializedIN4cute5tupleIJiiiNS5_IJNS5_IJiiEEEiEEEEEENS1_10collective38Sm100FmhaFwdMainloopTmaWarpspecializedINS_10bfloat16_tEffNS5_IJNS4_1CILi256EEENSC_ILi128EEENSC_ILi64EEEEEENS5_IJiNSC_ILi1EEES7_EEENS5_IJiSH_NS5_IJNS5_IJNSC_ILi0EEEiEEEiEEEEEESM_NS9_10CausalMaskILb1EEENS5_IJNSC_ILi2EEESH_SH_EEENSC_ILb0EEEEENS9_38Sm100FmhaFwdEpilogueTmaWarpspecializedINS_6half_tEfNS5_IJSE_SF_SE_EEESI_NS5_IJSH_S7_EEESR_EENS2_23PersistentTileSchedulerENS2_41Sm100FmhaCtxKernelWarpspecializedScheduleEEEEEvNT_6ParamsE --------------------------
	.section	.nv.shared._ZN7cutlass13device_kernelINS_4fmha6kernel36Sm100FmhaFwdKernelTmaWarpspecializedIN4cute5tupleIJiiiNS5_IJNS5_IJiiEEEiEEEEEENS1_10collective38Sm100FmhaFwdMainloopTmaWarpspecializedINS_10bfloat16_tEffNS5_IJNS4_1CILi256EEENSC_ILi128EEENSC_ILi64EEEEEENS5_IJiNSC_ILi1EEES7_EEENS5_IJiSH_NS5_IJNS5_IJNSC_ILi0EEEiEEEiEEEEEESM_NS9_10CausalMaskILb1EEENS5_IJNSC_ILi2EEESH_SH_EEENSC_ILb0EEEEENS9_38Sm100FmhaFwdEpilogueTmaWarpspecializedINS_6half_tEfNS5_IJSE_SF_SE_EEESI_NS5_IJSH_S7_EEESR_EENS2_23PersistentTileSchedulerENS2_41Sm100FmhaCtxKernelWarpspecializedScheduleEEEEEvNT_6ParamsE,"aw",@nobits
	.sectionflags	@""
	.align	16
	.zero		1024


//--------------------- .nv.shared.reserved.0     --------------------------
	.section	.nv.shared.reserved.0,"aw",@nobits
	.weak		__nv_reservedSMEM_offset_0_alias
	.size		__nv_reservedSMEM_offset_0_alias, 0, 64
	.other		__nv_reservedSMEM_offset_0_alias,@"STO_CUDA_RESERVED_SHARED STV_DEFAULT"
__nv_reservedSMEM_offset_0_alias:
	.zero		0
.nv.shared.reserved.0:
	.zero		64
	.weak		__nv_reservedSMEM_tcgen05_partition
	.type		__nv_reservedSMEM_tcgen05_partition,@object
	.size		__nv_reservedSMEM_tcgen05_partition,(.L_0 - __nv_reservedSMEM_tcgen05_partition)
__nv_reservedSMEM_tcgen05_partition:
	.zero		32
.L_0:


//--------------------- .nv.global                --------------------------
	.section	.nv.global,"aw",@nobits
.nv.global:
	.type		_ZN39_INTERNAL_a0ecafe5_4_k_cu_a55fba41_29054cute1_E,@object
	.size		_ZN39_INTERNAL_a0ecafe5_4_k_cu_a55fba41_29054cute1_E,(_ZN39_INTERNAL_a0ecafe5_4_k_cu_a55fba41_29054cuda3std3__45__cpo6cbeginE - _ZN39_INTERNAL_a0ecafe5_4_k_cu_a55fba41_29054cute1_E)
_ZN39_INTERNAL_a0ecafe5_4_k_cu_a55fba41_29054cute1_E:
	.zero		1
	.type		_ZN39_INTERNAL_a0ecafe5_4_k_cu_a55fba41_29054cuda3std3__45__cpo6cbeginE,@object
	.size		_ZN39_INTERNAL_a0ecafe5_4_k_cu_a55fba41_29054cuda3std3__45__cpo6cbeginE,(_ZN39_INTERNAL_a0ecafe5_4_k_cu_a55fba41_29054cuda3std3__48in_placeE - _ZN39_INTERNAL_a0ecafe5_4_k_cu_a55fba41_29054cuda3std3__45__cpo6cbeginE)
_ZN39_INTERNAL_a0ecafe5_4_k_cu_a55fba41_29054cuda3std3__45__cpo6cbeginE:
	.zero		1
	.type		_ZN39_INTERNAL_a0ecafe5_4_k_cu_a55fba41_29054cuda3std3__48in_placeE,@object
	.size		_ZN39_INTERNAL_a0ecafe5_4_k_cu_a55fba41_29054cuda3std3__48in_placeE,(_ZN39_INTERNAL_a0ecafe5_4_k_cu_a55fba41_29054cuda3std6ranges3__45__cpo9iter_moveE - _ZN39_INTERNAL_a0ecafe5_4_k_cu_a55fba41_29054cuda3std3__48in_placeE)
_ZN39_INTERNAL_a0ecafe5_4_k_cu_a55fba41_29054cuda3std3__48in_placeE:
	.zero		1
	.type		_ZN39_INTERNAL_a0ecafe5_4_k_cu_a55fba41_29054cuda3std6ranges3__45__cpo9iter_moveE,@object
	.size		_ZN39_INTERNAL_a0ecafe5_4_k_cu_a55fba41_29054cuda3std6ranges3__45__cpo9iter_moveE,(_ZN39_INTERNAL_a0ecafe5_4_k_cu_a55fba41_29054cuda3std3__45__cpo5beginE - _ZN39_INTERNAL_a0ecafe5_4_k_cu_a55fba41_29054cuda3std6ranges3__45__cpo9iter_moveE)
_ZN39_INTERNAL_a0ecafe5_4_k_cu_a55fba41_29054cuda3std6ranges3__45__cpo9iter_moveE:
	.zero		1
	.type		_ZN39_INTERNAL_a0ecafe5_4_k_cu_a55fba41_29054cuda3std3__45__cpo5beginE,@object
	.size		_ZN39_INTERNAL_a0ecafe5_4_k_cu_a55fba41_29054cuda3std3__45__cpo5beginE,(_ZN39_INTERNAL_a0ecafe5_4_k_cu_a55fba41_29054cuda3std3__441_GLOBAL__N__a0ecafe5_4_k_cu_a55fba41_29056ignoreE - _ZN39_INTERNAL_a0ecafe5_4_k_cu_a55fba41_29054cuda3std3__45__cpo5beginE)
_ZN39_INTERNAL_a0ecafe5_4_k_cu_a55fba41_29054cuda3std3__45__cpo5beginE:
	.zero		1
	.type		_ZN39_INTERNAL_a0ecafe5_4_k_cu_a55fba41_29054cuda3std3__441_GLOBAL__N__a0ecafe5_4_k_cu_a55fba41_29056ignoreE,@object
	.size		_ZN39_INTERNAL_a0ecafe5_4_k_cu_a55fba41_29054cuda3std3__441_GLOBAL__N__a0ecafe5_4_k_cu_a55fba41_29056ignoreE,(_ZN39_INTERNAL_a0ecafe5_4_k_cu_a55fba41_29054cute7productE - _ZN39_INTERNAL_a0ecafe5_4_k_cu_a55fba41_29054cuda3std3__441_GLOBAL__N__a0ecafe5_4_k_cu_a55fba41_29056ignoreE)
_ZN39_INTERNAL_a0ecafe5_4_k_cu_a55fba41_29054cuda3std3__441_GLOBAL__N__a0ecafe5_4_k_cu_a55fba41_29056ignoreE:
	.zero		1
	.type		_ZN39_INTERNAL_a0ecafe5_4_k_cu_a55fba41_29054cute7productE,@object
	.size		_ZN39_INTERNAL_a0ecafe5_4_k_cu_a55fba41_29054cute7productE,(_ZN39_INTERNAL_a0ecafe5_4_k_cu_a55fba41_29054cuda3std3__45__cpo3endE - _ZN39_INTERNAL_a0ecafe5_4_k_cu_a55fba41_29054cute7productE)
_ZN39_INTERNAL_a0ecafe5_4_k_cu_a55fba41_29054cute7productE:
	.zero		1
	.type		_ZN39_INTERNAL_a0ecafe5_4_k_cu_a55fba41_29054cuda3std3__45__cpo3endE,@object
	.size		_ZN39_INTERNAL_a0ecafe5_4_k_cu_a55fba41_29054cuda3std3__45__cpo3endE,(_ZN39_INTERNAL_a0ecafe5_4_k_cu_a55fba41_29054cuda3std3__419piecewise_constructE - _ZN39_INTERNAL_a0ecafe5_4_k_cu_a55fba41_29054cuda3std3__45__cpo3endE)
_ZN39_INTERNAL_a0ecafe5_4_k_cu_a55fba41_29054cuda3std3__45__cpo3endE:
	.zero		1
	.type		_ZN39_INTERNAL_a0ecafe5_4_k_cu_a55fba41_29054cuda3std3__419piecewise_constructE,@object
	.size		_ZN39_INTERNAL_a0ecafe5_4_k_cu_a55fba41_29054cuda3std3__419piecewise_constructE,(_ZN39_INTERNAL_a0ecafe5_4_k_cu_a55fba41_29054cuda3std3__45__cpo4cendE - _ZN39_INTERNAL_a0ecafe5_4_k_cu_a55fba41_29054cuda3std3__419piecewise_constructE)
_ZN39_INTERNAL_a0ecafe5_4_k_cu_a55fba41_29054cuda3std3__419piecewise_constructE:
	.zero		1
	.type		_ZN39_INTERNAL_a0ecafe5_4_k_cu_a55fba41_29054cuda3std3__45__cpo4cendE,@object
	.size		_ZN39_INTERNAL_a0ecafe5_4_k_cu_a55fba41_29054cuda3std3__45__cpo4cendE,(_ZN39_INTERNAL_a0ecafe5_4_k_cu_a55fba41_29054cuda3std6ranges3__45__cpo4swapE - _ZN39_INTERNAL_a0ecafe5_4_k_cu_a55fba41_29054cuda3std3__45__cpo4cendE)
_ZN39_INTERNAL_a0ecafe5_4_k_cu_a55fba41_29054cuda3std3__45__cpo4cendE:
	.zero		1
	.type		_ZN39_INTERNAL_a0ecafe5_4_k_cu_a55fba41_29054cuda3std6ranges3__45__cpo4swapE,@object
	.size		_ZN39_INTERNAL_a0ecafe5_4_k_cu_a55fba41_29054cuda3std6ranges3__45__cpo4swapE,(.L_15 - _ZN39_INTERNAL_a0ecafe5_4_k_cu_a55fba41_29054cuda3std6ranges3__45__cpo4swapE)
_ZN39_INTERNAL_a0ecafe5_4_k_cu_a55fba41_29054cuda3std6ranges3__45__cpo4swapE:
	.zero		1
.L_15:


//--------------------- .nv.constant0._ZN7cutlass13device_kernelINS_4fmha6kernel36Sm100FmhaFwdKernelTmaWarpspecializedIN4cute5tupleIJiiiNS5_IJNS5_IJiiEEEiEEEEEENS1_10collective38Sm100FmhaFwdMainloopTmaWarpspecializedINS_10bfloat16_tEffNS5_IJNS4_1CILi256EEENSC_ILi128EEENSC_ILi64EEEEEENS5_IJiNSC_ILi1EEES7_EEENS5_IJiSH_NS5_IJNS5_IJNSC_ILi0EEEiEEEiEEEEEESM_NS9_10CausalMaskILb1EEENS5_IJNSC_ILi2EEESH_SH_EEENSC_ILb0EEEEENS9_38Sm100FmhaFwdEpilogueTmaWarpspecializedINS_6half_tEfNS5_IJSE_SF_SE_EEESI_NS5_IJSH_S7_EEESR_EENS2_23PersistentTileSchedulerENS2_41Sm100FmhaCtxKernelWarpspecializedScheduleEEEEEvNT_6ParamsE --------------------------
	.section	.nv.constant0._ZN7cutlass13device_kernelINS_4fmha6kernel36Sm100FmhaFwdKernelTmaWarpspecializedIN4cute5tupleIJiiiNS5_IJNS5_IJiiEEEiEEEEEENS1_10collective38Sm100FmhaFwdMainloopTmaWarpspecializedINS_10bfloat16_tEffNS5_IJNS4_1CILi256EEENSC_ILi128EEENSC_ILi64EEEEEENS5_IJiNSC_ILi1EEES7_EEENS5_IJiSH_NS5_IJNS5_IJNSC_ILi0EEEiEEEiEEEEEESM_NS9_10CausalMaskILb1EEENS5_IJNSC_ILi2EEESH_SH_EEENSC_ILb0EEEEENS9_38Sm100FmhaFwdEpilogueTmaWarpspecializedINS_6half_tEfNS5_IJSE_SF_SE_EEESI_NS5_IJSH_S7_EEESR_EENS2_23PersistentTileSchedulerENS2_41Sm100FmhaCtxKernelWarpspecializedScheduleEEEEEvNT_6ParamsE,"a",@progbits
	.sectionflags	@""
	.align	4
.nv.constant0._ZN7cutlass13device_kernelINS_4fmha6kernel36Sm100FmhaFwdKernelTmaWarpspecializedIN4cute5tupleIJiiiNS5_IJNS5_IJiiEEEiEEEEEENS1_10collective38Sm100FmhaFwdMainloopTmaWarpspecializedINS_10bfloat16_tEffNS5_IJNS4_1CILi256EEENSC_ILi128EEENSC_ILi64EEEEEENS5_IJiNSC_ILi1EEES7_EEENS5_IJiSH_NS5_IJNS5_IJNSC_ILi0EEEiEEEiEEEEEESM_NS9_10CausalMaskILb1EEENS5_IJNSC_ILi2EEESH_SH_EEENSC_ILb0EEEEENS9_38Sm100FmhaFwdEpilogueTmaWarpspecializedINS_6half_tEfNS5_IJSE_SF_SE_EEESI_NS5_IJSH_S7_EEESR_EENS2_23PersistentTileSchedulerENS2_41Sm100FmhaCtxKernelWarpspecializedScheduleEEEEEvNT_6ParamsE:
	.zero		2432


//--------------------- SYMBOLS --------------------------

	.type		.nv.reservedSmem.offset0,@object
	.size		.nv.reservedSmem.offset0,0x4
	.type		.nv.reservedSmem.cap,@object
	.size		.nv.reservedSmem.cap,0x4
	.type		vprintf,@function
	.type		__assertfail,@function
